def attn_fwd(
    Q,
    K,
    V,
    Out,
    Lse,
    sm_scale,
    stride_qz,
    stride_qh,
    stride_qm,
    stride_qk,
    stride_kz,
    stride_kh,
    stride_kn,
    stride_kk,
    stride_vz,
    stride_vh,
    stride_vn,
    stride_vk,
    stride_oz,
    stride_oh,
    stride_om,
    stride_ok,
    seqlen_q,
    seqlen_k,
    BLOCK_M: tl.constexpr,
    BLOCK_N: tl.constexpr,
    HEAD_DIM: tl.constexpr,
    CAUSAL: tl.constexpr,
):
    start_m = tl.program_id(0)
    off_hz = tl.program_id(1)
    q_off = off_hz * stride_qh
    k_off = off_hz * stride_kh
    v_off = off_hz * stride_vh
    offs_m = start_m * BLOCK_M + tl.arange(0, BLOCK_M)
    offs_d = tl.arange(0, HEAD_DIM)
    offs_n = tl.arange(0, BLOCK_N)
    q_ptrs = Q + q_off + offs_m[:, None] * stride_qm + offs_d[None, :] * stride_qk
    k_ptrs = K + k_off + offs_d[:, None] * stride_kk + offs_n[None, :] * stride_kn
    v_ptrs = V + v_off + offs_n[:, None] * stride_vn + offs_d[None, :] * stride_vk
    m_i = tl.full([BLOCK_M], float("-inf"), dtype=tl.float32)
    l_i = tl.zeros([BLOCK_M], dtype=tl.float32) + 1.0
    acc = tl.zeros([BLOCK_M, HEAD_DIM], dtype=tl.float32)
    q = tl.load(q_ptrs)
    acc, l_i, m_i = _attn_fwd_inner(
        acc,
        l_i,
        m_i,
        q,
        k_ptrs,
        v_ptrs,
        sm_scale,
        stride_kn,
        stride_vn,
        start_m,
        seqlen_k,
        BLOCK_M,
        BLOCK_N,
        HEAD_DIM,
        CAUSAL,
    )
    acc = acc / l_i[:, None]
    lse = m_i + tl.math.log2(l_i) / 1.4426950408889634
    o_ptrs = (
        Out
        + off_hz * stride_oh
        + offs_m[:, None] * stride_om
        + offs_d[None, :] * stride_ok
    )
    tl.store(o_ptrs, acc.to(Out.dtype.element_ty))
    tl.store(Lse + off_hz * seqlen_q + offs_m, lse)

# config = {"BLOCK_M": 128, "BLOCK_N": 64, "HEAD_DIM": 256, "arch": "sm_80", "causal": false, "dtype": "fp16", "num_stages": 2, "num_warps": 4}
# arch = sm_80


// ===== COMPILED SASS (sm_80) =====

	.target	sm_80

	.elftype	@"ET_EXEC"


//--------------------- .note.nv.tkinfo           --------------------------
	.section	.note.nv.tkinfo,"",@"SHT_NOTE"
	.sectionflags	@"SHF_NOTE_NV_TKINFO"
	.tkinfo
        /*0018*/ 	.word	0x00000002
        /*0030*/ 	.string	""
        /*0030*/ 	.string	"ptxas"
        /*0030*/ 	.string	"Cuda compilation tools, release 13.0, V13.0.88"
        /*0030*/ 	.string	"Build cuda_13.0.r13.0/compiler.36424714_0"
        /*0030*/ 	.string	"-v  -suppress-debug-info  -lineinfo  -arch sm_80 "



//--------------------- .note.nv.cuinfo           --------------------------
	.section	.note.nv.cuinfo,"",@"SHT_NOTE"
	.sectionflags	@"SHF_NOTE_NV_CUINFO"
        /*0018*/ 	.short	0x0002
        /*001a*/ 	.short	0x0050
        /*001c*/ 	.short	0x0082
	.zero		2


//--------------------- .nv.info                  --------------------------
	.section	.nv.info,"",@"SHT_CUDA_INFO"
	.align	4


	//----- nvinfo : EIATTR_REGCOUNT
	.align		4
        /*0000*/ 	.byte	0x04, 0x2f
        /*0002*/ 	.short	(.L_2 - .L_1)
	.align		4
.L_1:
        /*0004*/ 	.word	index@(attn_fwd)
        /*0008*/ 	.word	0x00000020


	//----- nvinfo : EIATTR_FRAME_SIZE
	.align		4
.L_2:
        /*000c*/ 	.byte	0x04, 0x11
        /*000e*/ 	.short	(.L_4 - .L_3)
	.align		4
.L_3:
        /*0010*/ 	.word	index@(attn_fwd)
        /*0014*/ 	.word	0x00003558


	//----- nvinfo : EIATTR_MIN_STACK_SIZE
	.align		4
.L_4:
        /*0018*/ 	.byte	0x04, 0x12
        /*001a*/ 	.short	(.L_6 - .L_5)
	.align		4
.L_5:
        /*001c*/ 	.word	index@(attn_fwd)
        /*0020*/ 	.word	0x00003558
.L_6:


//--------------------- .nv.info.attn_fwd         --------------------------
	.section	.nv.info.attn_fwd,"",@"SHT_CUDA_INFO"
	.sectionflags	@""
	.align	4


	//----- nvinfo : EIATTR_CUDA_API_VERSION
	.align		4
        /*0000*/ 	.byte	0x04, 0x37
        /*0002*/ 	.short	(.L_8 - .L_7)
.L_7:
        /*0004*/ 	.word	0x00000082


	//----- nvinfo : EIATTR_SW2861232_WAR
	.align		4
.L_8:
        /*0008*/ 	.byte	0x01, 0x35
	.zero		2


	//----- nvinfo : EIATTR_PARAM_CBANK
	.align		4
        /*000c*/ 	.byte	0x04, 0x0a
        /*000e*/ 	.short	(.L_10 - .L_9)
	.align		4
.L_9:
        /*0010*/ 	.word	index@(.nv.constant0.attn_fwd)
        /*0014*/ 	.short	0x0160
        /*0016*/ 	.short	0x0088


	//----- nvinfo : EIATTR_CBANK_PARAM_SIZE
	.align		4
.L_10:
        /*0018*/ 	.byte	0x03, 0x19
        /*001a*/ 	.short	0x0088


	//----- nvinfo : EIATTR_KPARAM_INFO
	.align		4
        /*001c*/ 	.byte	0x04, 0x17
        /*001e*/ 	.short	(.L_12 - .L_11)
.L_11:
        /*0020*/ 	.word	0x00000000
        /*0024*/ 	.short	0x0019
        /*0026*/ 	.short	0x0080
        /*0028*/ 	.byte	0x00, 0xf4, 0x21, 0x00


	//----- nvinfo : EIATTR_KPARAM_INFO
	.align		4
.L_12:
        /*002c*/ 	.byte	0x04, 0x17
        /*002e*/ 	.short	(.L_14 - .L_13)
.L_13:
        /*0030*/ 	.word	0x00000000
        /*0034*/ 	.short	0x0018
        /*0036*/ 	.short	0x0078
        /*0038*/ 	.byte	0x00, 0xf4, 0x21, 0x00


	//----- nvinfo : EIATTR_KPARAM_INFO
	.align		4
.L_14:
        /*003c*/ 	.byte	0x04, 0x17
        /*003e*/ 	.short	(.L_16 - .L_15)
.L_15:
        /*0040*/ 	.word	0x00000000
        /*0044*/ 	.short	0x0017
        /*0046*/ 	.short	0x0070
        /*0048*/ 	.byte	0x00, 0xf0, 0x11, 0x00


	//----- nvinfo : EIATTR_KPARAM_INFO
	.align		4
.L_16:
        /*004c*/ 	.byte	0x04, 0x17
        /*004e*/ 	.short	(.L_18 - .L_17)
.L_17:
        /*0050*/ 	.word	0x00000000
        /*0054*/ 	.short	0x0016
        /*0056*/ 	.short	0x006c
        /*0058*/ 	.byte	0x00, 0xf0, 0x11, 0x00


	//----- nvinfo : EIATTR_KPARAM_INFO
	.align		4
.L_18:
        /*005c*/ 	.byte	0x04, 0x17
        /*005e*/ 	.short	(.L_20 - .L_19)
.L_19:
        /*0060*/ 	.word	0x00000000
        /*0064*/ 	.short	0x0015
        /*0066*/ 	.short	0x0068
        /*0068*/ 	.byte	0x00, 0xf0, 0x11, 0x00


	//----- nvinfo : EIATTR_KPARAM_INFO
	.align		4
.L_20:
        /*006c*/ 	.byte	0x04, 0x17
        /*006e*/ 	.short	(.L_22 - .L_21)
.L_21:
        /*0070*/ 	.word	0x00000000
        /*0074*/ 	.short	0x0014
        /*0076*/ 	.short	0x0064
        /*0078*/ 	.byte	0x00, 0xf0, 0x11, 0x00


	//----- nvinfo : EIATTR_KPARAM_INFO
	.align		4
.L_22:
        /*007c*/ 	.byte	0x04, 0x17
        /*007e*/ 	.short	(.L_24 - .L_23)
.L_23:
        /*0080*/ 	.word	0x00000000
        /*0084*/ 	.short	0x0013
        /*0086*/ 	.short	0x0060
        /*0088*/ 	.byte	0x00, 0xf0, 0x11, 0x00


	//----- nvinfo : EIATTR_KPARAM_INFO
	.align		4
.L_24:
        /*008c*/ 	.byte	0x04, 0x17
        /*008e*/ 	.short	(.L_26 - .L_25)
.L_25:
        /*0090*/ 	.word	0x00000000
        /*0094*/ 	.short	0x0012
        /*0096*/ 	.short	0x005c
        /*0098*/ 	.byte	0x00, 0xf0, 0x11, 0x00


	//----- nvinfo : EIATTR_KPARAM_INFO
	.align		4
.L_26:
        /*009c*/ 	.byte	0x04, 0x17
        /*009e*/ 	.short	(.L_28 - .L_27)
.L_27:
        /*00a0*/ 	.word	0x00000000
        /*00a4*/ 	.short	0x0011
        /*00a6*/ 	.short	0x0058
        /*00a8*/ 	.byte	0x00, 0xf0, 0x11, 0x00


	//----- nvinfo : EIATTR_KPARAM_INFO
	.align		4
.L_28:
        /*00ac*/ 	.byte	0x04, 0x17
        /*00ae*/ 	.short	(.L_30 - .L_29)
.L_29:
        /*00b0*/ 	.word	0x00000000
        /*00b4*/ 	.short	0x0010
        /*00b6*/ 	.short	0x0054
        /*00b8*/ 	.byte	0x00, 0xf0, 0x11, 0x00


	//----- nvinfo : EIATTR_KPARAM_INFO
	.align		4
.L_30:
        /*00bc*/ 	.byte	0x04, 0x17
        /*00be*/ 	.short	(.L_32 - .L_31)
.L_31:
        /*00c0*/ 	.word	0x00000000
        /*00c4*/ 	.short	0x000f
        /*00c6*/ 	.short	0x0050
        /*00c8*/ 	.byte	0x00, 0xf0, 0x11, 0x00


	//----- nvinfo : EIATTR_KPARAM_INFO
	.align		4
.L_32:
        /*00cc*/ 	.byte	0x04, 0x17
        /*00ce*/ 	.short	(.L_34 - .L_33)
.L_33:
        /*00d0*/ 	.word	0x00000000
        /*00d4*/ 	.short	0x000e
        /*00d6*/ 	.short	0x004c
        /*00d8*/ 	.byte	0x00, 0xf0, 0x11, 0x00


	//----- nvinfo : EIATTR_KPARAM_INFO
	.align		4
.L_34:
        /*00dc*/ 	.byte	0x04, 0x17
        /*00de*/ 	.short	(.L_36 - .L_35)
.L_35:
        /*00e0*/ 	.word	0x00000000
        /*00e4*/ 	.short	0x000d
        /*00e6*/ 	.short	0x0048
        /*00e8*/ 	.byte	0x00, 0xf0, 0x11, 0x00


	//----- nvinfo : EIATTR_KPARAM_INFO
	.align		4
.L_36:
        /*00ec*/ 	.byte	0x04, 0x17
        /*00ee*/ 	.short	(.L_38 - .L_37)
.L_37:
        /*00f0*/ 	.word	0x00000000
        /*00f4*/ 	.short	0x000c
        /*00f6*/ 	.short	0x0044
        /*00f8*/ 	.byte	0x00, 0xf0, 0x11, 0x00


	//----- nvinfo : EIATTR_KPARAM_INFO
	.align		4
.L_38:
        /*00fc*/ 	.byte	0x04, 0x17
        /*00fe*/ 	.short	(.L_40 - .L_39)
.L_39:
        /*0100*/ 	.word	0x00000000
        /*0104*/ 	.short	0x000b
        /*0106*/ 	.short	0x0040
        /*0108*/ 	.byte	0x00, 0xf0, 0x11, 0x00


	//----- nvinfo : EIATTR_KPARAM_INFO
	.align		4
.L_40:
        /*010c*/ 	.byte	0x04, 0x17
        /*010e*/ 	.short	(.L_42 - .L_41)
.L_41:
        /*0110*/ 	.word	0x00000000
        /*0114*/ 	.short	0x000a
        /*0116*/ 	.short	0x003c
        /*0118*/ 	.byte	0x00, 0xf0, 0x11, 0x00


	//----- nvinfo : EIATTR_KPARAM_INFO
	.align		4
.L_42:
        /*011c*/ 	.byte	0x04, 0x17
        /*011e*/ 	.short	(.L_44 - .L_43)
.L_43:
        /*0120*/ 	.word	0x00000000
        /*0124*/ 	.short	0x0009
        /*0126*/ 	.short	0x0038
        /*0128*/ 	.byte	0x00, 0xf0, 0x11, 0x00


	//----- nvinfo : EIATTR_KPARAM_INFO
	.align		4
.L_44:
        /*012c*/ 	.byte	0x04, 0x17
        /*012e*/ 	.short	(.L_46 - .L_45)
.L_45:
        /*0130*/ 	.word	0x00000000
        /*0134*/ 	.short	0x0008
        /*0136*/ 	.short	0x0034
        /*0138*/ 	.byte	0x00, 0xf0, 0x11, 0x00


	//----- nvinfo : EIATTR_KPARAM_INFO
	.align		4
.L_46:
        /*013c*/ 	.byte	0x04, 0x17
        /*013e*/ 	.short	(.L_48 - .L_47)
.L_47:
        /*0140*/ 	.word	0x00000000
        /*0144*/ 	.short	0x0007
        /*0146*/ 	.short	0x0030
        /*0148*/ 	.byte	0x00, 0xf0, 0x11, 0x00


	//----- nvinfo : EIATTR_KPARAM_INFO
	.align		4
.L_48:
        /*014c*/ 	.byte	0x04, 0x17
        /*014e*/ 	.short	(.L_50 - .L_49)
.L_49:
        /*0150*/ 	.word	0x00000000
        /*0154*/ 	.short	0x0006
        /*0156*/ 	.short	0x002c
        /*0158*/ 	.byte	0x00, 0xf0, 0x11, 0x00


	//----- nvinfo : EIATTR_KPARAM_INFO
	.align		4
.L_50:
        /*015c*/ 	.byte	0x04, 0x17
        /*015e*/ 	.short	(.L_52 - .L_51)
.L_51:
        /*0160*/ 	.word	0x00000000
        /*0164*/ 	.short	0x0005
        /*0166*/ 	.short	0x0028
        /*0168*/ 	.byte	0x00, 0xf0, 0x11, 0x00


	//----- nvinfo : EIATTR_KPARAM_INFO
	.align		4
.L_52:
        /*016c*/ 	.byte	0x04, 0x17
        /*016e*/ 	.short	(.L_54 - .L_53)
.L_53:
        /*0170*/ 	.word	0x00000000
        /*0174*/ 	.short	0x0004
        /*0176*/ 	.short	0x0020
        /*0178*/ 	.byte	0x00, 0xf4, 0x21, 0x00


	//----- nvinfo : EIATTR_KPARAM_INFO
	.align		4
.L_54:
        /*017c*/ 	.byte	0x04, 0x17
        /*017e*/ 	.short	(.L_56 - .L_55)
.L_55:
        /*0180*/ 	.word	0x00000000
        /*0184*/ 	.short	0x0003
        /*0186*/ 	.short	0x0018
        /*0188*/ 	.byte	0x00, 0xf4, 0x21, 0x00


	//----- nvinfo : EIATTR_KPARAM_INFO
	.align		4
.L_56:
        /*018c*/ 	.byte	0x04, 0x17
        /*018e*/ 	.short	(.L_58 - .L_57)
.L_57:
        /*0190*/ 	.word	0x00000000
        /*0194*/ 	.short	0x0002
        /*0196*/ 	.short	0x0010
        /*0198*/ 	.byte	0x00, 0xf4, 0x21, 0x00


	//----- nvinfo : EIATTR_KPARAM_INFO
	.align		4
.L_58:
        /*019c*/ 	.byte	0x04, 0x17
        /*019e*/ 	.short	(.L_60 - .L_59)
.L_59:
        /*01a0*/ 	.word	0x00000000
        /*01a4*/ 	.short	0x0001
        /*01a6*/ 	.short	0x0008
        /*01a8*/ 	.byte	0x00, 0xf4, 0x21, 0x00


	//----- nvinfo : EIATTR_KPARAM_INFO
	.align		4
.L_60:
        /*01ac*/ 	.byte	0x04, 0x17
        /*01ae*/ 	.short	(.L_62 - .L_61)
.L_61:
        /*01b0*/ 	.word	0x00000000
        /*01b4*/ 	.short	0x0000
        /*01b6*/ 	.short	0x0000
        /*01b8*/ 	.byte	0x00, 0xf4, 0x21, 0x00


	//----- nvinfo : EIATTR_MAXREG_COUNT
	.align		4
.L_62:
        /*01bc*/ 	.byte	0x03, 0x1b
        /*01be*/ 	.short	0x00ff


	//----- nvinfo : EIATTR_NUM_BARRIERS
	.align		4
        /*01c0*/ 	.byte	0x02, 0x4c
        /*01c2*/ 	.byte	0x01
	.zero		1


	//----- nvinfo : EIATTR_ANNOTATIONS
	.align		4
        /*01c4*/ 	.byte	0x04, 0x55
        /*01c6*/ 	.short	(.L_64 - .L_63)


	//   ....[0]....
.L_63:
        /*01c8*/ 	.word	0x00000001
        /*01cc*/ 	.byte	0xb0, 0x03, 0x00, 0x00, 0x01, 0x00, 0x00, 0x00, 0xc0, 0x03, 0x00, 0x00, 0x01, 0x00, 0x00, 0x00
        /* <DEDUP_REMOVED lines=1649> */
        /*68ec*/ 	.byte	0xc0, 0xa0, 0x01, 0x00, 0x01, 0x00, 0x00, 0x00, 0xd0, 0xa0, 0x01, 0x00


	//----- nvinfo : EIATTR_MERCURY_ISA_VERSION
	.align		4
.L_64:
        /*68f8*/ 	.byte	0x03, 0x5f
        /*68fa*/ 	.short	0x0000


	//----- nvinfo : EIATTR_COOP_GROUP_MASK_REGIDS
	.align		4
        /*68fc*/ 	.byte	0x04, 0x29
        /*68fe*/ 	.short	(.L_66 - .L_65)


	//   ....[0]....
.L_65:
        /*6900*/ 	.word	0xffffffff


	//   ....[1]....
        /*6904*/ 	.word	0xffffffff


	//   ....[2]....
        /*6908*/ 	.word	0xffffffff


	//   ....[3]....
        /*690c*/ 	.word	0xffffffff


	//   ....[4]....
        /*6910*/ 	.word	0xffffffff


	//   ....[5]....
        /*6914*/ 	.word	0xffffffff


	//   ....[6]....
        /*6918*/ 	.word	0xffffffff


	//   ....[7]....
        /*691c*/ 	.word	0xffffffff


	//   ....[8]....
        /*6920*/ 	.word	0xffffffff


	//   ....[9]....
        /*6924*/ 	.word	0xffffffff


	//   ....[10]....
        /*6928*/ 	.word	0xffffffff


	//   ....[11]....
        /*692c*/ 	.word	0xffffffff


	//   ....[12]....
        /*6930*/ 	.word	0xffffffff


	//   ....[13]....
        /*6934*/ 	.word	0xffffffff


	//   ....[14]....
        /*6938*/ 	.word	0xffffffff


	//   ....[15]....
        /*693c*/ 	.word	0xffffffff


	//   ....[16]....
        /*6940*/ 	.word	0xffffffff


	//   ....[17]....
        /*6944*/ 	.word	0xffffffff


	//   ....[18]....
        /*6948*/ 	.word	0xffffffff


	//   ....[19]....
        /*694c*/ 	.word	0xffffffff


	//   ....[20]....
        /*6950*/ 	.word	0xffffffff


	//   ....[21]....
        /*6954*/ 	.word	0xffffffff


	//   ....[22]....
        /*6958*/ 	.word	0xffffffff


	//   ....[23]....
        /*695c*/ 	.word	0xffffffff


	//   ....[24]....
        /*6960*/ 	.word	0xffffffff


	//   ....[25]....
        /*6964*/ 	.word	0xffffffff


	//   ....[26]....
        /*6968*/ 	.word	0xffffffff


	//   ....[27]....
        /*696c*/ 	.word	0xffffffff


	//   ....[28]....
        /*6970*/ 	.word	0xffffffff


	//   ....[29]....
        /*6974*/ 	.word	0xffffffff


	//   ....[30]....
        /*6978*/ 	.word	0xffffffff


	//   ....[31]....
        /*697c*/ 	.word	0xffffffff


	//   ....[32]....
        /*6980*/ 	.word	0xffffffff


	//   ....[33]....
        /*6984*/ 	.word	0xffffffff


	//   ....[34]....
        /*6988*/ 	.word	0xffffffff


	//   ....[35]....
        /*698c*/ 	.word	0xffffffff


	//   ....[36]....
        /*6990*/ 	.word	0xffffffff


	//   ....[37]....
        /*6994*/ 	.word	0xffffffff


	//   ....[38]....
        /*6998*/ 	.word	0xffffffff


	//   ....[39]....
        /*699c*/ 	.word	0xffffffff


	//   ....[40]....
        /*69a0*/ 	.word	0xffffffff


	//   ....[41]....
        /*69a4*/ 	.word	0xffffffff


	//   ....[42]....
        /*69a8*/ 	.word	0xffffffff


	//   ....[43]....
        /*69ac*/ 	.word	0xffffffff


	//   ....[44]....
        /*69b0*/ 	.word	0xffffffff


	//   ....[45]....
        /*69b4*/ 	.word	0xffffffff


	//   ....[46]....
        /*69b8*/ 	.word	0xffffffff


	//   ....[47]....
        /*69bc*/ 	.word	0xffffffff


	//   ....[48]....
        /*69c0*/ 	.word	0xffffffff


	//   ....[49]....
        /*69c4*/ 	.word	0xffffffff


	//   ....[50]....
        /*69c8*/ 	.word	0xffffffff


	//   ....[51]....
        /*69cc*/ 	.word	0xffffffff


	//   ....[52]....
        /*69d0*/ 	.word	0xffffffff


	//   ....[53]....
        /*69d4*/ 	.word	0xffffffff


	//   ....[54]....
        /*69d8*/ 	.word	0xffffffff


	//   ....[55]....
        /*69dc*/ 	.word	0xffffffff


	//   ....[56]....
        /*69e0*/ 	.word	0xffffffff


	//   ....[57]....
        /*69e4*/ 	.word	0xffffffff


	//   ....[58]....
        /*69e8*/ 	.word	0xffffffff


	//   ....[59]....
        /*69ec*/ 	.word	0xffffffff


	//   ....[60]....
        /*69f0*/ 	.word	0xffffffff


	//   ....[61]....
        /*69f4*/ 	.word	0xffffffff


	//   ....[62]....
        /*69f8*/ 	.word	0xffffffff


	//   ....[63]....
        /*69fc*/ 	.word	0xffffffff


	//   ....[64]....
        /*6a00*/ 	.word	0xffffffff


	//   ....[65]....
        /*6a04*/ 	.word	0xffffffff


	//   ....[66]....
        /*6a08*/ 	.word	0xffffffff


	//   ....[67]....
        /*6a0c*/ 	.word	0xffffffff


	//   ....[68]....
        /*6a10*/ 	.word	0xffffffff


	//   ....[69]....
        /*6a14*/ 	.word	0xffffffff


	//   ....[70]....
        /*6a18*/ 	.word	0xffffffff


	//   ....[71]....
        /*6a1c*/ 	.word	0xffffffff


	//   ....[72]....
        /*6a20*/ 	.word	0xffffffff


	//   ....[73]....
        /*6a24*/ 	.word	0xffffffff


	//   ....[74]....
        /*6a28*/ 	.word	0xffffffff


	//   ....[75]....
        /*6a2c*/ 	.word	0xffffffff


	//   ....[76]....
        /*6a30*/ 	.word	0xffffffff


	//   ....[77]....
        /*6a34*/ 	.word	0xffffffff


	//   ....[78]....
        /*6a38*/ 	.word	0xffffffff


	//   ....[79]....
        /*6a3c*/ 	.word	0xffffffff


	//   ....[80]....
        /*6a40*/ 	.word	0xffffffff


	//   ....[81]....
        /*6a44*/ 	.word	0xffffffff


	//   ....[82]....
        /*6a48*/ 	.word	0xffffffff


	//   ....[83]....
        /*6a4c*/ 	.word	0xffffffff


	//   ....[84]....
        /*6a50*/ 	.word	0xffffffff


	//   ....[85]....
        /*6a54*/ 	.word	0xffffffff


	//   ....[86]....
        /*6a58*/ 	.word	0xffffffff


	//   ....[87]....
        /*6a5c*/ 	.word	0xffffffff


	//   ....[88]....
        /*6a60*/ 	.word	0xffffffff


	//   ....[89]....
        /*6a64*/ 	.word	0xffffffff


	//   ....[90]....
        /*6a68*/ 	.word	0xffffffff


	//   ....[91]....
        /*6a6c*/ 	.word	0xffffffff


	//   ....[92]....
        /*6a70*/ 	.word	0xffffffff


	//   ....[93]....
        /*6a74*/ 	.word	0xffffffff


	//   ....[94]....
        /*6a78*/ 	.word	0xffffffff


	//----- nvinfo : EIATTR_COOP_GROUP_INSTR_OFFSETS
	.align		4
.L_66:
        /*6a7c*/ 	.byte	0x04, 0x28
        /*6a7e*/ 	.short	(.L_68 - .L_67)


	//   ....[0]....
.L_67:
        /*6a80*/ 	.word	0x000241f0


	//   ....[1]....
        /*6a84*/ 	.word	0x00024200


	//   ....[2]....
        /*6a88*/ 	.word	0x00024260


	//   ....[3]....
        /*6a8c*/ 	.word	0x000242b0


	//   ....[4]....
        /*6a90*/ 	.word	0x000242d0


	//   ....[5]....
        /*6a94*/ 	.word	0x00024310


	//   ....[6]....
        /*6a98*/ 	.word	0x00024350


	//   ....[7]....
        /*6a9c*/ 	.word	0x00024380


	//   ....[8]....
        /*6aa0*/ 	.word	0x00024390


	//   ....[9]....
        /*6aa4*/ 	.word	0x000243b0


	//   ....[10]....
        /*6aa8*/ 	.word	0x000243c0


	//   ....[11]....
        /*6aac*/ 	.word	0x000243e0


	//   ....[12]....
        /*6ab0*/ 	.word	0x000243f0


	//   ....[13]....
        /*6ab4*/ 	.word	0x00024410


	//   ....[14]....
        /*6ab8*/ 	.word	0x00024460


	//   ....[15]....
        /*6abc*/ 	.word	0x00024470


	//   ....[16]....
        /*6ac0*/ 	.word	0x00024490


	//   ....[17]....
        /*6ac4*/ 	.word	0x000244a0


	//   ....[18]....
        /*6ac8*/ 	.word	0x000244b0


	//   ....[19]....
        /*6acc*/ 	.word	0x000244d0


	//   ....[20]....
        /*6ad0*/ 	.word	0x00024500


	//   ....[21]....
        /*6ad4*/ 	.word	0x00024510


	//   ....[22]....
        /*6ad8*/ 	.word	0x00024540


	//   ....[23]....
        /*6adc*/ 	.word	0x00024550


	//   ....[24]....
        /*6ae0*/ 	.word	0x00024560


	//   ....[25]....
        /*6ae4*/ 	.word	0x00024590


	//   ....[26]....
        /*6ae8*/ 	.word	0x000245e0


	//   ....[27]....
        /*6aec*/ 	.word	0x000245f0


	//   ....[28]....
        /*6af0*/ 	.word	0x00024600


	//   ....[29]....
        /*6af4*/ 	.word	0x00024610


	//   ....[30]....
        /*6af8*/ 	.word	0x00024620


	//   ....[31]....
        /*6afc*/ 	.word	0x00024630


	//   ....[32]....
        /*6b00*/ 	.word	0x00024660


	//   ....[33]....
        /*6b04*/ 	.word	0x00024680


	//   ....[34]....
        /*6b08*/ 	.word	0x000246a0


	//   ....[35]....
        /*6b0c*/ 	.word	0x000246b0


	//   ....[36]....
        /*6b10*/ 	.word	0x000246c0


	//   ....[37]....
        /*6b14*/ 	.word	0x000246d0


	//   ....[38]....
        /*6b18*/ 	.word	0x000246e0


	//   ....[39]....
        /*6b1c*/ 	.word	0x00024730


	//   ....[40]....
        /*6b20*/ 	.word	0x00024750


	//   ....[41]....
        /*6b24*/ 	.word	0x00024c00


	//   ....[42]....
        /*6b28*/ 	.word	0x00024c10


	//   ....[43]....
        /*6b2c*/ 	.word	0x00024c20


	//   ....[44]....
        /*6b30*/ 	.word	0x00024c30


	//   ....[45]....
        /*6b34*/ 	.word	0x00024c70


	//   ....[46]....
        /*6b38*/ 	.word	0x00024c90


	//   ....[47]....
        /*6b3c*/ 	.word	0x00024cf0


	//   ....[48]....
        /*6b40*/ 	.word	0x00024d00


	//   ....[49]....
        /*6b44*/ 	.word	0x00026db0


	//   ....[50]....
        /*6b48*/ 	.word	0x00026de0


	//   ....[51]....
        /*6b4c*/ 	.word	0x00026df0


	//   ....[52]....
        /*6b50*/ 	.word	0x00026e00


	//   ....[53]....
        /*6b54*/ 	.word	0x00026e60


	//   ....[54]....
        /*6b58*/ 	.word	0x00026e70


	//   ....[55]....
        /*6b5c*/ 	.word	0x00026e80


	//   ....[56]....
        /*6b60*/ 	.word	0x00026eb0


	//   ....[57]....
        /*6b64*/ 	.word	0x00026ef0


	//   ....[58]....
        /*6b68*/ 	.word	0x00026f10


	//   ....[59]....
        /*6b6c*/ 	.word	0x00026f40


	//   ....[60]....
        /*6b70*/ 	.word	0x00026f50


	//   ....[61]....
        /*6b74*/ 	.word	0x00026f90


	//   ....[62]....
        /*6b78*/ 	.word	0x00026fa0


	//   ....[63]....
        /*6b7c*/ 	.word	0x00026fe0


	//   ....[64]....
        /*6b80*/ 	.word	0x00026ff0


	//   ....[65]....
        /*6b84*/ 	.word	0x00027000


	//   ....[66]....
        /*6b88*/ 	.word	0x00027010


	//   ....[67]....
        /*6b8c*/ 	.word	0x00027020


	//   ....[68]....
        /*6b90*/ 	.word	0x00027040


	//   ....[69]....
        /*6b94*/ 	.word	0x00027050


	//   ....[70]....
        /*6b98*/ 	.word	0x00027070


	//   ....[71]....
        /*6b9c*/ 	.word	0x000270c0


	//   ....[72]....
        /*6ba0*/ 	.word	0x000270d0


	//   ....[73]....
        /*6ba4*/ 	.word	0x000270e0


	//   ....[74]....
        /*6ba8*/ 	.word	0x000270f0


	//   ....[75]....
        /*6bac*/ 	.word	0x00027100


	//   ....[76]....
        /*6bb0*/ 	.word	0x00027110


	//   ....[77]....
        /*6bb4*/ 	.word	0x00027130


	//   ....[78]....
        /*6bb8*/ 	.word	0x00027150


	//   ....[79]....
        /*6bbc*/ 	.word	0x000271c0


	//   ....[80]....
        /*6bc0*/ 	.word	0x000271e0


	//   ....[81]....
        /*6bc4*/ 	.word	0x000271f0


	//   ....[82]....
        /*6bc8*/ 	.word	0x00027250


	//   ....[83]....
        /*6bcc*/ 	.word	0x000273d0


	//   ....[84]....
        /*6bd0*/ 	.word	0x000273e0


	//   ....[85]....
        /*6bd4*/ 	.word	0x000273f0


	//   ....[86]....
        /*6bd8*/ 	.word	0x00027400


	//   ....[87]....
        /*6bdc*/ 	.word	0x00027560


	//   ....[88]....
        /*6be0*/ 	.word	0x00027570


	//   ....[89]....
        /*6be4*/ 	.word	0x00027580


	//   ....[90]....
        /*6be8*/ 	.word	0x00027590


	//   ....[91]....
        /*6bec*/ 	.word	0x000275e0


	//   ....[92]....
        /*6bf0*/ 	.word	0x000275f0


	//   ....[93]....
        /*6bf4*/ 	.word	0x00027600


	//   ....[94]....
        /*6bf8*/ 	.word	0x00027610


	//----- nvinfo : EIATTR_EXIT_INSTR_OFFSETS
	.align		4
.L_68:
        /*6bfc*/ 	.byte	0x04, 0x1c
        /*6bfe*/ 	.short	(.L_70 - .L_69)


	//   ....[0]....
.L_69:
        /*6c00*/ 	.word	0x00053d10


	//----- nvinfo : EIATTR_REQNTID
	.align		4
.L_70:
        /*6c04*/ 	.byte	0x04, 0x10
        /*6c06*/ 	.short	(.L_72 - .L_71)
.L_71:
        /*6c08*/ 	.word	0x00000080
        /*6c0c*/ 	.word	0x00000001
        /*6c10*/ 	.word	0x00000001
.L_72:


//--------------------- .nv.callgraph             --------------------------
	.section	.nv.callgraph,"",@"SHT_CUDA_CALLGRAPH"
	.align	4
	.sectionentsize	8
	.align		4
        /*0000*/ 	.word	0x00000000
	.align		4
        /*0004*/ 	.word	0xffffffff
	.align		4
        /*0008*/ 	.word	0x00000000
	.align		4
        /*000c*/ 	.word	0xfffffffe
	.align		4
        /*0010*/ 	.word	0x00000000
	.align		4
        /*0014*/ 	.word	0xfffffffd
	.align		4
        /*0018*/ 	.word	0x00000000
	.align		4
        /*001c*/ 	.word	0xfffffffc


//--------------------- .nv.rel.action            --------------------------
	.section	.nv.rel.action,"",@"SHT_CUDA_RELOCINFO"
	.align	8
	.sectionentsize	8
        /*0000*/ 	.byte	0x73, 0x00, 0x00, 0x00, 0x00, 0x00, 0x00, 0x00, 0x00, 0x00, 0x00, 0x11, 0x25, 0x00, 0x05, 0x36


//--------------------- .nv.constant4             --------------------------
	.section	.nv.constant4,"a",@progbits
	.align	8
	.align		8
.nv.constant4:
        /*0000*/ 	.dword	_$_str


//--------------------- .nv.constant0.attn_fwd    --------------------------
	.section	.nv.constant0.attn_fwd,"a",@progbits
	.sectionflags	@""
	.align	4
.nv.constant0.attn_fwd:
	.zero		488


//--------------------- .text.attn_fwd            --------------------------
	.section	.text.attn_fwd,"ax",@progbits
	.sectioninfo	@"SHI_REGISTERS=32"
	.align	128
        .global         attn_fwd
        .type           attn_fwd,@function
        .size           attn_fwd,(.L_x_3 - attn_fwd)
        .other          attn_fwd,@"STO_CUDA_ENTRY STV_DEFAULT"
attn_fwd:
.text.attn_fwd:
[----:B------:R-:W-:Y:S02]  /*0000*/  MOV R1, c[0x0][0x28] ;  /* 0x00000a0000017a02 */ /* 0x000fe40000000f00 */
[----:B------:R-:W0:Y:S01]  /*0010*/  S2R R3, SR_TID.X ;  /* 0x0000000000037919 */ /* 0x000e220000002100 */
[----:B------:R-:W-:Y:S01]  /*0020*/  ULDC.64 UR4, c[0x0][0x118] ;  /* 0x0000460000047ab9 */ /* 0x000fe20000000a00 */
[----:B------:R-:W-:Y:S02]  /*0030*/  IADD3 R1, R1, -0x3558, RZ ;  /* 0xffffcaa801017810 */ /* 0x000fe40007ffe0ff */
[----:B------:R-:W1:Y:S04]  /*0040*/  S2R R0, SR_CTAID.X ;  /* 0x0000000000007919 */ /* 0x000e680000002500 */
[----:B------:R-:W2:Y:S01]  /*0050*/  S2R R2, SR_CTAID.Y ;  /* 0x0000000000027919 */ /* 0x000ea20000002600 */
[----:B0-----:R-:W-:-:S04]  /*0060*/  LOP3.LUT R3, R3, 0x7f, RZ, 0xc0, !PT ;  /* 0x0000007f03037812 */ /* 0x001fc800078ec0ff */
[----:B-1----:R-:W-:Y:S01]  /*0070*/  LEA R0, R0, R3, 0x7 ;  /* 0x0000000300007211 */ /* 0x002fe200078e38ff */
[----:B--2---:R-:W-:-:S04]  /*0080*/  IMAD R2, R2, c[0x0][0x190], RZ ;  /* 0x0000640002027a24 */ /* 0x004fc800078e02ff */
[----:B------:R-:W-:Y:S01]  /*0090*/  IMAD R3, R0, c[0x0][0x194], RZ ;  /* 0x0000650000037a24 */ /* 0x000fe200078e02ff */
[----:B------:R-:W-:Y:S01]  /*00a0*/  MOV R0, c[0x0][0x198] ;  /* 0x0000660000007a02 */ /* 0x000fe20000000f00 */
[C---:B------:R-:W-:Y:S02]  /*00b0*/  IMAD.SHL.U32 R26, R2.reuse, 0x2, RZ ;  /* 0x00000002021a7824 */ /* 0x040fe400078e00ff */
[----:B------:R-:W-:Y:S01]  /*00c0*/  IMAD.HI R2, R2, 0x2, RZ ;  /* 0x0000000202027827 */ /* 0x000fe200078e02ff */
[C---:B------:R-:W-:Y:S02]  /*00d0*/  SHF.L.U32 R27, R3.reuse, 0x1, RZ ;  /* 0x00000001031b7819 */ /* 0x040fe400000006ff */
[----:B------:R-:W-:Y:S01]  /*00e0*/  SHF.L.U32 R7, R0, 0x4, RZ ;  /* 0x0000000400077819 */ /* 0x000fe200000006ff */
[----:B------:R-:W-:Y:S01]  /*00f0*/  IMAD.HI R3, R3, 0x2, RZ ;  /* 0x0000000203037827 */ /* 0x000fe200078e02ff */
[----:B------:R-:W-:-:S03]  /*0100*/  IADD3 R26, P0, P1, R27, c[0x0][0x160], R26 ;  /* 0x000058001b1a7a10 */ /* 0x000fc6000791e01a */
[C---:B------:R-:W-:Y:S01]  /*0110*/  IMAD.SHL.U32 R5, R0.reuse, 0x8, RZ ;  /* 0x0000000800057824 */ /* 0x040fe200078e00ff */
[----:B------:R-:W-:Y:S02]  /*0120*/  IADD3.X R27, R3, c[0x0][0x164], R2, P0, P1 ;  /* 0x00005900031b7a10 */ /* 0x000fe400007e2402 */
[CC--:B------:R-:W-:Y:S02]  /*0130*/  LEA R2, P0, R0.reuse, R26.reuse, 0x4 ;  /* 0x0000001a00027211 */ /* 0x0c0fe400078020ff */
[----:B------:R-:W-:Y:S01]  /*0140*/  LEA R6, P1, R0, R26, 0x5 ;  /* 0x0000001a00067211 */ /* 0x000fe200078228ff */
[----:B------:R-:W2:Y:S01]  /*0150*/  LDG.E.U16 R24, [R26.64] ;  /* 0x000000041a187981 */ /* 0x000ea2000c1e1500 */
[-C--:B------:R-:W-:Y:S02]  /*0160*/  LEA.HI.X.SX32 R3, R5, R27.reuse, 0x1, P0 ;  /* 0x0000001b05037211 */ /* 0x080fe400000f0eff */
[----:B------:R-:W-:-:S03]  /*0170*/  LEA.HI.X.SX32 R7, R7, R27, 0x1, P1 ;  /* 0x0000001b07077211 */ /* 0x000fc600008f0eff */
[----:B------:R0:W3:Y:S01]  /*0180*/  LDG.E.U16 R14, [R2.64] ;  /* 0x00000004020e7981 */ /* 0x0000e2000c1e1500 */
[C---:B------:R-:W-:Y:S02]  /*0190*/  SHF.L.U32 R5, R0.reuse, 0x5, RZ ;  /* 0x0000000500057819 */ /* 0x040fe400000006ff */
[CC--:B------:R-:W-:Y:S01]  /*01a0*/  LEA R18, P0, R0.reuse, R26.reuse, 0x6 ;  /* 0x0000001a00127211 */ /* 0x0c0fe200078030ff */
[----:B------:R1:W4:Y:S03]  /*01b0*/  LDG.E.U16 R22, [R6.64] ;  /* 0x0000000406167981 */ /* 0x000326000c1e1500 */
[----:B------:R-:W-:Y:S01]  /*01c0*/  LEA.HI.X.SX32 R19, R5, R27, 0x1, P0 ;  /* 0x0000001b05137211 */ /* 0x000fe200000f0eff */
[C---:B------:R-:W-:Y:S01]  /*01d0*/  IMAD.SHL.U32 R9, R0.reuse, 0x40, RZ ;  /* 0x0000004000097824 */ /* 0x040fe200078e00ff */
[C---:B------:R-:W-:Y:S01]  /*01e0*/  LEA R16, P1, R0.reuse, R26, 0x7 ;  /* 0x0000001a00107211 */ /* 0x040fe200078238ff */
[----:B------:R-:W-:-:S02]  /*01f0*/  IMAD R13, R0, 0x110, RZ ;  /* 0x00000110000d7824 */ /* 0x000fc400078e02ff */
[----:B------:R5:W4:Y:S01]  /*0200*/  LDG.E.U16 R12, [R18.64] ;  /* 0x00000004120c7981 */ /* 0x000b22000c1e1500 */
[C---:B------:R-:W-:Y:S01]  /*0210*/  SHF.L.U32 R11, R0.reuse, 0x7, RZ ;  /* 0x00000007000b7819 */ /* 0x040fe200000006ff */
[C---:B------:R-:W-:Y:S01]  /*0220*/  IMAD R23, R0.reuse, 0x88, RZ ;  /* 0x0000008800177824 */ /* 0x040fe200078e02ff */
[CC--:B------:R-:W-:Y:S02]  /*0230*/  LEA R4, P2, R0.reuse, R26.reuse, 0x8 ;  /* 0x0000001a00047211 */ /* 0x0c0fe400078440ff */
[-C--:B------:R-:W-:Y:S01]  /*0240*/  LEA.HI.X.SX32 R17, R9, R27.reuse, 0x1, P1 ;  /* 0x0000001b09117211 */ /* 0x080fe200008f0eff */
[C---:B------:R-:W-:Y:S01]  /*0250*/  IMAD R9, R0.reuse, 0x12, RZ ;  /* 0x0000001200097824 */ /* 0x040fe200078e02ff */
[-C--:B------:R-:W-:Y:S01]  /*0260*/  IADD3 R10, P0, R13, R26.reuse, RZ ;  /* 0x0000001a0d0a7210 */ /* 0x080fe20007f1e0ff */
[C---:B0-----:R-:W-:Y:S01]  /*0270*/  IMAD R3, R0.reuse, 0x9, RZ ;  /* 0x0000000900037824 */ /* 0x041fe200078e02ff */
[-C--:B------:R-:W-:Y:S01]  /*0280*/  LEA.HI.X.SX32 R5, R11, R27.reuse, 0x1, P2 ;  /* 0x0000001b0b057211 */ /* 0x080fe200010f0eff */
[C---:B-1----:R-:W-:Y:S01]  /*0290*/  IMAD R7, R0.reuse, 0x24, RZ ;  /* 0x0000002400077824 */ /* 0x042fe200078e02ff */
[----:B------:R-:W-:Y:S01]  /*02a0*/  LEA.HI.X.SX32 R11, R23, R27, 0x1, P0 ;  /* 0x0000001b170b7211 */ /* 0x000fe200000f0eff */
[----:B------:R0:W4:Y:S01]  /*02b0*/  LDG.E.U16 R21, [R16.64] ;  /* 0x0000000410157981 */ /* 0x000122000c1e1500 */
[----:B------:R-:W-:Y:S01]  /*02c0*/  IADD3 R2, P0, R9, R26, RZ ;  /* 0x0000001a09027210 */ /* 0x000fe20007f1e0ff */
[----:B------:R-:W-:-:S02]  /*02d0*/  IMAD R15, R0, 0x48, RZ ;  /* 0x00000048000f7824 */ /* 0x000fc400078e02ff */
[----:B------:R1:W4:Y:S01]  /*02e0*/  LDG.E.U16 R20, [R4.64] ;  /* 0x0000000404147981 */ /* 0x000322000c1e1500 */
[-C--:B------:R-:W-:Y:S01]  /*02f0*/  LEA.HI.X.SX32 R3, R3, R27.reuse, 0x1, P0 ;  /* 0x0000001b03037211 */ /* 0x080fe200000f0eff */
[C---:B------:R-:W-:Y:S01]  /*0300*/  IMAD R13, R0.reuse, 0x90, RZ ;  /* 0x00000090000d7824 */ /* 0x040fe200078e02ff */
[-C--:B------:R-:W-:Y:S01]  /*0310*/  IADD3 R8, P1, R7, R26.reuse, RZ ;  /* 0x0000001a07087210 */ /* 0x080fe20007f3e0ff */
[----:B-----5:R5:W4:Y:S01]  /*0320*/  LDG.E.U16 R18, [R10.64] ;  /* 0x000000040a127981 */ /* 0x020b22000c1e1500 */
[----:B0-----:R-:W-:Y:S01]  /*0330*/  IMAD R17, R0, 0x120, RZ ;  /* 0x0000012000117824 */ /* 0x001fe200078e02ff */
[-C--:B------:R-:W-:Y:S02]  /*0340*/  IADD3 R6, P0, R15, R26.reuse, RZ ;  /* 0x0000001a0f067210 */ /* 0x080fe40007f1e0ff */
[----:B------:R-:W-:Y:S02]  /*0350*/  LEA.HI.X.SX32 R9, R9, R27, 0x1, P1 ;  /* 0x0000001b09097211 */ /* 0x000fe400008f0eff */
[----:B-1----:R-:W-:-:S02]  /*0360*/  IADD3 R4, P2, R13, R26, RZ ;  /* 0x0000001a0d047210 */ /* 0x002fc40007f5e0ff */
[-C--:B------:R-:W-:Y:S01]  /*0370*/  LEA.HI.X.SX32 R7, R7, R27.reuse, 0x1, P0 ;  /* 0x0000001b07077211 */ /* 0x080fe200000f0eff */
[----:B------:R0:W4:Y:S01]  /*0380*/  LDG.E.U16 R19, [R8.64] ;  /* 0x0000000408137981 */ /* 0x000122000c1e1500 */
[----:B------:R-:W-:-:S05]  /*0390*/  LEA.HI.X.SX32 R5, R15, R27, 0x1, P2 ;  /* 0x0000001b0f057211 */ /* 0x000fca00010f0eff */
[----:B------:R1:W4:Y:S04]  /*03a0*/  LDG.E.U16 R16, [R4.64] ;  /* 0x0000000404107981 */ /* 0x000328000c1e1500 */
[----:B--2---:R-:W-:Y:S04]  /*03b0*/  STL [R1+0x458], R24 ;  /* 0x0004581801007387 */ /* 0x004fe80000100800 */
[----:B---3--:R2:W-:Y:S04]  /*03c0*/  STL [R1+0x454], R14 ;  /* 0x0004540e01007387 */ /* 0x0085e80000100800 */
[----:B--2---:R2:W3:Y:S02]  /*03d0*/  LDG.E.U16 R14, [R2.64] ;  /* 0x00000004020e7981 */ /* 0x0044e4000c1e1500 */
[----:B--2---:R-:W-:-:S02]  /*03e0*/  IADD3 R2, P1, R17, R26, RZ ;  /* 0x0000001a11027210 */ /* 0x004fc40007f3e0ff */
[----:B------:R2:W3:Y:S02]  /*03f0*/  LDG.E.U16 R17, [R6.64] ;  /* 0x0000000406117981 */ /* 0x0004e4000c1e1500 */
[----:B------:R-:W-:-:S05]  /*0400*/  LEA.HI.X.SX32 R3, R13, R27, 0x1, P1 ;  /* 0x0000001b0d037211 */ /* 0x000fca00008f0eff */
[----:B------:R0:W3:Y:S01]  /*0410*/  LDG.E.U16 R13, [R2.64] ;  /* 0x00000004020d7981 */ /* 0x0000e2000c1e1500 */
[C---:B-----5:R-:W-:Y:S02]  /*0420*/  IMAD R11, R0.reuse, 0x130, RZ ;  /* 0x00000130000b7824 */ /* 0x060fe400078e02ff */
[C---:B-1----:R-:W-:Y:S01]  /*0430*/  IMAD R4, R0.reuse, 0x98, RZ ;  /* 0x0000009800047824 */ /* 0x042fe200078e02ff */
[----:B----4-:R-:W-:Y:S01]  /*0440*/  STL [R1+0x44c], R22 ;  /* 0x00044c1601007387 */ /* 0x010fe20000100800 */
[----:B------:R-:W-:-:S03]  /*0450*/  IMAD R5, R0, 0xa, RZ ;  /* 0x0000000a00057824 */ /* 0x000fc600078e02ff */
[----:B------:R1:W-:Y:S01]  /*0460*/  STL [R1+0x444], R12 ;  /* 0x0004440c01007387 */ /* 0x0003e20000100800 */
[-C--:B0-----:R-:W-:Y:S01]  /*0470*/  IADD3 R2, P1, R11, R26.reuse, RZ ;  /* 0x0000001a0b027210 */ /* 0x081fe20007f3e0ff */
[C---:B------:R-:W-:Y:S01]  /*0480*/  IMAD R11, R0.reuse, 0x28, RZ ;  /* 0x00000028000b7824 */ /* 0x040fe200078e02ff */
[-C--:B------:R-:W-:Y:S01]  /*0490*/  IADD3 R8, P0, R5, R26.reuse, RZ ;  /* 0x0000001a05087210 */ /* 0x080fe20007f1e0ff */
[----:B--2---:R-:W-:Y:S01]  /*04a0*/  IMAD R7, R0, 0x5, RZ ;  /* 0x0000000500077824 */ /* 0x004fe200078e02ff */
[-C--:B------:R-:W-:Y:S01]  /*04b0*/  LEA.HI.X.SX32 R3, R4, R27.reuse, 0x1, P1 ;  /* 0x0000001b04037211 */ /* 0x080fe200008f0eff */
[C---:B-1----:R-:W-:Y:S01]  /*04c0*/  IMAD R12, R0.reuse, 0x14, RZ ;  /* 0x00000014000c7824 */ /* 0x042fe200078e02ff */
[-C--:B------:R-:W-:Y:S01]  /*04d0*/  IADD3 R4, P2, R11, R26.reuse, RZ ;  /* 0x0000001a0b047210 */ /* 0x080fe20007f5e0ff */
[----:B------:R-:W-:Y:S01]  /*04e0*/  IMAD R10, R0, 0x50, RZ ;  /* 0x00000050000a7824 */ /* 0x000fe200078e02ff */
[----:B------:R-:W-:Y:S01]  /*04f0*/  LEA.HI.X.SX32 R9, R7, R27, 0x1, P0 ;  /* 0x0000001b07097211 */ /* 0x000fe200000f0eff */
[----:B------:R0:W2:Y:S01]  /*0500*/  LDG.E.U16 R22, [R2.64] ;  /* 0x0000000402167981 */ /* 0x0000a2000c1e1500 */
[----:B------:R-:W-:-:S04]  /*0510*/  IADD3 R6, P1, R12, R26, RZ ;  /* 0x0000001a0c067210 */ /* 0x000fc80007f3e0ff */
[-C--:B------:R-:W-:Y:S02]  /*0520*/  LEA.HI.X.SX32 R7, R5, R27.reuse, 0x1, P1 ;  /* 0x0000001b05077211 */ /* 0x080fe400008f0eff */
[----:B------:R-:W-:Y:S01]  /*0530*/  LEA.HI.X.SX32 R5, R12, R27, 0x1, P2 ;  /* 0x0000001b0c057211 */ /* 0x000fe200010f0eff */
[----:B------:R1:W-:Y:S01]  /*0540*/  STL [R1+0x42c], R21 ;  /* 0x00042c1501007387 */ /* 0x0003e20000100800 */
[----:B0-----:R-:W-:-:S03]  /*0550*/  IADD3 R2, P0, R10, R26, RZ ;  /* 0x0000001a0a027210 */ /* 0x001fc60007f1e0ff */
[----:B------:R0:W-:Y:S01]  /*0560*/  STL [R1+0x410], R20 ;  /* 0x0004101401007387 */ /* 0x0001e20000100800 */
[----:B------:R-:W-:-:S03]  /*0570*/  LEA.HI.X.SX32 R3, R11, R27, 0x1, P0 ;  /* 0x0000001b0b037211 */ /* 0x000fc600000f0eff */
[----:B------:R4:W5:Y:S04]  /*0580*/  LDG.E.U16 R15, [R4.64] ;  /* 0x00000004040f7981 */ /* 0x000968000c1e1500 */
[----:B-1----:R1:W2:Y:S04]  /*0590*/  LDG.E.U16 R21, [R8.64] ;  /* 0x0000000408157981 */ /* 0x0022a8000c1e1500 */
[----:B0-----:R0:W2:Y:S01]  /*05a0*/  LDG.E.U16 R20, [R6.64] ;  /* 0x0000000406147981 */ /* 0x0010a2000c1e1500 */
[----:B----4-:R-:W-:-:S03]  /*05b0*/  IMAD R5, R0, 0xa0, RZ ;  /* 0x000000a000057824 */ /* 0x010fc600078e02ff */
[----:B------:R4:W-:Y:S01]  /*05c0*/  STL [R1+0x408], R18 ;  /* 0x0004081201007387 */ /* 0x0009e20000100800 */
[----:B-1----:R-:W-:-:S05]  /*05d0*/  IMAD R8, R0, 0x140, RZ ;  /* 0x0000014000087824 */ /* 0x002fca00078e02ff */
[----:B------:R-:W-:Y:S01]  /*05e0*/  IADD3 R8, P1, R8, R26, RZ ;  /* 0x0000001a08087210 */ /* 0x000fe20007f3e0ff */
[----:B0-----:R-:W-:-:S03]  /*05f0*/  IMAD R6, R0, 0x150, RZ ;  /* 0x0000015000067824 */ /* 0x001fc600078e02ff */
[C---:B------:R-:W-:Y:S01]  /*0600*/  LEA.HI.X.SX32 R9, R5.reuse, R27, 0x1, P1 ;  /* 0x0000001b05097211 */ /* 0x040fe200008f0eff */
[----:B------:R-:W-:Y:S01]  /*0610*/  IMAD R7, R0, 0x160, RZ ;  /* 0x0000016000077824 */ /* 0x000fe200078e02ff */
[-C--:B------:R-:W-:Y:S01]  /*0620*/  IADD3 R6, P2, R6, R26.reuse, RZ ;  /* 0x0000001a06067210 */ /* 0x080fe20007f5e0ff */
[C---:B----4-:R-:W-:Y:S02]  /*0630*/  IMAD R18, R0.reuse, 0xa8, RZ ;  /* 0x000000a800127824 */ /* 0x050fe400078e02ff */
[C---:B------:R-:W-:Y:S02]  /*0640*/  IMAD R11, R0.reuse, 0xb0, RZ ;  /* 0x000000b0000b7824 */ /* 0x040fe400078e02ff */
[----:B------:R-:W-:Y:S01]  /*0650*/  IMAD R12, R0, 0x58, RZ ;  /* 0x00000058000c7824 */ /* 0x000fe200078e02ff */
[----:B---3--:R0:W-:Y:S04]  /*0660*/  STL [R1+0x450], R14 ;  /* 0x0004500e01007387 */ /* 0x0081e80000100800 */
[----:B0-----:R0:W3:Y:S04]  /*0670*/  LDG.E.U16 R14, [R2.64] ;  /* 0x00000004020e7981 */ /* 0x0010e8000c1e1500 */
[----:B------:R-:W-:Y:S01]  /*0680*/  STL [R1+0x448], R19 ;  /* 0x0004481301007387 */ /* 0x000fe20000100800 */
[----:B0-----:R-:W-:-:S03]  /*0690*/  IADD3 R2, P0, R5, R26, RZ ;  /* 0x0000001a05027210 */ /* 0x001fc60007f1e0ff */
[----:B------:R-:W-:Y:S01]  /*06a0*/  STL [R1+0x434], R17 ;  /* 0x0004341101007387 */ /* 0x000fe20000100800 */
[----:B------:R-:W-:-:S03]  /*06b0*/  LEA.HI.X.SX32 R3, R10, R27, 0x1, P0 ;  /* 0x0000001b0a037211 */ /* 0x000fc600000f0eff */
[----:B------:R0:W-:Y:S04]  /*06c0*/  STL [R1+0x428], R16 ;  /* 0x0004281001007387 */ /* 0x0001e80000100800 */
[----:B------:R1:W-:Y:S04]  /*06d0*/  STL [R1+0x404], R13 ;  /* 0x0004040d01007387 */ /* 0x0003e80000100800 */
[----:B0-----:R0:W4:Y:S04]  /*06e0*/  LDG.E.U16 R16, [R2.64] ;  /* 0x0000000402107981 */ /* 0x001128000c1e1500 */
[----:B-1----:R1:W4:Y:S01]  /*06f0*/  LDG.E.U16 R13, [R8.64] ;  /* 0x00000004080d7981 */ /* 0x002322000c1e1500 */
[----:B0-----:R-:W-:-:S02]  /*0700*/  IADD3 R2, P1, R7, R26, RZ ;  /* 0x0000001a07027210 */ /* 0x001fc40007f3e0ff */
[----:B------:R-:W-:Y:S02]  /*0710*/  LEA.HI.X.SX32 R7, R18, R27, 0x1, P2 ;  /* 0x0000001b12077211 */ /* 0x000fe400010f0eff */
[----:B------:R-:W-:-:S03]  /*0720*/  IADD3 R4, P0, R11, R26, RZ ;  /* 0x0000001a0b047210 */ /* 0x000fc60007f1e0ff */
[----:B------:R0:W4:Y:S01]  /*0730*/  LDG.E.U16 R19, [R6.64] ;  /* 0x0000000406137981 */ /* 0x000122000c1e1500 */
[-C--:B------:R-:W-:Y:S02]  /*0740*/  LEA.HI.X.SX32 R5, R12, R27.reuse, 0x1, P0 ;  /* 0x0000001b0c057211 */ /* 0x080fe400000f0eff */
[----:B------:R-:W-:-:S03]  /*0750*/  LEA.HI.X.SX32 R3, R11, R27, 0x1, P1 ;  /* 0x0000001b0b037211 */ /* 0x000fc600008f0eff */
[----:B------:R1:W4:Y:S04]  /*0760*/  LDG.E.U16 R17, [R4.64] ;  /* 0x0000000404117981 */ /* 0x000328000c1e1500 */
[----:B------:R2:W4:Y:S01]  /*0770*/  LDG.E.U16 R12, [R2.64] ;  /* 0x00000004020c7981 */ /* 0x000522000c1e1500 */
[C---:B0-----:R-:W-:Y:S02]  /*0780*/  IMAD R6, R0.reuse, 0xb8, RZ ;  /* 0x000000b800067824 */ /* 0x041fe400078e02ff */
[C---:B-1----:R-:W-:Y:S02]  /*0790*/  IMAD R4, R0.reuse, 0x170, RZ ;  /* 0x0000017000047824 */ /* 0x042fe400078e02ff */
[----:B------:R-:W-:-:S03]  /*07a0*/  IMAD R5, R0, 0x30, RZ ;  /* 0x0000003000057824 */ /* 0x000fc600078e02ff */
[-C--:B--2---:R-:W-:Y:S01]  /*07b0*/  IADD3 R2, P1, R4, R26.reuse, RZ ;  /* 0x0000001a04027210 */ /* 0x084fe20007f3e0ff */
[C---:B------:R-:W-:Y:S01]  /*07c0*/  IMAD R11, R0.reuse, 0x60, RZ ;  /* 0x00000060000b7824 */ /* 0x040fe200078e02ff */
[-C--:B------:R-:W-:Y:S01]  /*07d0*/  IADD3 R8, P0, R5, R26.reuse, RZ ;  /* 0x0000001a05087210 */ /* 0x080fe20007f1e0ff */
[----:B------:R-:W-:Y:S01]  /*07e0*/  IMAD R25, R0, 0x18, RZ ;  /* 0x0000001800197824 */ /* 0x000fe200078e02ff */
[----:B------:R-:W-:Y:S01]  /*07f0*/  LEA.HI.X.SX32 R3, R6, R27, 0x1, P1 ;  /* 0x0000001b06037211 */ /* 0x000fe200008f0eff */
[----:B------:R-:W-:Y:S01]  /*0800*/  IMAD R7, R0, 0x180, RZ ;  /* 0x0000018000077824 */ /* 0x000fe200078e02ff */
[----:B------:R-:W-:Y:S01]  /*0810*/  STL [R1+0x400], R22 ;  /* 0x0004001601007387 */ /* 0x000fe20000100800 */
[----:B------:R-:W-:-:S03]  /*0820*/  IADD3 R6, P1, R11, R26, RZ ;  /* 0x0000001a0b067210 */ /* 0x000fc60007f3e0ff */
[----:B------:R0:W-:Y:S01]  /*0830*/  STL [R1+0x440], R21 ;  /* 0x0004401501007387 */ /* 0x0001e20000100800 */
[----:B------:R-:W-:Y:S01]  /*0840*/  LEA.HI.X.SX32 R9, R25, R27, 0x1, P0 ;  /* 0x0000001b19097211 */ /* 0x000fe200000f0eff */
[----:B------:R-:W-:Y:S02]  /*0850*/  IMAD R10, R0, 0xc0, RZ ;  /* 0x000000c0000a7824 */ /* 0x000fe400078e02ff */
[----:B------:R1:W-:Y:S03]  /*0860*/  STL [R1+0x43c], R20 ;  /* 0x00043c1401007387 */ /* 0x0003e60000100800 */
[-C--:B------:R-:W-:Y:S01]  /*0870*/  IADD3 R4, P2, R10, R26.reuse, RZ ;  /* 0x0000001a0a047210 */ /* 0x080fe20007f5e0ff */
[----:B-----5:R2:W-:Y:S04]  /*0880*/  STL [R1+0x438], R15 ;  /* 0x0004380f01007387 */ /* 0x0205e80000100800 */
[----:B0-----:R0:W5:Y:S04]  /*0890*/  LDG.E.U16 R21, [R8.64] ;  /* 0x0000000408157981 */ /* 0x001168000c1e1500 */
[----:B-1----:R1:W5:Y:S02]  /*08a0*/  LDG.E.U16 R20, [R2.64] ;  /* 0x0000000402147981 */ /* 0x002364000c1e1500 */
[----:B-1----:R-:W-:-:S02]  /*08b0*/  IADD3 R2, P0, R7, R26, RZ ;  /* 0x0000001a07027210 */ /* 0x002fc40007f1e0ff */
[-C--:B------:R-:W-:Y:S02]  /*08c0*/  LEA.HI.X.SX32 R7, R5, R27.reuse, 0x1, P1 ;  /* 0x0000001b05077211 */ /* 0x080fe400008f0eff */
[----:B------:R-:W-:-:S03]  /*08d0*/  LEA.HI.X.SX32 R3, R10, R27, 0x1, P0 ;  /* 0x0000001b0a037211 */ /* 0x000fc600000f0eff */
[----:B--2---:R1:W2:Y:S01]  /*08e0*/  LDG.E.U16 R15, [R6.64] ;  /* 0x00000004060f7981 */ /* 0x0042a2000c1e1500 */
[----:B------:R-:W-:Y:S01]  /*08f0*/  LEA.HI.X.SX32 R5, R11, R27, 0x1, P2 ;  /* 0x0000001b0b057211 */ /* 0x000fe200010f0eff */
[----:B0-----:R-:W-:Y:S02]  /*0900*/  IMAD R8, R0, 0x190, RZ ;  /* 0x0000019000087824 */ /* 0x001fe400078e02ff */
[----:B------:R0:W2:Y:S03]  /*0910*/  LDG.E.U16 R11, [R2.64] ;  /* 0x00000004020b7981 */ /* 0x0000a6000c1e1500 */
[----:B------:R-:W-:Y:S01]  /*0920*/  IADD3 R8, P1, R8, R26, RZ ;  /* 0x0000001a08087210 */ /* 0x000fe20007f3e0ff */
[C---:B0-----:R-:W-:Y:S02]  /*0930*/  IMAD R3, R0.reuse, 0xd0, RZ ;  /* 0x000000d000037824 */ /* 0x041fe400078e02ff */
[----:B------:R-:W-:-:S03]  /*0940*/  IMAD R2, R0, 0x1b0, RZ ;  /* 0x000001b000027824 */ /* 0x000fc600078e02ff */
[-C--:B-1----:R-:W-:Y:S01]  /*0950*/  IADD3 R6, P0, R3, R26.reuse, RZ ;  /* 0x0000001a03067210 */ /* 0x082fe20007f1e0ff */
[C---:B------:R-:W-:Y:S01]  /*0960*/  IMAD R10, R0.reuse, 0xd8, RZ ;  /* 0x000000d8000a7824 */ /* 0x040fe200078e02ff */
[----:B---3--:R0:W-:Y:S04]  /*0970*/  STL [R1+0x430], R14 ;  /* 0x0004300e01007387 */ /* 0x0081e80000100800 */
[----:B0-----:R0:W3:Y:S02]  /*0980*/  LDG.E.U16 R14, [R4.64] ;  /* 0x00000004040e7981 */ /* 0x0010e4000c1e1500 */
[----:B0-----:R-:W-:Y:S02]  /*0990*/  IMAD R4, R0, 0x1a0, RZ ;  /* 0x000001a000047824 */ /* 0x001fe400078e02ff */
[----:B----4-:R0:W-:Y:S04]  /*09a0*/  STL [R1+0x424], R16 ;  /* 0x0004241001007387 */ /* 0x0101e80000100800 */
[----:B------:R1:W-:Y:S01]  /*09b0*/  STL [R1+0x3f4], R13 ;  /* 0x0003f40d01007387 */ /* 0x0003e20000100800 */
[----:B------:R-:W-:Y:S01]  /*09c0*/  IADD3 R4, P2, R4, R26, RZ ;  /* 0x0000001a04047210 */ /* 0x000fe20007f5e0ff */
[----:B0-----:R-:W-:-:S02]  /*09d0*/  IMAD R16, R0, 0xc8, RZ ;  /* 0x000000c800107824 */ /* 0x001fc400078e02ff */
[----:B-1----:R-:W-:-:S03]  /*09e0*/  IMAD R13, R0, 0x68, RZ ;  /* 0x00000068000d7824 */ /* 0x002fc600078e02ff */
[-C--:B------:R-:W-:Y:S02]  /*09f0*/  LEA.HI.X.SX32 R9, R16, R27.reuse, 0x1, P1 ;  /* 0x0000001b10097211 */ /* 0x080fe400008f0eff */
[----:B------:R-:W-:Y:S02]  /*0a00*/  IADD3 R2, P1, R2, R26, RZ ;  /* 0x0000001a02027210 */ /* 0x000fe40007f3e0ff */
[-C--:B------:R-:W-:Y:S01]  /*0a10*/  LEA.HI.X.SX32 R7, R13, R27.reuse, 0x1, P0 ;  /* 0x0000001b0d077211 */ /* 0x080fe200000f0eff */
[----:B------:R0:W-:Y:S01]  /*0a20*/  STL [R1+0x3f0], R19 ;  /* 0x0003f01301007387 */ /* 0x0001e20000100800 */
[-C--:B------:R-:W-:Y:S02]  /*0a30*/  LEA.HI.X.SX32 R5, R3, R27.reuse, 0x1, P2 ;  /* 0x0000001b03057211 */ /* 0x080fe400010f0eff */
[----:B------:R-:W-:Y:S02]  /*0a40*/  LEA.HI.X.SX32 R3, R10, R27, 0x1, P1 ;  /* 0x0000001b0a037211 */ /* 0x000fe400008f0eff */
[----:B------:R1:W4:Y:S04]  /*0a50*/  LDG.E.U16 R10, [R6.64] ;  /* 0x00000004060a7981 */ /* 0x000328000c1e1500 */
[----:B0-----:R0:W4:Y:S04]  /*0a60*/  LDG.E.U16 R19, [R8.64] ;  /* 0x0000000408137981 */ /* 0x001128000c1e1500 */
[----:B------:R0:W-:Y:S04]  /*0a70*/  STL [R1+0x420], R17 ;  /* 0x0004201101007387 */ /* 0x0001e80000100800 */
[----:B------:R1:W-:Y:S04]  /*0a80*/  STL [R1+0x3e4], R12 ;  /* 0x0003e40c01007387 */ /* 0x0003e80000100800 */
[----:B0-----:R0:W4:Y:S04]  /*0a90*/  LDG.E.U16 R17, [R4.64] ;  /* 0x0000000404117981 */ /* 0x001128000c1e1500 */
[----:B-1----:R1:W4:Y:S01]  /*0aa0*/  LDG.E.U16 R12, [R2.64] ;  /* 0x00000004020c7981 */ /* 0x002322000c1e1500 */
[----:B0-----:R-:W-:-:S02]  /*0ab0*/  IMAD R5, R0, 0x70, RZ ;  /* 0x0000007000057824 */ /* 0x001fc400078e02ff */
[C---:B------:R-:W-:Y:S02]  /*0ac0*/  IMAD R4, R0.reuse, 0x1c0, RZ ;  /* 0x000001c000047824 */ /* 0x040fe400078e02ff */
[C---:B-1----:R-:W-:Y:S01]  /*0ad0*/  IMAD R3, R0.reuse, 0xe0, RZ ;  /* 0x000000e000037824 */ /* 0x042fe200078e02ff */
[-C--:B------:R-:W-:Y:S01]  /*0ae0*/  IADD3 R8, P0, R5, R26.reuse, RZ ;  /* 0x0000001a05087210 */ /* 0x080fe20007f1e0ff */
[----:B------:R-:W-:Y:S01]  /*0af0*/  IMAD R2, R0, 0x1d0, RZ ;  /* 0x000001d000027824 */ /* 0x000fe200078e02ff */
[----:B-----5:R0:W-:Y:S02]  /*0b00*/  STL [R1+0x3e0], R20 ;  /* 0x0003e01401007387 */ /* 0x0201e40000100800 */
[-C--:B------:R-:W-:Y:S02]  /*0b10*/  IADD3 R6, P1, R3, R26.reuse, RZ ;  /* 0x0000001a03067210 */ /* 0x080fe40007f3e0ff */
[----:B------:R1:W-:Y:S01]  /*0b20*/  STL [R1+0x41c], R21 ;  /* 0x00041c1501007387 */ /* 0x0003e20000100800 */
[----:B------:R-:W-:Y:S01]  /*0b30*/  IADD3 R4, P2, R4, R26, RZ ;  /* 0x0000001a04047210 */ /* 0x000fe20007f5e0ff */
[----:B0-----:R-:W-:Y:S01]  /*0b40*/  IMAD R20, R0, 0x38, RZ ;  /* 0x0000003800147824 */ /* 0x001fe200078e02ff */
[----:B------:R-:W-:-:S04]  /*0b50*/  LEA.HI.X.SX32 R7, R5, R27, 0x1, P1 ;  /* 0x0000001b05077211 */ /* 0x000fc800008f0eff */
[----:B------:R-:W-:Y:S01]  /*0b60*/  LEA.HI.X.SX32 R9, R20, R27, 0x1, P0 ;  /* 0x0000001b14097211 */ /* 0x000fe200000f0eff */
[----:B------:R0:W5:Y:S01]  /*0b70*/  LDG.E.U16 R22, [R6.64] ;  /* 0x0000000406167981 */ /* 0x000162000c1e1500 */
[----:B------:R-:W-:-:S03]  /*0b80*/  IADD3 R2, P0, R2, R26, RZ ;  /* 0x0000001a02027210 */ /* 0x000fc60007f1e0ff */
[----:B--2---:R2:W-:Y:S01]  /*0b90*/  STL [R1+0x418], R15 ;  /* 0x0004180f01007387 */ /* 0x0045e20000100800 */
[----:B------:R-:W-:-:S03]  /*0ba0*/  LEA.HI.X.SX32 R5, R3, R27, 0x1, P2 ;  /* 0x0000001b03057211 */ /* 0x000fc600010f0eff */
[----:B------:R3:W5:Y:S01]  /*0bb0*/  LDG.E.U16 R28, [R8.64] ;  /* 0x00000004081c7981 */ /* 0x000762000c1e1500 */
[C---:B------:R-:W-:Y:S02]  /*0bc0*/  IMAD R24, R0.reuse, 0x78, RZ ;  /* 0x0000007800187824 */ /* 0x040fe400078e02ff */
[C---:B0-----:R-:W-:Y:S01]  /*0bd0*/  IMAD R6, R0.reuse, 0x1e0, RZ ;  /* 0x000001e000067824 */ /* 0x041fe200078e02ff */
[----:B-1----:R0:W5:Y:S01]  /*0be0*/  LDG.E.U16 R21, [R4.64] ;  /* 0x0000000404157981 */ /* 0x002162000c1e1500 */
[----:B--2---:R-:W-:-:S05]  /*0bf0*/  IMAD R15, R0, 0xe8, RZ ;  /* 0x000000e8000f7824 */ /* 0x004fca00078e02ff */
[----:B------:R-:W-:Y:S01]  /*0c00*/  LEA.HI.X.SX32 R3, R15, R27, 0x1, P0 ;  /* 0x0000001b0f037211 */ /* 0x000fe200000f0eff */
[----:B0-----:R-:W-:Y:S01]  /*0c10*/  IMAD R4, R0, 0x1f0, RZ ;  /* 0x000001f000047824 */ /* 0x001fe200078e02ff */
[----:B------:R-:W-:-:S04]  /*0c20*/  IADD3 R6, P1, R6, R26, RZ ;  /* 0x0000001a06067210 */ /* 0x000fc80007f3e0ff */
[----:B------:R-:W-:Y:S01]  /*0c30*/  IADD3 R4, P2, R4, R26, RZ ;  /* 0x0000001a04047210 */ /* 0x000fe20007f5e0ff */
[----:B---3--:R0:W-:Y:S04]  /*0c40*/  STL [R1+0x414], R14 ;  /* 0x0004140e01007387 */ /* 0x0081e80000100800 */
[----:B0-----:R0:W2:Y:S04]  /*0c50*/  LDG.E.U16 R14, [R2.64] ;  /* 0x00000004020e7981 */ /* 0x0010a8000c1e1500 */
[----:B------:R1:W-:Y:S01]  /*0c60*/  STL [R1+0x3c0], R11 ;  /* 0x0003c00b01007387 */ /* 0x0003e20000100800 */
[----:B0-----:R-:W-:-:S02]  /*0c70*/  IMAD R3, R0, 0xf0, RZ ;  /* 0x000000f000037824 */ /* 0x001fc400078e02ff */
[----:B------:R-:W-:-:S03]  /*0c80*/  IMAD R2, R0, 0x102, RZ ;  /* 0x0000010200027824 */ /* 0x000fc600078e02ff */
[----:B------:R-:W-:Y:S01]  /*0c90*/  IADD3 R8, P0, R3, R26, RZ ;  /* 0x0000001a03087210 */ /* 0x000fe20007f1e0ff */
[----:B-1----:R-:W-:-:S03]  /*0ca0*/  IMAD R11, R0, 0xf8, RZ ;  /* 0x000000f8000b7824 */ /* 0x002fc600078e02ff */
[-C--:B------:R-:W-:Y:S02]  /*0cb0*/  LEA.HI.X.SX32 R9, R24, R27.reuse, 0x1, P0 ;  /* 0x0000001b18097211 */ /* 0x080fe400000f0eff */
[----:B------:R-:W-:Y:S02]  /*0cc0*/  IADD3 R2, P0, R2, R26, RZ ;  /* 0x0000001a02027210 */ /* 0x000fe40007f1e0ff */
[-C--:B------:R-:W-:Y:S02]  /*0cd0*/  LEA.HI.X.SX32 R7, R3, R27.reuse, 0x1, P1 ;  /* 0x0000001b03077211 */ /* 0x080fe400008f0eff */
[----:B------:R-:W-:Y:S01]  /*0ce0*/  LEA.HI.X.SX32 R5, R11, R27, 0x1, P2 ;  /* 0x0000001b0b057211 */ /* 0x000fe200010f0eff */
[----:B----4-:R0:W-:Y:S04]  /*0cf0*/  STL [R1+0x3b8], R19 ;  /* 0x0003b81301007387 */ /* 0x0101e80000100800 */
[----:B------:R1:W-:Y:S04]  /*0d00*/  STL [R1+0x40c], R10 ;  /* 0x00040c0a01007387 */ /* 0x0003e80000100800 */
[----:B0-----:R0:W3:Y:S01]  /*0d10*/  LDG.E.U16 R19, [R8.64] ;  /* 0x0000000408137981 */ /* 0x0010e2000c1e1500 */
[----:B-1----:R-:W-:-:S03]  /*0d20*/  IMAD R10, R0, 0x81, RZ ;  /* 0x00000081000a7824 */ /* 0x002fc600078e02ff */
[----:B------:R1:W-:Y:S02]  /*0d30*/  STL [R1+0x3b0], R17 ;  /* 0x0003b01101007387 */ /* 0x0003e40000100800 */
[----:B------:R-:W-:Y:S02]  /*0d40*/  LEA.HI.X.SX32 R3, R10, R27, 0x1, P0 ;  /* 0x0000001b0a037211 */ /* 0x000fe400000f0eff */
[----:B------:R4:W-:Y:S04]  /*0d50*/  STL [R1+0x3a4], R12 ;  /* 0x0003a40c01007387 */ /* 0x0009e80000100800 */
[----:B------:R0:W3:Y:S04]  /*0d60*/  LDG.E.U16 R11, [R2.64] ;  /* 0x00000004020b7981 */ /* 0x0000e8000c1e1500 */
[----:B-1----:R1:W3:Y:S04]  /*0d70*/  LDG.E.U16 R17, [R6.64] ;  /* 0x0000000406117981 */ /* 0x0022e8000c1e1500 */
[----:B----4-:R4:W3:Y:S01]  /*0d80*/  LDG.E.U16 R12, [R4.64] ;  /* 0x00000004040c7981 */ /* 0x0108e2000c1e1500 */
[----:B0-----:R-:W-:-:S02]  /*0d90*/  IMAD R8, R0, 0x112, RZ ;  /* 0x0000011200087824 */ /* 0x001fc400078e02ff */
[C---:B------:R-:W-:Y:S02]  /*0da0*/  IMAD R3, R0.reuse, 0x89, RZ ;  /* 0x0000008900037824 */ /* 0x040fe400078e02ff */
[----:B-1----:R-:W-:Y:S01]  /*0db0*/  IMAD R6, R0, 0x122, RZ ;  /* 0x0000012200067824 */ /* 0x002fe200078e02ff */
[-C--:B------:R-:W-:Y:S01]  /*0dc0*/  IADD3 R8, P0, R8, R26.reuse, RZ ;  /* 0x0000001a08087210 */ /* 0x080fe20007f1e0ff */
[C---:B------:R-:W-:Y:S02]  /*0dd0*/  IMAD R2, R0.reuse, 0x142, RZ ;  /* 0x0000014200027824 */ /* 0x040fe400078e02ff */
[----:B----4-:R-:W-:Y:S01]  /*0de0*/  IMAD R4, R0, 0x132, RZ ;  /* 0x0000013200047824 */ /* 0x010fe200078e02ff */
[-C--:B------:R-:W-:Y:S01]  /*0df0*/  IADD3 R6, P1, R6, R26.reuse, RZ ;  /* 0x0000001a06067210 */ /* 0x080fe20007f3e0ff */
[C---:B------:R-:W-:Y:S01]  /*0e00*/  IMAD R7, R0.reuse, 0x91, RZ ;  /* 0x0000009100077824 */ /* 0x040fe200078e02ff */
[----:B------:R-:W-:Y:S01]  /*0e10*/  LEA.HI.X.SX32 R9, R3, R27, 0x1, P0 ;  /* 0x0000001b03097211 */ /* 0x000fe200000f0eff */
[----:B------:R-:W-:Y:S01]  /*0e20*/  IMAD R5, R0, 0x99, RZ ;  /* 0x0000009900057824 */ /* 0x000fe200078e02ff */
[-C--:B------:R-:W-:Y:S01]  /*0e30*/  IADD3 R4, P2, R4, R26.reuse, RZ ;  /* 0x0000001a04047210 */ /* 0x080fe20007f5e0ff */
[----:B------:R-:W-:Y:S01]  /*0e40*/  IMAD R3, R0, 0xa1, RZ ;  /* 0x000000a100037824 */ /* 0x000fe200078e02ff */
[----:B------:R-:W-:-:S02]  /*0e50*/  IADD3 R2, P0, R2, R26, RZ ;  /* 0x0000001a02027210 */ /* 0x000fc40007f1e0ff */
[-C--:B------:R-:W-:Y:S02]  /*0e60*/  LEA.HI.X.SX32 R7, R7, R27.reuse, 0x1, P1 ;  /* 0x0000001b07077211 */ /* 0x080fe400008f0eff */
[-C--:B------:R-:W-:Y:S02]  /*0e70*/  LEA.HI.X.SX32 R5, R5, R27.reuse, 0x1, P2 ;  /* 0x0000001b05057211 */ /* 0x080fe400010f0eff */
[----:B------:R-:W-:Y:S01]  /*0e80*/  LEA.HI.X.SX32 R3, R3, R27, 0x1, P0 ;  /* 0x0000001b03037211 */ /* 0x000fe200000f0eff */
[----:B-----5:R-:W-:Y:S04]  /*0e90*/  STL [R1+0x3fc], R28 ;  /* 0x0003fc1c01007387 */ /* 0x020fe80000100800 */
[----:B------:R0:W-:Y:S04]  /*0ea0*/  STL [R1+0x3f8], R22 ;  /* 0x0003f81601007387 */ /* 0x0001e80000100800 */
[----:B------:R1:W-:Y:S04]  /*0eb0*/  STL [R1+0x280], R21 ;  /* 0x0002801501007387 */ /* 0x0003e80000100800 */
[----:B------:R4:W5:Y:S04]  /*0ec0*/  LDG.E.U16 R10, [R2.64] ;  /* 0x00000004020a7981 */ /* 0x000968000c1e1500 */
[----:B0-----:R0:W5:Y:S04]  /*0ed0*/  LDG.E.U16 R22, [R8.64] ;  /* 0x0000000408167981 */ /* 0x001168000c1e1500 */
[----:B-1----:R1:W5:Y:S01]  /*0ee0*/  LDG.E.U16 R21, [R6.64] ;  /* 0x0000000406157981 */ /* 0x002362000c1e1500 */
[----:B----4-:R-:W-:-:S02]  /*0ef0*/  IMAD R3, R0, 0xa9, RZ ;  /* 0x000000a900037824 */ /* 0x010fc400078e02ff */
[C---:B0-----:R-:W-:Y:S02]  /*0f00*/  IMAD R8, R0.reuse, 0x152, RZ ;  /* 0x0000015200087824 */ /* 0x041fe400078e02ff */
[----:B-1----:R-:W-:-:S03]  /*0f10*/  IMAD R6, R0, 0x162, RZ ;  /* 0x0000016200067824 */ /* 0x002fc600078e02ff */
[-C--:B------:R-:W-:Y:S01]  /*0f20*/  IADD3 R8, P0, R8, R26.reuse, RZ ;  /* 0x0000001a08087210 */ /* 0x080fe20007f1e0ff */
[----:B------:R-:W-:Y:S01]  /*0f30*/  IMAD R7, R0, 0xb1, RZ ;  /* 0x000000b100077824 */ /* 0x000fe200078e02ff */
[----:B------:R-:W-:Y:S02]  /*0f40*/  IADD3 R6, P1, R6, R26, RZ ;  /* 0x0000001a06067210 */ /* 0x000fe40007f3e0ff */
[-C--:B------:R-:W-:Y:S02]  /*0f50*/  LEA.HI.X.SX32 R9, R3, R27.reuse, 0x1, P0 ;  /* 0x0000001b03097211 */ /* 0x080fe400000f0eff */
[----:B------:R-:W-:Y:S01]  /*0f60*/  LEA.HI.X.SX32 R7, R7, R27, 0x1, P1 ;  /* 0x0000001b07077211 */ /* 0x000fe200008f0eff */
[----:B--2---:R0:W-:Y:S04]  /*0f70*/  STL [R1+0x26c], R14 ;  /* 0x00026c0e01007387 */ /* 0x0041e80000100800 */
[----:B0-----:R0:W2:Y:S02]  /*0f80*/  LDG.E.U16 R14, [R4.64] ;  /* 0x00000004040e7981 */ /* 0x0010a4000c1e1500 */
[----:B0-----:R-:W-:-:S02]  /*0f90*/  IMAD R4, R0, 0x172, RZ ;  /* 0x0000017200047824 */ /* 0x001fc400078e02ff */
[----:B------:R-:W-:-:S03]  /*0fa0*/  IMAD R5, R0, 0xb9, RZ ;  /* 0x000000b900057824 */ /* 0x000fc600078e02ff */
[----:B------:R-:W-:-:S04]  /*0fb0*/  IADD3 R4, P2, R4, R26, RZ ;  /* 0x0000001a04047210 */ /* 0x000fc80007f5e0ff */
[----:B------:R-:W-:Y:S01]  /*0fc0*/  LEA.HI.X.SX32 R5, R5, R27, 0x1, P2 ;  /* 0x0000001b05057211 */ /* 0x000fe200010f0eff */
[----:B---3--:R0:W-:Y:S04]  /*0fd0*/  STL [R1+0x3ec], R19 ;  /* 0x0003ec1301007387 */ /* 0x0081e80000100800 */
[----:B0-----:R0:W3:Y:S04]  /*0fe0*/  LDG.E.U16 R19, [R6.64] ;  /* 0x0000000406137981 */ /* 0x0010e8000c1e1500 */
[----:B------:R1:W-:Y:S04]  /*0ff0*/  STL [R1+0x17c], R17 ;  /* 0x00017c1101007387 */ /* 0x0003e80000100800 */
[----:B------:R-:W-:Y:S04]  /*1000*/  STL [R1+0x12c], R12 ;  /* 0x00012c0c01007387 */ /* 0x000fe80000100800 */
[----:B------:R4:W-:Y:S04]  /*1010*/  STL [R1+0x3e8], R11 ;  /* 0x0003e80b01007387 */ /* 0x0009e80000100800 */
[----:B-1----:R1:W3:Y:S04]  /*1020*/  LDG.E.U16 R17, [R4.64] ;  /* 0x0000000404117981 */ /* 0x0022e8000c1e1500 */
[----:B----4-:R4:W3:Y:S01]  /*1030*/  LDG.E.U16 R11, [R8.64] ;  /* 0x00000004080b7981 */ /* 0x0108e2000c1e1500 */
[----:B------:R-:W-:-:S02]  /*1040*/  IMAD R2, R0, 0x182, RZ ;  /* 0x0000018200027824 */ /* 0x000fc400078e02ff */
[----:B------:R-:W-:-:S03]  /*1050*/  IMAD R3, R0, 0xc1, RZ ;  /* 0x000000c100037824 */ /* 0x000fc600078e02ff */
[----:B------:R-:W-:-:S04]  /*1060*/  IADD3 R2, P0, R2, R26, RZ ;  /* 0x0000001a02027210 */ /* 0x000fc80007f1e0ff */
[----:B------:R-:W-:Y:S01]  /*1070*/  LEA.HI.X.SX32 R3, R3, R27, 0x1, P0 ;  /* 0x0000001b03037211 */ /* 0x000fe200000f0eff */
[C---:B----4-:R-:W-:Y:S02]  /*1080*/  IMAD R8, R0.reuse, 0x192, RZ ;  /* 0x0000019200087824 */ /* 0x050fe400078e02ff */
[----:B0-----:R-:W-:Y:S02]  /*1090*/  IMAD R6, R0, 0x1a2, RZ ;  /* 0x000001a200067824 */ /* 0x001fe400078e02ff */
[----:B------:R0:W4:Y:S01]  /*10a0*/  LDG.E.U16 R12, [R2.64] ;  /* 0x00000004020c7981 */ /* 0x000122000c1e1500 */
[-C--:B------:R-:W-:Y:S01]  /*10b0*/  IADD3 R8, P0, R8, R26.reuse, RZ ;  /* 0x0000001a08087210 */ /* 0x080fe20007f1e0ff */
[----:B-1----:R-:W-:Y:S01]  /*10c0*/  IMAD R4, R0, 0x1b2, RZ ;  /* 0x000001b200047824 */ /* 0x002fe200078e02ff */
[----:B------:R-:W-:Y:S01]  /*10d0*/  IADD3 R6, P1, R6, R26, RZ ;  /* 0x0000001a06067210 */ /* 0x000fe20007f3e0ff */
[C---:B------:R-:W-:Y:S02]  /*10e0*/  IMAD R7, R0.reuse, 0xd1, RZ ;  /* 0x000000d100077824 */ /* 0x040fe400078e02ff */
[----:B0-----:R-:W-:-:S02]  /*10f0*/  IMAD R3, R0, 0xc9, RZ ;  /* 0x000000c900037824 */ /* 0x001fc400078e02ff */
[----:B------:R-:W-:Y:S01]  /*1100*/  IMAD R2, R0, 0x1c2, RZ ;  /* 0x000001c200027824 */ /* 0x000fe200078e02ff */
[-C--:B------:R-:W-:Y:S01]  /*1110*/  IADD3 R4, P2, R4, R26.reuse, RZ ;  /* 0x0000001a04047210 */ /* 0x080fe20007f5e0ff */
[C---:B------:R-:W-:Y:S01]  /*1120*/  IMAD R5, R0.reuse, 0xd9, RZ ;  /* 0x000000d900057824 */ /* 0x040fe200078e02ff */
[-C--:B------:R-:W-:Y:S01]  /*1130*/  LEA.HI.X.SX32 R9, R3, R27.reuse, 0x1, P0 ;  /* 0x0000001b03097211 */ /* 0x080fe200000f0eff */
[----:B------:R-:W-:Y:S01]  /*1140*/  IMAD R3, R0, 0xe1, RZ ;  /* 0x000000e100037824 */ /* 0x000fe200078e02ff */
[----:B------:R-:W-:Y:S01]  /*1150*/  IADD3 R2, P0, R2, R26, RZ ;  /* 0x0000001a02027210 */ /* 0x000fe20007f1e0ff */
[----:B-----5:R0:W-:Y:S01]  /*1160*/  STL [R1+0x3dc], R22 ;  /* 0x0003dc1601007387 */ /* 0x0201e20000100800 */
[----:B------:R-:W-:-:S03]  /*1170*/  LEA.HI.X.SX32 R7, R7, R27, 0x1, P1 ;  /* 0x0000001b07077211 */ /* 0x000fc600008f0eff */
[----:B------:R-:W-:Y:S01]  /*1180*/  STL [R1+0x3d8], R21 ;  /* 0x0003d81501007387 */ /* 0x000fe20000100800 */
[-C--:B------:R-:W-:Y:S02]  /*1190*/  LEA.HI.X.SX32 R5, R5, R27.reuse, 0x1, P2 ;  /* 0x0000001b05057211 */ /* 0x080fe400010f0eff */
[----:B------:R-:W-:Y:S01]  /*11a0*/  LEA.HI.X.SX32 R3, R3, R27, 0x1, P0 ;  /* 0x0000001b03037211 */ /* 0x000fe200000f0eff */
[----:B------:R1:W5:Y:S04]  /*11b0*/  LDG.E.U16 R28, [R6.64] ;  /* 0x00000004061c7981 */ /* 0x000368000c1e1500 */
[----:B0-----:R0:W5:Y:S01]  /*11c0*/  LDG.E.U16 R22, [R4.64] ;  /* 0x0000000404167981 */ /* 0x001162000c1e1500 */
[C---:B-1----:R-:W-:Y:S02]  /*11d0*/  IMAD R6, R0.reuse, 0x1e2, RZ ;  /* 0x000001e200067824 */ /* 0x042fe400078e02ff */
[----:B------:R-:W-:-:S02]  /*11e0*/  IMAD R7, R0, 0xf1, RZ ;  /* 0x000000f100077824 */ /* 0x000fc400078e02ff */
[----:B0-----:R-:W-:Y:S01]  /*11f0*/  IMAD R4, R0, 0x1f2, RZ ;  /* 0x000001f200047824 */ /* 0x001fe200078e02ff */
[----:B------:R-:W-:Y:S01]  /*1200*/  IADD3 R6, P1, R6, R26, RZ ;  /* 0x0000001a06067210 */ /* 0x000fe20007f3e0ff */
[----:B------:R-:W-:-:S03]  /*1210*/  IMAD R5, R0, 0xf9, RZ ;  /* 0x000000f900057824 */ /* 0x000fc600078e02ff */
[----:B------:R-:W-:Y:S02]  /*1220*/  IADD3 R4, P2, R4, R26, RZ ;  /* 0x0000001a04047210 */ /* 0x000fe40007f5e0ff */
[-C--:B------:R-:W-:Y:S02]  /*1230*/  LEA.HI.X.SX32 R7, R7, R27.reuse, 0x1, P1 ;  /* 0x0000001b07077211 */ /* 0x080fe400008f0eff */
[----:B------:R-:W-:Y:S01]  /*1240*/  LEA.HI.X.SX32 R5, R5, R27, 0x1, P2 ;  /* 0x0000001b05057211 */ /* 0x000fe200010f0eff */
[----:B--2---:R0:W-:Y:S04]  /*1250*/  STL [R1+0x3d4], R14 ;  /* 0x0003d40e01007387 */ /* 0x0041e80000100800 */
[----:B------:R1:W-:Y:S04]  /*1260*/  STL [R1+0x3d0], R10 ;  /* 0x0003d00a01007387 */ /* 0x0003e80000100800 */
[----:B0-----:R0:W2:Y:S04]  /*1270*/  LDG.E.U16 R14, [R2.64] ;  /* 0x00000004020e7981 */ /* 0x0010a8000c1e1500 */
[----:B-1----:R1:W2:Y:S01]  /*1280*/  LDG.E.U16 R10, [R8.64] ;  /* 0x00000004080a7981 */ /* 0x0022a2000c1e1500 */
[----:B0-----:R-:W-:-:S02]  /*1290*/  IMAD R2, R0, 0xe9, RZ ;  /* 0x000000e900027824 */ /* 0x001fc400078e02ff */
[----:B-1----:R-:W-:-:S05]  /*12a0*/  IMAD R8, R0, 0x1d2, RZ ;  /* 0x000001d200087824 */ /* 0x002fca00078e02ff */
[----:B------:R-:W-:-:S04]  /*12b0*/  IADD3 R8, P0, R8, R26, RZ ;  /* 0x0000001a08087210 */ /* 0x000fc80007f1e0ff */
[----:B------:R-:W-:-:S05]  /*12c0*/  LEA.HI.X.SX32 R9, R2, R27, 0x1, P0 ;  /* 0x0000001b02097211 */ /* 0x000fca00000f0eff */
[----:B------:R0:W5:Y:S04]  /*12d0*/  LDG.E.U16 R29, [R8.64] ;  /* 0x00000004081d7981 */ /* 0x000168000c1e1500 */
[----:B---3--:R-:W-:Y:S04]  /*12e0*/  STL [R1+0x3cc], R11 ;  /* 0x0003cc0b01007387 */ /* 0x008fe80000100800 */
[----:B------:R1:W-:Y:S04]  /*12f0*/  STL [R1+0x3c8], R19 ;  /* 0x0003c81301007387 */ /* 0x0003e80000100800 */
[----:B------:R3:W-:Y:S04]  /*1300*/  STL [R1+0x3c4], R17 ;  /* 0x0003c41101007387 */ /* 0x0007e80000100800 */
[----:B-1----:R1:W5:Y:S04]  /*1310*/  LDG.E.U16 R19, [R4.64] ;  /* 0x0000000404137981 */ /* 0x002368000c1e1500 */
[----:B---3--:R3:W5:Y:S01]  /*1320*/  LDG.E.U16 R17, [R6.64] ;  /* 0x0000000406117981 */ /* 0x008762000c1e1500 */
[----:B------:R-:W-:-:S02]  /*1330*/  IMAD R11, R0, 0x22, RZ ;  /* 0x00000022000b7824 */ /* 0x000fc400078e02ff */
[----:B------:R-:W-:-:S03]  /*1340*/  IMAD R3, R0, 0x11, RZ ;  /* 0x0000001100037824 */ /* 0x000fc600078e02ff */
[-C--:B------:R-:W-:Y:S01]  /*1350*/  IADD3 R2, P0, R11, R26.reuse, RZ ;  /* 0x0000001a0b027210 */ /* 0x080fe20007f1e0ff */
[----:B----4-:R4:W-:Y:S03]  /*1360*/  STL [R1+0x3bc], R12 ;  /* 0x0003bc0c01007387 */ /* 0x0109e60000100800 */
[----:B------:R-:W-:Y:S01]  /*1370*/  LEA.HI.X.SX32 R3, R3, R27, 0x1, P0 ;  /* 0x0000001b03037211 */ /* 0x000fe200000f0eff */
[C---:B-1----:R-:W-:Y:S02]  /*1380*/  IMAD R4, R0.reuse, 0x52, RZ ;  /* 0x0000005200047824 */ /* 0x042fe400078e02ff */
[C---:B------:R-:W-:Y:S02]  /*1390*/  IMAD R5, R0.reuse, 0x29, RZ ;  /* 0x0000002900057824 */ /* 0x040fe400078e02ff */
[----:B------:R1:W5:Y:S01]  /*13a0*/  LDG.E.U16 R21, [R2.64] ;  /* 0x0000000402157981 */ /* 0x000362000c1e1500 */
[----:B----4-:R-:W-:Y:S01]  /*13b0*/  IMAD R12, R0, 0x32, RZ ;  /* 0x00000032000c7824 */ /* 0x010fe200078e02ff */
[----:B------:R-:W-:Y:S01]  /*13c0*/  IADD3 R4, P2, R4, R26, RZ ;  /* 0x0000001a04047210 */ /* 0x000fe20007f5e0ff */
[----:B---3--:R-:W-:-:S03]  /*13d0*/  IMAD R6, R0, 0x42, RZ ;  /* 0x0000004200067824 */ /* 0x008fc600078e02ff */
[----:B0-----:R-:W-:Y:S01]  /*13e0*/  IADD3 R8, P0, R12, R26, RZ ;  /* 0x0000001a0c087210 */ /* 0x001fe20007f1e0ff */
[C---:B-1----:R-:W-:Y:S01]  /*13f0*/  IMAD R2, R0.reuse, 0x19, RZ ;  /* 0x0000001900027824 */ /* 0x042fe200078e02ff */
[----:B------:R-:W-:Y:S01]  /*1400*/  LEA.HI.X.SX32 R5, R5, R27, 0x1, P2 ;  /* 0x0000001b05057211 */ /* 0x000fe200010f0eff */
[----:B------:R-:W-:-:S03]  /*1410*/  IMAD R3, R0, 0x31, RZ ;  /* 0x0000003100037824 */ /* 0x000fc600078e02ff */
[----:B------:R-:W-:Y:S01]  /*1420*/  LEA.HI.X.SX32 R9, R2, R27, 0x1, P0 ;  /* 0x0000001b02097211 */ /* 0x000fe200000f0eff */
[----:B------:R-:W-:Y:S01]  /*1430*/  IMAD R7, R0, 0x21, RZ ;  /* 0x0000002100077824 */ /* 0x000fe200078e02ff */
[----:B------:R-:W-:-:S04]  /*1440*/  IADD3 R6, P1, R6, R26, RZ ;  /* 0x0000001a06067210 */ /* 0x000fc80007f3e0ff */
[-C--:B------:R-:W-:Y:S01]  /*1450*/  LEA.HI.X.SX32 R7, R7, R27.reuse, 0x1, P1 ;  /* 0x0000001b07077211 */ /* 0x080fe200008f0eff */
[----:B--2---:R0:W-:Y:S02]  /*1460*/  STL [R1+0x3b4], R10 ;  /* 0x0003b40a01007387 */ /* 0x0041e40000100800 */
[----:B0-----:R-:W-:Y:S02]  /*1470*/  IMAD R10, R0, 0x62, RZ ;  /* 0x00000062000a7824 */ /* 0x001fe400078e02ff */
[----:B-----5:R0:W-:Y:S03]  /*1480*/  STL [R1+0x3a8], R28 ;  /* 0x0003a81c01007387 */ /* 0x0201e60000100800 */
[----:B------:R-:W-:Y:S01]  /*1490*/  IADD3 R2, P0, R10, R26, RZ ;  /* 0x0000001a0a027210 */ /* 0x000fe20007f1e0ff */
[----:B------:R1:W-:Y:S03]  /*14a0*/  STL [R1+0x3a0], R22 ;  /* 0x0003a01601007387 */ /* 0x0003e60000100800 */
[----:B------:R-:W-:Y:S01]  /*14b0*/  LEA.HI.X.SX32 R3, R3, R27, 0x1, P0 ;  /* 0x0000001b03037211 */ /* 0x000fe200000f0eff */
[----:B------:R2:W-:Y:S04]  /*14c0*/  STL [R1+0x27c], R14 ;  /* 0x00027c0e01007387 */ /* 0x0005e80000100800 */
[----:B0-----:R0:W3:Y:S04]  /*14d0*/  LDG.E.U16 R28, [R4.64] ;  /* 0x00000004041c7981 */ /* 0x0010e8000c1e1500 */
[----:B------:R4:W-:Y:S04]  /*14e0*/  STL [R1+0x200], R29 ;  /* 0x0002001d01007387 */ /* 0x0009e80000100800 */
[----:B-1----:R1:W5:Y:S01]  /*14f0*/  LDG.E.U16 R22, [R8.64] ;  /* 0x0000000408167981 */ /* 0x002362000c1e1500 */
[----:B0-----:R-:W-:-:S03]  /*1500*/  IMAD R4, R0, 0x72, RZ ;  /* 0x0000007200047824 */ /* 0x001fc600078e02ff */
[----:B--2---:R0:W2:Y:S04]  /*1510*/  LDG.E.U16 R14, [R6.64] ;  /* 0x00000004060e7981 */ /* 0x0040a8000c1e1500 */
[----:B----4-:R4:W3:Y:S01]  /*1520*/  LDG.E.U16 R29, [R2.64] ;  /* 0x00000004021d7981 */ /* 0x0108e2000c1e1500 */
[----:B-1----:R-:W-:Y:S01]  /*1530*/  IADD3 R8, P0, R4, R26, RZ ;  /* 0x0000001a04087210 */ /* 0x002fe20007f1e0ff */
[C---:B------:R-:W-:Y:S02]  /*1540*/  IMAD R5, R0.reuse, 0x49, RZ ;  /* 0x0000004900057824 */ /* 0x040fe400078e02ff */
[C---:B0-----:R-:W-:Y:S02]  /*1550*/  IMAD R7, R0.reuse, 0x41, RZ ;  /* 0x0000004100077824 */ /* 0x041fe400078e02ff */
[----:B----4-:R-:W-:-:S05]  /*1560*/  IMAD R2, R0, 0x39, RZ ;  /* 0x0000003900027824 */ /* 0x010fca00078e02ff */
[----:B------:R-:W-:-:S05]  /*1570*/  LEA.HI.X.SX32 R9, R2, R27, 0x1, P0 ;  /* 0x0000001b02097211 */ /* 0x000fca00000f0eff */
[----:B------:R0:W4:Y:S04]  /*1580*/  LDG.E.U16 R8, [R8.64] ;  /* 0x0000000408087981 */ /* 0x000128000c1e1500 */
[----:B------:R1:W-:Y:S04]  /*1590*/  STL [R1+0x178], R17 ;  /* 0x0001781101007387 */ /* 0x0003e80000100800 */
[----:B------:R0:W-:Y:S01]  /*15a0*/  STL [R1+0x128], R19 ;  /* 0x0001281301007387 */ /* 0x0001e20000100800 */
[C---:B-1----:R-:W-:Y:S02]  /*15b0*/  IMAD R17, R0.reuse, 0x82, RZ ;  /* 0x0000008200117824 */ /* 0x042fe400078e02ff */
[----:B0-----:R-:W-:-:S03]  /*15c0*/  IMAD R19, R0, 0x92, RZ ;  /* 0x0000009200137824 */ /* 0x001fc600078e02ff */
[-C--:B------:R-:W-:Y:S02]  /*15d0*/  IADD3 R6, P1, R17, R26.reuse, RZ ;  /* 0x0000001a11067210 */ /* 0x080fe40007f3e0ff */
[----:B------:R-:W-:Y:S02]  /*15e0*/  IADD3 R4, P2, R19, R26, RZ ;  /* 0x0000001a13047210 */ /* 0x000fe40007f5e0ff */
[-C--:B------:R-:W-:Y:S02]  /*15f0*/  LEA.HI.X.SX32 R7, R7, R27.reuse, 0x1, P1 ;  /* 0x0000001b07077211 */ /* 0x080fe400008f0eff */
[----:B------:R-:W-:-:S03]  /*1600*/  LEA.HI.X.SX32 R5, R5, R27, 0x1, P2 ;  /* 0x0000001b05057211 */ /* 0x000fc600010f0eff */
[----:B------:R0:W4:Y:S04]  /*1610*/  LDG.E.U16 R9, [R6.64] ;  /* 0x0000000406097981 */ /* 0x000128000c1e1500 */
[----:B------:R1:W4:Y:S04]  /*1620*/  LDG.E.U16 R10, [R4.64] ;  /* 0x00000004040a7981 */ /* 0x000328000c1e1500 */
[----:B------:R0:W-:Y:S01]  /*1630*/  STL [R1+0x3ac], R21 ;  /* 0x0003ac1501007387 */ /* 0x0001e20000100800 */
[C---:B------:R-:W-:Y:S02]  /*1640*/  IMAD R3, R0.reuse, 0x51, RZ ;  /* 0x0000005100037824 */ /* 0x040fe400078e02ff */
[----:B0-----:R-:W-:-:S05]  /*1650*/  IMAD R21, R0, 0xa2, RZ ;  /* 0x000000a200157824 */ /* 0x001fca00078e02ff */
[----:B------:R-:W-:-:S04]  /*1660*/  IADD3 R2, P0, R21, R26, RZ ;  /* 0x0000001a15027210 */ /* 0x000fc80007f1e0ff */
[----:B------:R-:W-:Y:S01]  /*1670*/  LEA.HI.X.SX32 R3, R3, R27, 0x1, P0 ;  /* 0x0000001b03037211 */ /* 0x000fe200000f0eff */
[----:B-----5:R0:W-:Y:S04]  /*1680*/  STL [R1+0x39c], R22 ;  /* 0x00039c1601007387 */ /* 0x0201e80000100800 */
[----:B--2---:R2:W-:Y:S04]  /*1690*/  STL [R1+0x398], R14 ;  /* 0x0003980e01007387 */ /* 0x0045e80000100800 */
[----:B---3--:R3:W-:Y:S01]  /*16a0*/  STL [R1+0x394], R28 ;  /* 0x0003941c01007387 */ /* 0x0087e20000100800 */
[----:B0-----:R-:W-:-:S03]  /*16b0*/  IMAD R22, R0, 0xb2, RZ ;  /* 0x000000b200167824 */ /* 0x001fc600078e02ff */
[----:B------:R0:W-:Y:S04]  /*16c0*/  STL [R1+0x390], R29 ;  /* 0x0003901d01007387 */ /* 0x0001e80000100800 */
[----:B--2---:R2:W5:Y:S01]  /*16d0*/  LDG.E.U16 R14, [R2.64] ;  /* 0x00000004020e7981 */ /* 0x004562000c1e1500 */
[----:B---3--:R-:W-:Y:S01]  /*16e0*/  IMAD R28, R0, 0xc2, RZ ;  /* 0x000000c2001c7824 */ /* 0x008fe200078e02ff */
[-C--:B-1----:R-:W-:Y:S01]  /*16f0*/  IADD3 R4, P0, R22, R26.reuse, RZ ;  /* 0x0000001a16047210 */ /* 0x082fe20007f1e0ff */
[C---:B0-----:R-:W-:Y:S02]  /*1700*/  IMAD R29, R0.reuse, 0xd2, RZ ;  /* 0x000000d2001d7824 */ /* 0x041fe400078e02ff */
[----:B--2---:R-:W-:Y:S01]  /*1710*/  IMAD R2, R0, 0x59, RZ ;  /* 0x0000005900027824 */ /* 0x004fe200078e02ff */
[----:B------:R-:W-:Y:S01]  /*1720*/  IADD3 R6, P1, R28, R26, RZ ;  /* 0x0000001a1c067210 */ /* 0x000fe20007f3e0ff */
[----:B------:R-:W-:Y:S01]  /*1730*/  IMAD R3, R0, 0x61, RZ ;  /* 0x0000006100037824 */ /* 0x000fe200078e02ff */
[----:B----4-:R0:W-:Y:S02]  /*1740*/  STL [R1+0x38c], R8 ;  /* 0x00038c0801007387 */ /* 0x0101e40000100800 */
[----:B------:R-:W-:-:S02]  /*1750*/  LEA.HI.X.SX32 R5, R2, R27, 0x1, P0 ;  /* 0x0000001b02057211 */ /* 0x000fc400000f0eff */
[----:B------:R-:W-:Y:S02]  /*1760*/  IADD3 R2, P0, R29, R26, RZ ;  /* 0x0000001a1d027210 */ /* 0x000fe40007f1e0ff */
[----:B------:R-:W-:Y:S01]  /*1770*/  LEA.HI.X.SX32 R7, R3, R27, 0x1, P1 ;  /* 0x0000001b03077211 */ /* 0x000fe200008f0eff */
[----:B0-----:R-:W-:-:S05]  /*1780*/  IMAD R8, R0, 0x69, RZ ;  /* 0x0000006900087824 */ /* 0x001fca00078e02ff */
[----:B------:R0:W2:Y:S01]  /*1790*/  LDG.E.U16 R7, [R6.64] ;  /* 0x0000000406077981 */ /* 0x0000a2000c1e1500 */
[----:B------:R-:W-:Y:S01]  /*17a0*/  LEA.HI.X.SX32 R3, R8, R27, 0x1, P0 ;  /* 0x0000001b08037211 */ /* 0x000fe200000f0eff */
[----:B------:R-:W-:-:S04]  /*17b0*/  IMAD R8, R0, 0xf2, RZ ;  /* 0x000000f200087824 */ /* 0x000fc800078e02ff */
[----:B0-----:R0:W3:Y:S04]  /*17c0*/  LDG.E.U16 R6, [R2.64] ;  /* 0x0000000402067981 */ /* 0x0010e8000c1e1500 */
[----:B------:R1:W-:Y:S04]  /*17d0*/  STL [R1+0x388], R9 ;  /* 0x0003880901007387 */ /* 0x0003e80000100800 */
[----:B------:R4:W-:Y:S01]  /*17e0*/  STL [R1+0x384], R10 ;  /* 0x0003840a01007387 */ /* 0x0009e20000100800 */
[----:B-1----:R-:W-:-:S03]  /*17f0*/  IMAD R9, R0, 0xe2, RZ ;  /* 0x000000e200097824 */ /* 0x002fc600078e02ff */
[----:B----4-:R1:W4:Y:S01]  /*1800*/  LDG.E.U16 R10, [R4.64] ;  /* 0x00000004040a7981 */ /* 0x010322000c1e1500 */
[C---:B0-----:R-:W-:Y:S02]  /*1810*/  IMAD R3, R0.reuse, 0x79, RZ ;  /* 0x0000007900037824 */ /* 0x041fe400078e02ff */
[----:B-1----:R-:W-:Y:S01]  /*1820*/  IMAD R5, R0, 0x71, RZ ;  /* 0x0000007100057824 */ /* 0x002fe200078e02ff */
[----:B------:R-:W-:-:S04]  /*1830*/  IADD3 R4, P1, R9, R26, RZ ;  /* 0x0000001a09047210 */ /* 0x000fc80007f3e0ff */
[----:B------:R-:W-:Y:S02]  /*1840*/  LEA.HI.X.SX32 R5, R5, R27, 0x1, P1 ;  /* 0x0000001b05057211 */ /* 0x000fe400008f0eff */
[----:B------:R-:W-:-:S03]  /*1850*/  IADD3 R2, P1, R8, R26, RZ ;  /* 0x0000001a08027210 */ /* 0x000fc60007f3e0ff */
[----:B------:R0:W3:Y:S01]  /*1860*/  LDG.E.U16 R4, [R4.64] ;  /* 0x0000000404047981 */ /* 0x0000e2000c1e1500 */
[----:B------:R-:W-:-:S06]  /*1870*/  LEA.HI.X.SX32 R3, R3, R27, 0x1, P1 ;  /* 0x0000001b03037211 */ /* 0x000fcc00008f0eff */
[----:B------:R1:W3:Y:S01]  /*1880*/  LDG.E.U16 R3, [R2.64] ;  /* 0x0000000402037981 */ /* 0x0002e2000c1e1500 */
[----:B0-----:R-:W-:-:S03]  /*1890*/  IMAD R5, R0, 0x34, RZ ;  /* 0x0000003400057824 */ /* 0x001fc600078e02ff */
[----:B-----5:R0:W-:Y:S02]  /*18a0*/  STL [R1+0x380], R14 ;  /* 0x0003800e01007387 */ /* 0x0201e40000100800 */
[----:B0-----:R-:W-:-:S04]  /*18b0*/  SHF.L.U32 R14, R0, 0x1, RZ ;  /* 0x00000001000e7819 */ /* 0x001fc800000006ff */
[----:B------:R-:W-:-:S04]  /*18c0*/  IADD3 R8, P0, R14, R26, RZ ;  /* 0x0000001a0e087210 */ /* 0x000fc80007f1e0ff */
[----:B------:R-:W-:Y:S02]  /*18d0*/  LEA.HI.X.SX32 R9, R0, R27, 0x1, P0 ;  /* 0x0000001b00097211 */ /* 0x000fe400000f0eff */
[----:B-1----:R-:W-:-:S03]  /*18e0*/  IADD3 R2, P0, R5, R26, RZ ;  /* 0x0000001a05027210 */ /* 0x002fc60007f1e0ff */
[----:B------:R0:W5:Y:S04]  /*18f0*/  LDG.E.U16 R8, [R8.64] ;  /* 0x0000000408087981 */ /* 0x000168000c1e1500 */
[----:B----4-:R1:W-:Y:S04]  /*1900*/  STL [R1+0x378], R10 ;  /* 0x0003780a01007387 */ /* 0x0103e80000100800 */
[----:B--2---:R2:W-:Y:S01]  /*1910*/  STL [R1+0x374], R7 ;  /* 0x0003740701007387 */ /* 0x0045e20000100800 */
[----:B-1----:R-:W-:-:S03]  /*1920*/  IMAD R10, R0, 0x1a, RZ ;  /* 0x0000001a000a7824 */ /* 0x002fc600078e02ff */
[----:B---3--:R1:W-:Y:S01]  /*1930*/  STL [R1+0x370], R6 ;  /* 0x0003700601007387 */ /* 0x0083e20000100800 */
[----:B--2---:R-:W-:Y:S01]  /*1940*/  IMAD R7, R0, 0xd, RZ ;  /* 0x0000000d00077824 */ /* 0x004fe200078e02ff */
[-C--:B-1----:R-:W-:Y:S02]  /*1950*/  IADD3 R6, P1, R10, R26.reuse, RZ ;  /* 0x0000001a0a067210 */ /* 0x082fe40007f3e0ff */
[----:B------:R1:W-:Y:S02]  /*1960*/  STL [R1+0x36c], R4 ;  /* 0x00036c0401007387 */ /* 0x0003e40000100800 */
[----:B------:R-:W-:Y:S02]  /*1970*/  LEA.HI.X.SX32 R7, R7, R27, 0x1, P1 ;  /* 0x0000001b07077211 */ /* 0x000fe400008f0eff */
[----:B------:R2:W-:Y:S04]  /*1980*/  STL [R1+0x368], R3 ;  /* 0x0003680301007387 */ /* 0x0005e80000100800 */
[----:B------:R-:W3:Y:S01]  /*1990*/  LDG.E.U16 R6, [R6.64] ;  /* 0x0000000406067981 */ /* 0x000ee2000c1e1500 */
[----:B-1----:R-:W-:-:S02]  /*19a0*/  IADD3 R4, P2, R13, R26, RZ ;  /* 0x0000001a0d047210 */ /* 0x002fc40007f5e0ff */
[----:B--2---:R-:W-:-:S05]  /*19b0*/  LEA.HI.X.SX32 R3, R10, R27, 0x1, P0 ;  /* 0x0000001b0a037211 */ /* 0x004fca00000f0eff */
[----:B------:R1:W2:Y:S01]  /*19c0*/  LDG.E.U16 R13, [R2.64] ;  /* 0x00000004020d7981 */ /* 0x0002a2000c1e1500 */
[----:B0-----:R-:W-:Y:S01]  /*19d0*/  IMAD R9, R0, 0x44, RZ ;  /* 0x0000004400097824 */ /* 0x001fe200078e02ff */
[----:B------:R-:W-:-:S05]  /*19e0*/  LEA.HI.X.SX32 R5, R5, R27, 0x1, P2 ;  /* 0x0000001b05057211 */ /* 0x000fca00010f0eff */
[----:B------:R0:W4:Y:S01]  /*19f0*/  LDG.E.U16 R4, [R4.64] ;  /* 0x0000000404047981 */ /* 0x000122000c1e1500 */
[----:B-1----:R-:W-:-:S04]  /*1a00*/  IADD3 R2, P0, R9, R26, RZ ;  /* 0x0000001a09027210 */ /* 0x002fc80007f1e0ff */
[----:B------:R-:W-:Y:S01]  /*1a10*/  LEA.HI.X.SX32 R3, R11, R27, 0x1, P0 ;  /* 0x0000001b0b037211 */ /* 0x000fe200000f0eff */
[----:B-----5:R-:W-:Y:S04]  /*1a20*/  STL [R1+0x364], R8 ;  /* 0x0003640801007387 */ /* 0x020fe80000100800 */
[----:B---3--:R-:W-:Y:S04]  /*1a30*/  STL [R1+0x35c], R6 ;  /* 0x00035c0601007387 */ /* 0x008fe80000100800 */
[----:B--2---:R1:W-:Y:S04]  /*1a40*/  STL [R1+0x358], R13 ;  /* 0x0003580d01007387 */ /* 0x0043e80000100800 */
[----:B-1----:R1:W2:Y:S01]  /*1a50*/  LDG.E.U16 R13, [R2.64] ;  /* 0x00000004020d7981 */ /* 0x0022a2000c1e1500 */
[C---:B0-----:R-:W-:Y:S01]  /*1a60*/  IMAD R5, R0.reuse, 0x2a, RZ ;  /* 0x0000002a00057824 */ /* 0x041fe200078e02ff */
[----:B------:R-:W-:Y:S01]  /*1a70*/  IADD3 R8, P1, R23, R26, RZ ;  /* 0x0000001a17087210 */ /* 0x000fe20007f3e0ff */
[----:B------:R-:W-:-:S02]  /*1a80*/  IMAD R7, R0, 0x15, RZ ;  /* 0x0000001500077824 */ /* 0x000fc400078e02ff */
[----:B------:R-:W-:Y:S01]  /*1a90*/  IMAD R10, R0, 0x54, RZ ;  /* 0x00000054000a7824 */ /* 0x000fe200078e02ff */
[-C--:B------:R-:W-:Y:S01]  /*1aa0*/  IADD3 R6, P0, R5, R26.reuse, RZ ;  /* 0x0000001a05067210 */ /* 0x080fe20007f1e0ff */
[----:B----4-:R0:W-:Y:S01]  /*1ab0*/  STL [R1+0x350], R4 ;  /* 0x0003500401007387 */ /* 0x0101e20000100800 */
[-C--:B------:R-:W-:Y:S02]  /*1ac0*/  LEA.HI.X.SX32 R9, R9, R27.reuse, 0x1, P1 ;  /* 0x0000001b09097211 */ /* 0x080fe400008f0eff */
[-C--:B------:R-:W-:Y:S02]  /*1ad0*/  LEA.HI.X.SX32 R7, R7, R27.reuse, 0x1, P0 ;  /* 0x0000001b07077211 */ /* 0x080fe400000f0eff */
[-C--:B-1----:R-:W-:Y:S01]  /*1ae0*/  IADD3 R2, P2, R18, R26.reuse, RZ ;  /* 0x0000001a12027210 */ /* 0x082fe20007f5e0ff */
[----:B------:R1:W3:Y:S01]  /*1af0*/  LDG.E.U16 R23, [R8.64] ;  /* 0x0000000408177981 */ /* 0x0002e2000c1e1500 */
[C---:B0-----:R-:W-:Y:S02]  /*1b00*/  IADD3 R4, P1, R10.reuse, R26, RZ ;  /* 0x0000001a0a047210 */ /* 0x041fe40007f3e0ff */
[----:B------:R-:W-:-:S02]  /*1b10*/  LEA.HI.X.SX32 R3, R10, R27, 0x1, P2 ;  /* 0x0000001b0a037211 */ /* 0x000fc400010f0eff */
[----:B------:R-:W-:-:S03]  /*1b20*/  LEA.HI.X.SX32 R5, R5, R27, 0x1, P1 ;  /* 0x0000001b05057211 */ /* 0x000fc600008f0eff */
[----:B------:R0:W4:Y:S04]  /*1b30*/  LDG.E.U16 R10, [R2.64] ;  /* 0x00000004020a7981 */ /* 0x000128000c1e1500 */
[----:B------:R5:W3:Y:S04]  /*1b40*/  LDG.E.U16 R18, [R4.64] ;  /* 0x0000000404127981 */ /* 0x000ae8000c1e1500 */
[----:B--2---:R2:W-:Y:S04]  /*1b50*/  STL [R1+0x354], R13 ;  /* 0x0003540d01007387 */ /* 0x0045e80000100800 */
[----:B--2---:R2:W4:Y:S01]  /*1b60*/  LDG.E.U16 R13, [R6.64] ;  /* 0x00000004060d7981 */ /* 0x004522000c1e1500 */
[----:B------:R-:W-:-:S02]  /*1b70*/  IMAD R11, R0, 0x64, RZ ;  /* 0x00000064000b7824 */ /* 0x000fc400078e02ff */
[----:B-1----:R-:W-:-:S03]  /*1b80*/  IMAD R8, R0, 0x3a, RZ ;  /* 0x0000003a00087824 */ /* 0x002fc600078e02ff */
[CC--:B-----5:R-:W-:Y:S01]  /*1b90*/  IADD3 R4, P0, R11.reuse, R26.reuse, RZ ;  /* 0x0000001a0b047210 */ /* 0x0e0fe20007f1e0ff */
[----:B------:R-:W-:Y:S01]  /*1ba0*/  IMAD R9, R0, 0x74, RZ ;  /* 0x0000007400097824 */ /* 0x000fe200078e02ff */
[-C--:B0-----:R-:W-:Y:S02]  /*1bb0*/  IADD3 R2, P1, R16, R26.reuse, RZ ;  /* 0x0000001a10027210 */ /* 0x081fe40007f3e0ff */
[-C--:B------:R-:W-:Y:S01]  /*1bc0*/  LEA.HI.X.SX32 R5, R12, R27.reuse, 0x1, P0 ;  /* 0x0000001b0c057211 */ /* 0x080fe200000f0eff */
[----:B--2---:R-:W-:Y:S01]  /*1bd0*/  IMAD R7, R0, 0x1d, RZ ;  /* 0x0000001d00077824 */ /* 0x004fe200078e02ff */
[----:B------:R-:W-:Y:S02]  /*1be0*/  IADD3 R6, P0, R8, R26, RZ ;  /* 0x0000001a08067210 */ /* 0x000fe40007f1e0ff */
[-C--:B------:R-:W-:Y:S01]  /*1bf0*/  LEA.HI.X.SX32 R3, R11, R27.reuse, 0x1, P1 ;  /* 0x0000001b0b037211 */ /* 0x080fe200008f0eff */
[----:B------:R0:W2:Y:S01]  /*1c00*/  LDG.E.U16 R12, [R4.64] ;  /* 0x00000004040c7981 */ /* 0x0000a2000c1e1500 */
[----:B------:R-:W-:-:S03]  /*1c10*/  LEA.HI.X.SX32 R7, R7, R27, 0x1, P0 ;  /* 0x0000001b07077211 */ /* 0x000fc600000f0eff */
[----:B---3--:R1:W-:Y:S01]  /*1c20*/  STL [R1+0x344], R23 ;  /* 0x0003441701007387 */ /* 0x0083e20000100800 */
[----:B0-----:R-:W-:-:S03]  /*1c30*/  IADD3 R4, P1, R9, R26, RZ ;  /* 0x0000001a09047210 */ /* 0x001fc60007f3e0ff */
[----:B-1----:R0:W3:Y:S01]  /*1c40*/  LDG.E.U16 R23, [R2.64] ;  /* 0x0000000402177981 */ /* 0x0020e2000c1e1500 */
[----:B------:R-:W-:Y:S02]  /*1c50*/  LEA.HI.X.SX32 R5, R8, R27, 0x1, P1 ;  /* 0x0000001b08057211 */ /* 0x000fe400008f0eff */
[----:B0-----:R-:W-:-:S04]  /*1c60*/  IADD3 R2, P0, R15, R26, RZ ;  /* 0x0000001a0f027210 */ /* 0x001fc80007f1e0ff */
[----:B------:R-:W-:-:S05]  /*1c70*/  LEA.HI.X.SX32 R3, R9, R27, 0x1, P0 ;  /* 0x0000001b09037211 */ /* 0x000fca00000f0eff */
[----:B------:R0:W5:Y:S02]  /*1c80*/  LDG.E.U16 R15, [R2.64] ;  /* 0x00000004020f7981 */ /* 0x000164000c1e1500 */
[C---:B0-----:R-:W-:Y:S02]  /*1c90*/  IMAD R3, R0.reuse, 0x7, RZ ;  /* 0x0000000700037824 */ /* 0x041fe400078e02ff */
[----:B----4-:R0:W-:Y:S04]  /*1ca0*/  STL [R1+0x34c], R13 ;  /* 0x00034c0d01007387 */ /* 0x0101e80000100800 */
[----:B------:R1:W-:Y:S04]  /*1cb0*/  STL [R1+0x348], R18 ;  /* 0x0003481201007387 */ /* 0x0003e80000100800 */
[----:B0-----:R0:W4:Y:S04]  /*1cc0*/  LDG.E.U16 R13, [R6.64] ;  /* 0x00000004060d7981 */ /* 0x001128000c1e1500 */
[----:B-1----:R1:W3:Y:S01]  /*1cd0*/  LDG.E.U16 R18, [R4.64] ;  /* 0x0000000404127981 */ /* 0x0022e2000c1e1500 */
[----:B0-----:R-:W-:-:S03]  /*1ce0*/  IMAD R7, R0, 0x6, RZ ;  /* 0x0000000600077824 */ /* 0x001fc600078e02ff */
[----:B------:R0:W-:Y:S01]  /*1cf0*/  STL [R1+0x338], R10 ;  /* 0x0003380a01007387 */ /* 0x0001e20000100800 */
[C---:B-1----:R-:W-:Y:S01]  /*1d00*/  IMAD R4, R0.reuse, 0x3, RZ ;  /* 0x0000000300047824 */ /* 0x042fe200078e02ff */
[----:B------:R-:W-:Y:S01]  /*1d10*/  IADD3 R8, P0, R7, R26, RZ ;  /* 0x0000001a07087210 */ /* 0x000fe20007f1e0ff */
[C---:B------:R-:W-:Y:S02]  /*1d20*/  IMAD R5, R0.reuse, 0xc, RZ ;  /* 0x0000000c00057824 */ /* 0x040fe400078e02ff */
[----:B0-----:R-:W-:-:S03]  /*1d30*/  IMAD R10, R0, 0xe, RZ ;  /* 0x0000000e000a7824 */ /* 0x001fc600078e02ff */
[-C--:B------:R-:W-:Y:S02]  /*1d40*/  IADD3 R6, P1, R5, R26.reuse, RZ ;  /* 0x0000001a05067210 */ /* 0x080fe40007f3e0ff */
[-C--:B------:R-:W-:Y:S02]  /*1d50*/  LEA.HI.X.SX32 R9, R4, R27.reuse, 0x1, P0 ;  /* 0x0000001b04097211 */ /* 0x080fe400000f0eff */
[----:B------:R-:W-:Y:S02]  /*1d60*/  IADD3 R2, P0, R10, R26, RZ ;  /* 0x0000001a0a027210 */ /* 0x000fe40007f1e0ff */
[-C--:B------:R-:W-:Y:S01]  /*1d70*/  LEA.HI.X.SX32 R7, R7, R27.reuse, 0x1, P1 ;  /* 0x0000001b07077211 */ /* 0x080fe200008f0eff */
[----:B------:R0:W3:Y:S01]  /*1d80*/  LDG.E.U16 R11, [R8.64] ;  /* 0x00000004080b7981 */ /* 0x0000e2000c1e1500 */
[----:B------:R-:W-:-:S03]  /*1d90*/  LEA.HI.X.SX32 R3, R3, R27, 0x1, P0 ;  /* 0x0000001b03037211 */ /* 0x000fc600000f0eff */
[----:B------:R1:W3:Y:S04]  /*1da0*/  LDG.E.U16 R16, [R6.64] ;  /* 0x0000000406107981 */ /* 0x0002e8000c1e1500 */
[----:B-1----:R1:W3:Y:S01]  /*1db0*/  LDG.E.U16 R6, [R2.64] ;  /* 0x0000000402067981 */ /* 0x0022e2000c1e1500 */
[----:B------:R-:W-:Y:S01]  /*1dc0*/  IADD3 R4, P2, R25, R26, RZ ;  /* 0x0000001a19047210 */ /* 0x000fe20007f5e0ff */
[----:B0-----:R-:W-:-:S03]  /*1dd0*/  IMAD R8, R0, 0x1c, RZ ;  /* 0x0000001c00087824 */ /* 0x001fc600078e02ff */
[-C--:B------:R-:W-:Y:S01]  /*1de0*/  LEA.HI.X.SX32 R5, R5, R27.reuse, 0x1, P2 ;  /* 0x0000001b05057211 */ /* 0x080fe200010f0eff */
[----:B--2---:R0:W-:Y:S01]  /*1df0*/  STL [R1+0x33c], R12 ;  /* 0x00033c0c01007387 */ /* 0x0041e20000100800 */
[----:B------:R-:W-:Y:S01]  /*1e00*/  IMAD R9, R0, 0x16, RZ ;  /* 0x0000001600097824 */ /* 0x000fe200078e02ff */
[-C--:B-1----:R-:W-:Y:S02]  /*1e10*/  IADD3 R2, P1, R20, R26.reuse, RZ ;  /* 0x0000001a14027210 */ /* 0x082fe40007f3e0ff */
[----:B0-----:R0:W2:Y:S01]  /*1e20*/  LDG.E.U16 R12, [R4.64] ;  /* 0x00000004040c7981 */ /* 0x0010a2000c1e1500 */
[----:B------:R-:W-:Y:S01]  /*1e30*/  IMAD R7, R0, 0xb, RZ ;  /* 0x0000000b00077824 */ /* 0x000fe200078e02ff */
[C---:B------:R-:W-:Y:S02]  /*1e40*/  LEA.HI.X.SX32 R3, R8.reuse, R27, 0x1, P1 ;  /* 0x0000001b08037211 */ /* 0x040fe400008f0eff */
[----:B0-----:R-:W-:-:S04]  /*1e50*/  IADD3 R4, P0, R8, R26, RZ ;  /* 0x0000001a08047210 */ /* 0x001fc80007f1e0ff */
[----:B------:R-:W-:Y:S01]  /*1e60*/  LEA.HI.X.SX32 R5, R10, R27, 0x1, P0 ;  /* 0x0000001b0a057211 */ /* 0x000fe200000f0eff */
[----:B------:R-:W-:-:S04]  /*1e70*/  IMAD R10, R0, 0x2c, RZ ;  /* 0x0000002c000a7824 */ /* 0x000fc800078e02ff */
[----:B------:R0:W2:Y:S02]  /*1e80*/  LDG.E.U16 R25, [R4.64] ;  /* 0x0000000404197981 */ /* 0x0000a4000c1e1500 */
[----:B0-----:R-:W-:-:S04]  /*1e90*/  IADD3 R4, P1, R10, R26, RZ ;  /* 0x0000001a0a047210 */ /* 0x001fc80007f3e0ff */
[C---:B------:R-:W-:Y:S01]  /*1ea0*/  LEA.HI.X.SX32 R5, R9.reuse, R27, 0x1, P1 ;  /* 0x0000001b09057211 */ /* 0x040fe200008f0eff */
[----:B---3--:R0:W-:Y:S04]  /*1eb0*/  STL [R1+0x37c], R6 ;  /* 0x00037c0601007387 */ /* 0x0081e80000100800 */
[----:B------:R1:W-:Y:S04]  /*1ec0*/  STL [R1+0x32c], R23 ;  /* 0x00032c1701007387 */ /* 0x0003e80000100800 */
[----:B----4-:R3:W-:Y:S01]  /*1ed0*/  STL [R1+0x334], R13 ;  /* 0x0003340d01007387 */ /* 0x0107e20000100800 */
[----:B0-----:R-:W-:-:S04]  /*1ee0*/  IADD3 R6, P0, R9, R26, RZ ;  /* 0x0000001a09067210 */ /* 0x001fc80007f1e0ff */
[----:B------:R-:W-:Y:S01]  /*1ef0*/  LEA.HI.X.SX32 R7, R7, R27, 0x1, P0 ;  /* 0x0000001b07077211 */ /* 0x000fe200000f0eff */
[----:B-1----:R0:W4:Y:S01]  /*1f00*/  LDG.E.U16 R23, [R2.64] ;  /* 0x0000000402177981 */ /* 0x002122000c1e1500 */
[----:B---3--:R-:W-:-:S03]  /*1f10*/  IMAD R13, R0, 0x58, RZ ;  /* 0x00000058000d7824 */ /* 0x008fc600078e02ff */
[----:B------:R1:W-:Y:S04]  /*1f20*/  STL [R1+0x330], R18 ;  /* 0x0003301201007387 */ /* 0x0003e80000100800 */
[----:B------:R3:W4:Y:S01]  /*1f30*/  LDG.E.U16 R20, [R6.64] ;  /* 0x0000000406147981 */ /* 0x000722000c1e1500 */
[----:B0-----:R-:W-:-:S04]  /*1f40*/  IADD3 R2, P0, R13, R26, RZ ;  /* 0x0000001a0d027210 */ /* 0x001fc80007f1e0ff */
[----:B------:R-:W-:Y:S01]  /*1f50*/  LEA.HI.X.SX32 R3, R10, R27, 0x1, P0 ;  /* 0x0000001b0a037211 */ /* 0x000fe200000f0eff */
[----:B-----5:R0:W-:Y:S04]  /*1f60*/  STL [R1+0x328], R15 ;  /* 0x0003280f01007387 */ /* 0x0201e80000100800 */
[----:B-1----:R1:W5:Y:S04]  /*1f70*/  LDG.E.U16 R18, [R4.64] ;  /* 0x0000000404127981 */ /* 0x002368000c1e1500 */
[----:B0-----:R0:W5:Y:S01]  /*1f80*/  LDG.E.U16 R15, [R2.64] ;  /* 0x00000004020f7981 */ /* 0x001162000c1e1500 */
[----:B------:R-:W-:-:S02]  /*1f90*/  IMAD R9, R0, 0x1e, RZ ;  /* 0x0000001e00097824 */ /* 0x000fc400078e02ff */
[C---:B-1----:R-:W-:Y:S02]  /*1fa0*/  IMAD R5, R0.reuse, 0x3c, RZ ;  /* 0x0000003c00057824 */ /* 0x042fe400078e02ff */
[----:B------:R-:W-:Y:S01]  /*1fb0*/  IMAD R4, R0, 0xf, RZ ;  /* 0x0000000f00047824 */ /* 0x000fe200078e02ff */
[-C--:B---3--:R-:W-:Y:S01]  /*1fc0*/  IADD3 R6, P0, R9, R26.reuse, RZ ;  /* 0x0000001a09067210 */ /* 0x088fe20007f1e0ff */
[----:B------:R1:W-:Y:S01]  /*1fd0*/  STL [R1+0x320], R11 ;  /* 0x0003200b01007387 */ /* 0x0003e20000100800 */
[-C--:B------:R-:W-:Y:S02]  /*1fe0*/  IADD3 R8, P1, R5, R26.reuse, RZ ;  /* 0x0000001a05087210 */ /* 0x080fe40007f3e0ff */
[-C--:B------:R-:W-:Y:S01]  /*1ff0*/  LEA.HI.X.SX32 R7, R4, R27.reuse, 0x1, P0 ;  /* 0x0000001b04077211 */ /* 0x080fe200000f0eff */
[C---:B0-----:R-:W-:Y:S01]  /*2000*/  IMAD R3, R0.reuse, 0x13, RZ ;  /* 0x0000001300037824 */ /* 0x041fe200078e02ff */
[----:B------:R-:W-:Y:S01]  /*2010*/  LEA.HI.X.SX32 R9, R9, R27, 0x1, P1 ;  /* 0x0000001b09097211 */ /* 0x000fe200008f0eff */
[----:B-1----:R-:W-:Y:S01]  /*2020*/  IMAD R11, R0, 0x26, RZ ;  /* 0x00000026000b7824 */ /* 0x002fe200078e02ff */
[----:B------:R0:W-:Y:S04]  /*2030*/  STL [R1+0x31c], R16 ;  /* 0x00031c1001007387 */ /* 0x0001e80000100800 */
[-C--:B------:R-:W-:Y:S01]  /*2040*/  IADD3 R2, P0, R11, R26.reuse, RZ ;  /* 0x0000001a0b027210 */ /* 0x080fe20007f1e0ff */
[----:B--2---:R1:W-:Y:S01]  /*2050*/  STL [R1+0x318], R12 ;  /* 0x0003180c01007387 */ /* 0x0043e20000100800 */
[----:B------:R-:W-:-:S03]  /*2060*/  IADD3 R4, P2, R24, R26, RZ ;  /* 0x0000001a18047210 */ /* 0x000fc60007f5e0ff */
[----:B0-----:R0:W2:Y:S01]  /*2070*/  LDG.E.U16 R16, [R6.64] ;  /* 0x0000000406107981 */ /* 0x0010a2000c1e1500 */
[----:B------:R-:W-:-:S03]  /*2080*/  LEA.HI.X.SX32 R3, R3, R27, 0x1, P0 ;  /* 0x0000001b03037211 */ /* 0x000fc600000f0eff */
[----:B-1----:R1:W3:Y:S01]  /*2090*/  LDG.E.U16 R12, [R8.64] ;  /* 0x00000004080c7981 */ /* 0x0022e2000c1e1500 */
[----:B------:R-:W-:Y:S01]  /*20a0*/  LEA.HI.X.SX32 R5, R5, R27, 0x1, P2 ;  /* 0x0000001b05057211 */ /* 0x000fe200010f0eff */
[C---:B------:R-:W-:Y:S02]  /*20b0*/  IMAD R13, R0.reuse, 0x98, RZ ;  /* 0x00000098000d7824 */ /* 0x040fe400078e02ff */
[----:B------:R1:W3:Y:S01]  /*20c0*/  LDG.E.U16 R24, [R2.64] ;  /* 0x0000000402187981 */ /* 0x0002e2000c1e1500 */
[C---:B0-----:R-:W-:Y:S02]  /*20d0*/  IMAD R7, R0.reuse, 0x2e, RZ ;  /* 0x0000002e00077824 */ /* 0x041fe400078e02ff */
[----:B-1----:R-:W-:Y:S01]  /*20e0*/  IMAD R9, R0, 0x4c, RZ ;  /* 0x0000004c00097824 */ /* 0x002fe200078e02ff */
[----:B------:R0:W-:Y:S04]  /*20f0*/  STL [R1+0x314], R25 ;  /* 0x0003141901007387 */ /* 0x0001e80000100800 */
[----:B------:R-:W-:-:S02]  /*2100*/  IADD3 R2, P0, R9, R26, RZ ;  /* 0x0000001a09027210 */ /* 0x000fc40007f1e0ff */
[-C--:B------:R-:W-:Y:S02]  /*2110*/  IADD3 R8, P2, R13, R26.reuse, RZ ;  /* 0x0000001a0d087210 */ /* 0x080fe40007f5e0ff */
[-C--:B------:R-:W-:Y:S01]  /*2120*/  LEA.HI.X.SX32 R3, R11, R27.reuse, 0x1, P0 ;  /* 0x0000001b0b037211 */ /* 0x080fe200000f0eff */
[----:B0-----:R0:W3:Y:S01]  /*2130*/  LDG.E.U16 R25, [R4.64] ;  /* 0x0000000404197981 */ /* 0x0010e2000c1e1500 */
[----:B------:R-:W-:Y:S01]  /*2140*/  LEA.HI.X.SX32 R9, R9, R27, 0x1, P2 ;  /* 0x0000001b09097211 */ /* 0x000fe200010f0eff */
[----:B0-----:R-:W-:Y:S01]  /*2150*/  IMAD R5, R0, 0x17, RZ ;  /* 0x0000001700057824 */ /* 0x001fe200078e02ff */
[----:B------:R-:W-:-:S04]  /*2160*/  IADD3 R4, P0, R7, R26, RZ ;  /* 0x0000001a07047210 */ /* 0x000fc80007f1e0ff */
[----:B------:R-:W-:Y:S01]  /*2170*/  LEA.HI.X.SX32 R5, R5, R27, 0x1, P0 ;  /* 0x0000001b05057211 */ /* 0x000fe200000f0eff */
[----:B----4-:R0:W-:Y:S04]  /*2180*/  STL [R1+0x308], R23 ;  /* 0x0003081701007387 */ /* 0x0101e80000100800 */
[----:B------:R-:W-:Y:S04]  /*2190*/  STL [R1+0x310], R20 ;  /* 0x0003101401007387 */ /* 0x000fe80000100800 */
[----:B0-----:R0:W4:Y:S04]  /*21a0*/  LDG.E.U16 R23, [R2.64] ;  /* 0x0000000402177981 */ /* 0x001128000c1e1500 */
[----:B-----5:R1:W-:Y:S04]  /*21b0*/  STL [R1+0x30c], R18 ;  /* 0x00030c1201007387 */ /* 0x0203e80000100800 */
[----:B------:R5:W-:Y:S04]  /*21c0*/  STL [R1+0x304], R15 ;  /* 0x0003040f01007387 */ /* 0x000be80000100800 */
[----:B-1----:R1:W4:Y:S04]  /*21d0*/  LDG.E.U16 R18, [R8.64] ;  /* 0x0000000408127981 */ /* 0x002328000c1e1500 */
[----:B-----5:R5:W4:Y:S01]  /*21e0*/  LDG.E.U16 R15, [R4.64] ;  /* 0x00000004040f7981 */ /* 0x020b22000c1e1500 */
[----:B------:R-:W-:-:S02]  /*21f0*/  IMAD R10, R0, 0x5c, RZ ;  /* 0x0000005c000a7824 */ /* 0x000fc400078e02ff */
[----:B------:R-:W-:-:S03]  /*2200*/  IMAD R13, R0, 0xb8, RZ ;  /* 0x000000b8000d7824 */ /* 0x000fc600078e02ff */
[CC--:B------:R-:W-:Y:S02]  /*2210*/  IADD3 R6, P1, R10.reuse, R26.reuse, RZ ;  /* 0x0000001a0a067210 */ /* 0x0c0fe40007f3e0ff */
[----:B0-----:R-:W-:Y:S02]  /*2220*/  IADD3 R2, P2, R13, R26, RZ ;  /* 0x0000001a0d027210 */ /* 0x001fe40007f5e0ff */
[-C--:B------:R-:W-:Y:S02]  /*2230*/  LEA.HI.X.SX32 R7, R7, R27.reuse, 0x1, P1 ;  /* 0x0000001b07077211 */ /* 0x080fe400008f0eff */
[----:B------:R-:W-:-:S03]  /*2240*/  LEA.HI.X.SX32 R3, R10, R27, 0x1, P2 ;  /* 0x0000001b0a037211 */ /* 0x000fc600010f0eff */
[----:B------:R0:W4:Y:S04]  /*2250*/  LDG.E.U16 R20, [R6.64] ;  /* 0x0000000406147981 */ /* 0x000128000c1e1500 */
[----:B--2---:R2:W-:Y:S01]  /*2260*/  STL [R1+0x360], R16 ;  /* 0x0003601001007387 */ /* 0x0045e20000100800 */
[----:B0-----:R-:W-:-:S03]  /*2270*/  IMAD R7, R0, 0x36, RZ ;  /* 0x0000003600077824 */ /* 0x001fc600078e02ff */
[----:B--2---:R0:W2:Y:S02]  /*2280*/  LDG.E.U16 R16, [R2.64] ;  /* 0x0000000402107981 */ /* 0x0040a4000c1e1500 */
[----:B-----5:R-:W-:Y:S01]  /*2290*/  IADD3 R4, P0, R7, R26, RZ ;  /* 0x0000001a07047210 */ /* 0x020fe20007f1e0ff */
[C---:B------:R-:W-:Y:S02]  /*22a0*/  IMAD R13, R0.reuse, 0xd8, RZ ;  /* 0x000000d8000d7824 */ /* 0x040fe400078e02ff */
[C---:B------:R-:W-:Y:S02]  /*22b0*/  IMAD R10, R0.reuse, 0x3e, RZ ;  /* 0x0000003e000a7824 */ /* 0x040fe400078e02ff */
[C---:B0-----:R-:W-:Y:S02]  /*22c0*/  IMAD R2, R0.reuse, 0x1b, RZ ;  /* 0x0000001b00027824 */ /* 0x041fe400078e02ff */
[C---:B------:R-:W-:Y:S02]  /*22d0*/  IMAD R3, R0.reuse, 0x6c, RZ ;  /* 0x0000006c00037824 */ /* 0x040fe400078e02ff */
[----:B------:R-:W-:Y:S01]  /*22e0*/  IMAD R11, R0, 0x7c, RZ ;  /* 0x0000007c000b7824 */ /* 0x000fe200078e02ff */
[----:B------:R-:W-:-:S02]  /*22f0*/  LEA.HI.X.SX32 R5, R2, R27, 0x1, P0 ;  /* 0x0000001b02057211 */ /* 0x000fc400000f0eff */
[-C--:B-1----:R-:W-:Y:S01]  /*2300*/  IADD3 R8, P1, R3, R26.reuse, RZ ;  /* 0x0000001a03087210 */ /* 0x082fe20007f3e0ff */
[----:B---3--:R0:W-:Y:S01]  /*2310*/  STL [R1+0x2fc], R12 ;  /* 0x0002fc0c01007387 */ /* 0x0081e20000100800 */
[-C--:B------:R-:W-:Y:S02]  /*2320*/  IADD3 R6, P2, R13, R26.reuse, RZ ;  /* 0x0000001a0d067210 */ /* 0x080fe40007f5e0ff */
[-C--:B------:R-:W-:Y:S01]  /*2330*/  IADD3 R2, P0, R10, R26.reuse, RZ ;  /* 0x0000001a0a027210 */ /* 0x080fe20007f1e0ff */
[----:B------:R1:W-:Y:S01]  /*2340*/  STL [R1+0x2f8], R25 ;  /* 0x0002f81901007387 */ /* 0x0003e20000100800 */
[-C--:B------:R-:W-:Y:S01]  /*2350*/  LEA.HI.X.SX32 R9, R7, R27.reuse, 0x1, P1 ;  /* 0x0000001b07097211 */ /* 0x080fe200008f0eff */
[----:B0-----:R-:W-:Y:S01]  /*2360*/  IMAD R12, R0, 0x1f, RZ ;  /* 0x0000001f000c7824 */ /* 0x001fe200078e02ff */
[-C--:B------:R-:W-:Y:S01]  /*2370*/  LEA.HI.X.SX32 R7, R3, R27.reuse, 0x1, P2 ;  /* 0x0000001b03077211 */ /* 0x080fe200010f0eff */
[----:B-1----:R0:W3:Y:S03]  /*2380*/  LDG.E.U16 R25, [R4.64] ;  /* 0x0000000404197981 */ /* 0x0020e6000c1e1500 */
[----:B------:R-:W-:Y:S01]  /*2390*/  LEA.HI.X.SX32 R3, R12, R27, 0x1, P0 ;  /* 0x0000001b0c037211 */ /* 0x000fe200000f0eff */
[----:B------:R1:W-:Y:S01]  /*23a0*/  STL [R1+0x300], R24 ;  /* 0x0003001801007387 */ /* 0x0003e20000100800 */
[----:B0-----:R-:W-:-:S04]  /*23b0*/  IADD3 R4, P1, R11, R26, RZ ;  /* 0x0000001a0b047210 */ /* 0x001fc80007f3e0ff */
[----:B------:R-:W-:Y:S01]  /*23c0*/  LEA.HI.X.SX32 R5, R10, R27, 0x1, P1 ;  /* 0x0000001b0a057211 */ /* 0x000fe200008f0eff */
[----:B-1----:R0:W5:Y:S04]  /*23d0*/  LDG.E.U16 R24, [R8.64] ;  /* 0x0000000408187981 */ /* 0x002168000c1e1500 */
[----:B----4-:R1:W-:Y:S04]  /*23e0*/  STL [R1+0x2f4], R23 ;  /* 0x0002f41701007387 */ /* 0x0103e80000100800 */
[----:B-1----:R1:W4:Y:S04]  /*23f0*/  LDG.E.U16 R23, [R6.64] ;  /* 0x0000000406177981 */ /* 0x002328000c1e1500 */
[----:B------:R0:W-:Y:S04]  /*2400*/  STL [R1+0x2ec], R18 ;  /* 0x0002ec1201007387 */ /* 0x0001e80000100800 */
[----:B------:R1:W-:Y:S04]  /*2410*/  STL [R1+0x340], R15 ;  /* 0x0003400f01007387 */ /* 0x0003e80000100800 */
[----:B0-----:R0:W4:Y:S04]  /*2420*/  LDG.E.U16 R18, [R2.64] ;  /* 0x0000000402127981 */ /* 0x001128000c1e1500 */
[----:B-1----:R1:W4:Y:S01]  /*2430*/  LDG.E.U16 R15, [R4.64] ;  /* 0x00000004040f7981 */ /* 0x002322000c1e1500 */
[----:B------:R-:W-:-:S02]  /*2440*/  IMAD R13, R0, 0xf8, RZ ;  /* 0x000000f8000d7824 */ /* 0x000fc400078e02ff */
[----:B0-----:R-:W-:-:S03]  /*2450*/  IMAD R2, R0, 0x104, RZ ;  /* 0x0000010400027824 */ /* 0x001fc600078e02ff */
[-C--:B------:R-:W-:Y:S01]  /*2460*/  IADD3 R8, P1, R13, R26.reuse, RZ ;  /* 0x0000001a0d087210 */ /* 0x080fe20007f3e0ff */
[C---:B------:R-:W-:Y:S01]  /*2470*/  IMAD R3, R0.reuse, 0x114, RZ ;  /* 0x0000011400037824 */ /* 0x040fe200078e02ff */
[-C--:B------:R-:W-:Y:S02]  /*2480*/  LEA R6, P0, R0, R26.reuse, 0x2 ;  /* 0x0000001a00067211 */ /* 0x080fe400078010ff */
[-C--:B-1----:R-:W-:Y:S01]  /*2490*/  IADD3 R4, P2, R2, R26.reuse, RZ ;  /* 0x0000001a02047210 */ /* 0x082fe20007f5e0ff */
[----:B------:R-:W-:Y:S01]  /*24a0*/  IMAD R10, R0, 0x8a, RZ ;  /* 0x0000008a000a7824 */ /* 0x000fe200078e02ff */
[-C--:B------:R-:W-:Y:S02]  /*24b0*/  LEA.HI.X.SX32 R9, R11, R27.reuse, 0x1, P1 ;  /* 0x0000001b0b097211 */ /* 0x080fe400008f0eff */
[----:B------:R-:W-:Y:S02]  /*24c0*/  IADD3 R2, P1, R3, R26, RZ ;  /* 0x0000001a03027210 */ /* 0x000fe40007f3e0ff */
[----:B------:R-:W-:-:S02]  /*24d0*/  LEA.HI.X.SX32 R5, R17, R27, 0x1, P2 ;  /* 0x0000001b11057211 */ /* 0x000fc400010f0eff */
[-C--:B------:R-:W-:Y:S01]  /*24e0*/  LEA.HI.X.SX32 R7, R14, R27.reuse, 0x1, P0 ;  /* 0x0000001b0e077211 */ /* 0x080fe200000f0eff */
[----:B------:R0:W-:Y:S01]  /*24f0*/  STL [R1+0x2f0], R20 ;  /* 0x0002f01401007387 */ /* 0x0001e20000100800 */
[----:B------:R-:W-:-:S03]  /*2500*/  LEA.HI.X.SX32 R3, R10, R27, 0x1, P1 ;  /* 0x0000001b0a037211 */ /* 0x000fc600008f0eff */
[----:B--2---:R1:W-:Y:S04]  /*2510*/  STL [R1+0x2e8], R16 ;  /* 0x0002e81001007387 */ /* 0x0043e80000100800 */
[----:B------:R2:W4:Y:S04]  /*2520*/  LDG.E.U16 R17, [R6.64] ;  /* 0x0000000406117981 */ /* 0x000528000c1e1500 */
[----:B0-----:R0:W4:Y:S04]  /*2530*/  LDG.E.U16 R20, [R8.64] ;  /* 0x0000000408147981 */ /* 0x001128000c1e1500 */
[----:B-1----:R1:W4:Y:S04]  /*2540*/  LDG.E.U16 R16, [R4.64] ;  /* 0x0000000404107981 */ /* 0x002328000c1e1500 */
[----:B------:R2:W4:Y:S01]  /*2550*/  LDG.E.U16 R13, [R2.64] ;  /* 0x00000004020d7981 */ /* 0x000522000c1e1500 */
[----:B-1----:R-:W-:-:S02]  /*2560*/  IMAD R4, R0, 0x124, RZ ;  /* 0x0000012400047824 */ /* 0x002fc400078e02ff */
[----:B0-----:R-:W-:-:S03]  /*2570*/  IMAD R8, R0, 0x134, RZ ;  /* 0x0000013400087824 */ /* 0x001fc600078e02ff */
[-C--:B--2---:R-:W-:Y:S01]  /*2580*/  IADD3 R2, P0, R4, R26.reuse, RZ ;  /* 0x0000001a04027210 */ /* 0x084fe20007f1e0ff */
[----:B------:R-:W-:Y:S01]  /*2590*/  IMAD R5, R0, 0x9a, RZ ;  /* 0x0000009a00057824 */ /* 0x000fe200078e02ff */
[-C--:B------:R-:W-:Y:S01]  /*25a0*/  IADD3 R8, P2, R8, R26.reuse, RZ ;  /* 0x0000001a08087210 */ /* 0x080fe20007f5e0ff */
[C---:B------:R-:W-:Y:S01]  /*25b0*/  IMAD R7, R0.reuse, 0x144, RZ ;  /* 0x0000014400077824 */ /* 0x040fe200078e02ff */
[-C--:B------:R-:W-:Y:S01]  /*25c0*/  LEA.HI.X.SX32 R3, R19, R27.reuse, 0x1, P0 ;  /* 0x0000001b13037211 */ /* 0x080fe200000f0eff */
[----:B------:R-:W-:Y:S01]  /*25d0*/  IMAD R12, R0, 0x45, RZ ;  /* 0x00000045000c7824 */ /* 0x000fe200078e02ff */
[-C--:B------:R-:W-:Y:S01]  /*25e0*/  IADD3 R6, P0, R10, R26.reuse, RZ ;  /* 0x0000001a0a067210 */ /* 0x080fe20007f1e0ff */
[----:B------:R-:W-:Y:S01]  /*25f0*/  IMAD R11, R0, 0x4d, RZ ;  /* 0x0000004d000b7824 */ /* 0x000fe200078e02ff */
[C---:B------:R-:W-:Y:S01]  /*2600*/  IADD3 R4, P1, R5.reuse, R26, RZ ;  /* 0x0000001a05047210 */ /* 0x040fe20007f3e0ff */
[----:B------:R0:W2:Y:S01]  /*2610*/  LDG.E.U16 R19, [R2.64] ;  /* 0x0000000402137981 */ /* 0x0000a2000c1e1500 */
[----:B------:R-:W-:-:S02]  /*2620*/  LEA.HI.X.SX32 R9, R5, R27, 0x1, P2 ;  /* 0x0000001b05097211 */ /* 0x000fc400010f0eff */
[----:B------:R-:W-:Y:S01]  /*2630*/  LEA.HI.X.SX32 R5, R11, R27, 0x1, P1 ;  /* 0x0000001b0b057211 */ /* 0x000fe200008f0eff */
[----:B---3--:R-:W-:Y:S01]  /*2640*/  STL [R1+0x2e4], R25 ;  /* 0x0002e41901007387 */ /* 0x008fe20000100800 */
[----:B0-----:R-:W-:-:S03]  /*2650*/  IADD3 R2, P2, R7, R26, RZ ;  /* 0x0000001a07027210 */ /* 0x001fc60007f5e0ff */
[----:B-----5:R-:W-:Y:S01]  /*2660*/  STL [R1+0x2e0], R24 ;  /* 0x0002e01801007387 */ /* 0x020fe20000100800 */
[-C--:B------:R-:W-:Y:S02]  /*2670*/  LEA.HI.X.SX32 R7, R12, R27.reuse, 0x1, P0 ;  /* 0x0000001b0c077211 */ /* 0x080fe400000f0eff */
[----:B------:R-:W-:Y:S01]  /*2680*/  LEA.HI.X.SX32 R3, R21, R27, 0x1, P2 ;  /* 0x0000001b15037211 */ /* 0x000fe200010f0eff */
[----:B------:R0:W3:Y:S04]  /*2690*/  LDG.E.U16 R14, [R4.64] ;  /* 0x00000004040e7981 */ /* 0x0000e8000c1e1500 */
[----:B------:R1:W5:Y:S04]  /*26a0*/  LDG.E.U16 R12, [R2.64] ;  /* 0x00000004020c7981 */ /* 0x000368000c1e1500 */
[----:B----4-:R-:W-:Y:S04]  /*26b0*/  STL [R1+0x2d8], R23 ;  /* 0x0002d81701007387 */ /* 0x010fe80000100800 */
[----:B------:R4:W-:Y:S04]  /*26c0*/  STL [R1+0x324], R18 ;  /* 0x0003241201007387 */ /* 0x0009e80000100800 */
[----:B------:R0:W-:Y:S04]  /*26d0*/  STL [R1+0x2dc], R15 ;  /* 0x0002dc0f01007387 */ /* 0x0001e80000100800 */
[----:B----4-:R4:W3:Y:S04]  /*26e0*/  LDG.E.U16 R18, [R8.64] ;  /* 0x0000000408127981 */ /* 0x0108e8000c1e1500 */
[----:B0-----:R0:W5:Y:S01]  /*26f0*/  LDG.E.U16 R15, [R6.64] ;  /* 0x00000004060f7981 */ /* 0x001162000c1e1500 */
[----:B------:R-:W-:-:S02]  /*2700*/  IMAD R5, R0, 0xaa, RZ ;  /* 0x000000aa00057824 */ /* 0x000fc400078e02ff */
[C---:B------:R-:W-:Y:S02]  /*2710*/  IMAD R4, R0.reuse, 0x164, RZ ;  /* 0x0000016400047824 */ /* 0x040fe400078e02ff */
[C---:B-1----:R-:W-:Y:S02]  /*2720*/  IMAD R2, R0.reuse, 0x55, RZ ;  /* 0x0000005500027824 */ /* 0x042fe400078e02ff */
[C---:B0-----:R-:W-:Y:S01]  /*2730*/  IMAD R6, R0.reuse, 0x154, RZ ;  /* 0x0000015400067824 */ /* 0x041fe200078e02ff */
[-C--:B----4-:R-:W-:Y:S01]  /*2740*/  IADD3 R8, P0, R5, R26.reuse, RZ ;  /* 0x0000001a05087210 */ /* 0x090fe20007f1e0ff */
[----:B------:R-:W-:Y:S01]  /*2750*/  IMAD R10, R0, 0xba, RZ ;  /* 0x000000ba000a7824 */ /* 0x000fe200078e02ff */
[-C--:B------:R-:W-:Y:S02]  /*2760*/  IADD3 R4, P2, R4, R26.reuse, RZ ;  /* 0x0000001a04047210 */ /* 0x080fe40007f5e0ff */
[----:B------:R-:W-:Y:S01]  /*2770*/  IADD3 R6, P1, R6, R26, RZ ;  /* 0x0000001a06067210 */ /* 0x000fe20007f3e0ff */
[----:B------:R-:W-:Y:S01]  /*2780*/  IMAD R3, R0, 0x5d, RZ ;  /* 0x0000005d00037824 */ /* 0x000fe200078e02ff */
[----:B------:R-:W-:-:S02]  /*2790*/  LEA.HI.X.SX32 R9, R2, R27, 0x1, P0 ;  /* 0x0000001b02097211 */ /* 0x000fc400000f0eff */
[-C--:B------:R-:W-:Y:S02]  /*27a0*/  LEA.HI.X.SX32 R7, R5, R27.reuse, 0x1, P1 ;  /* 0x0000001b05077211 */ /* 0x080fe400008f0eff */
[----:B------:R-:W-:Y:S01]  /*27b0*/  LEA.HI.X.SX32 R5, R22, R27, 0x1, P2 ;  /* 0x0000001b16057211 */ /* 0x000fe200010f0eff */
[----:B------:R0:W-:Y:S01]  /*27c0*/  STL [R1+0x2d0], R20 ;  /* 0x0002d01401007387 */ /* 0x0001e20000100800 */
[----:B------:R-:W-:-:S03]  /*27d0*/  IADD3 R2, P0, R10, R26, RZ ;  /* 0x0000001a0a027210 */ /* 0x000fc60007f1e0ff */
[----:B------:R1:W-:Y:S01]  /*27e0*/  STL [R1+0x2d4], R17 ;  /* 0x0002d41101007387 */ /* 0x0003e20000100800 */
[----:B------:R-:W-:-:S03]  /*27f0*/  LEA.HI.X.SX32 R3, R3, R27, 0x1, P0 ;  /* 0x0000001b03037211 */ /* 0x000fc600000f0eff */
[----:B------:R-:W-:Y:S04]  /*2800*/  STL [R1+0x2cc], R16 ;  /* 0x0002cc1001007387 */ /* 0x000fe80000100800 */
[----:B------:R4:W-:Y:S04]  /*2810*/  STL [R1+0x2c8], R13 ;  /* 0x0002c80d01007387 */ /* 0x0009e80000100800 */
[----:B0-----:R0:W5:Y:S04]  /*2820*/  LDG.E.U16 R20, [R8.64] ;  /* 0x0000000408147981 */ /* 0x001168000c1e1500 */
[----:B-1----:R1:W5:Y:S04]  /*2830*/  LDG.E.U16 R17, [R6.64] ;  /* 0x0000000406117981 */ /* 0x002368000c1e1500 */
[----:B----4-:R4:W5:Y:S01]  /*2840*/  LDG.E.U16 R13, [R4.64] ;  /* 0x00000004040d7981 */ /* 0x010962000c1e1500 */
[----:B0-----:R-:W-:-:S03]  /*2850*/  IMAD R8, R0, 0x184, RZ ;  /* 0x0000018400087824 */ /* 0x001fc600078e02ff */
[----:B------:R0:W5:Y:S01]  /*2860*/  LDG.E.U16 R16, [R2.64] ;  /* 0x0000000402107981 */ /* 0x000162000c1e1500 */
[C---:B----4-:R-:W-:Y:S02]  /*2870*/  IMAD R4, R0.reuse, 0x174, RZ ;  /* 0x0000017400047824 */ /* 0x050fe400078e02ff */
[----:B------:R-:W-:-:S03]  /*2880*/  IMAD R5, R0, 0xca, RZ ;  /* 0x000000ca00057824 */ /* 0x000fc600078e02ff */
[-C--:B0-----:R-:W-:Y:S01]  /*2890*/  IADD3 R2, P0, R4, R26.reuse, RZ ;  /* 0x0000001a04027210 */ /* 0x081fe20007f1e0ff */
[----:B-1----:R-:W-:Y:S01]  /*28a0*/  IMAD R7, R0, 0x1a4, RZ ;  /* 0x000001a400077824 */ /* 0x002fe200078e02ff */
[-C--:B------:R-:W-:Y:S02]  /*28b0*/  IADD3 R8, P1, R8, R26.reuse, RZ ;  /* 0x0000001a08087210 */ /* 0x080fe40007f3e0ff */
[-C--:B------:R-:W-:Y:S01]  /*28c0*/  LEA.HI.X.SX32 R3, R10, R27.reuse, 0x1, P0 ;  /* 0x0000001b0a037211 */ /* 0x080fe200000f0eff */
[----:B------:R-:W-:Y:S01]  /*28d0*/  IMAD R11, R0, 0x65, RZ ;  /* 0x00000065000b7824 */ /* 0x000fe200078e02ff */
[-C--:B------:R-:W-:Y:S01]  /*28e0*/  IADD3 R6, P0, R5, R26.reuse, RZ ;  /* 0x0000001a05067210 */ /* 0x080fe20007f1e0ff */
[----:B--2---:R0:W-:Y:S01]  /*28f0*/  STL [R1+0x2c4], R19 ;  /* 0x0002c41301007387 */ /* 0x0041e20000100800 */
[----:B------:R-:W-:Y:S01]  /*2900*/  LEA.HI.X.SX32 R9, R28, R27, 0x1, P1 ;  /* 0x0000001b1c097211 */ /* 0x000fe200008f0eff */
[----:B------:R-:W-:Y:S02]  /*2910*/  IMAD R4, R0, 0x194, RZ ;  /* 0x0000019400047824 */ /* 0x000fe400078e02ff */
[----:B0-----:R0:W2:Y:S02]  /*2920*/  LDG.E.U16 R19, [R2.64] ;  /* 0x0000000402137981 */ /* 0x0010a4000c1e1500 */
[----:B0-----:R-:W-:-:S02]  /*2930*/  IADD3 R2, P1, R7, R26, RZ ;  /* 0x0000001a07027210 */ /* 0x001fc40007f3e0ff */
[-C--:B------:R-:W-:Y:S02]  /*2940*/  LEA.HI.X.SX32 R7, R11, R27.reuse, 0x1, P0 ;  /* 0x0000001b0b077211 */ /* 0x080fe400000f0eff */
[----:B------:R-:W-:Y:S02]  /*2950*/  IADD3 R4, P2, R4, R26, RZ ;  /* 0x0000001a04047210 */ /* 0x000fe40007f5e0ff */
[-C--:B------:R-:W-:Y:S02]  /*2960*/  LEA.HI.X.SX32 R3, R29, R27.reuse, 0x1, P1 ;  /* 0x0000001b1d037211 */ /* 0x080fe400008f0eff */
[----:B------:R-:W-:Y:S01]  /*2970*/  LEA.HI.X.SX32 R5, R5, R27, 0x1, P2 ;  /* 0x0000001b05057211 */ /* 0x000fe200010f0eff */
[----:B---3--:R0:W-:Y:S04]  /*2980*/  STL [R1+0x2b8], R18 ;  /* 0x0002b81201007387 */ /* 0x0081e80000100800 */
[----:B-----5:R1:W-:Y:S04]  /*2990*/  STL [R1+0x2c0], R15 ;  /* 0x0002c00f01007387 */ /* 0x0203e80000100800 */
[----:B------:R-:W-:Y:S04]  /*29a0*/  STL [R1+0x2bc], R14 ;  /* 0x0002bc0e01007387 */ /* 0x000fe80000100800 */
[----:B------:R3:W-:Y:S04]  /*29b0*/  STL [R1+0x2b4], R12 ;  /* 0x0002b40c01007387 */ /* 0x0007e80000100800 */
[----:B0-----:R0:W4:Y:S04]  /*29c0*/  LDG.E.U16 R18, [R8.64] ;  /* 0x0000000408127981 */ /* 0x001128000c1e1500 */
[----:B-1----:R1:W5:Y:S04]  /*29d0*/  LDG.E.U16 R15, [R4.64] ;  /* 0x00000004040f7981 */ /* 0x002368000c1e1500 */
[----:B---3--:R3:W5:Y:S04]  /*29e0*/  LDG.E.U16 R12, [R6.64] ;  /* 0x00000004060c7981 */ /* 0x008768000c1e1500 */
[----:B------:R0:W5:Y:S01]  /*29f0*/  LDG.E.U16 R14, [R2.64] ;  /* 0x00000004020e7981 */ /* 0x000162000c1e1500 */
[----:B-1----:R-:W-:-:S02]  /*2a00*/  IMAD R5, R0, 0xda, RZ ;  /* 0x000000da00057824 */ /* 0x002fc400078e02ff */
[C---:B------:R-:W-:Y:S02]  /*2a10*/  IMAD R4, R0.reuse, 0x1c4, RZ ;  /* 0x000001c400047824 */ /* 0x040fe400078e02ff */
[C---:B---3--:R-:W-:Y:S01]  /*2a20*/  IMAD R6, R0.reuse, 0x1b4, RZ ;  /* 0x000001b400067824 */ /* 0x048fe200078e02ff */
[CC--:B0-----:R-:W-:Y:S01]  /*2a30*/  IADD3 R8, P0, R5.reuse, R26.reuse, RZ ;  /* 0x0000001a05087210 */ /* 0x0c1fe20007f1e0ff */
[----:B------:R-:W-:Y:S01]  /*2a40*/  IMAD R10, R0, 0xea, RZ ;  /* 0x000000ea000a7824 */ /* 0x000fe200078e02ff */
[-C--:B------:R-:W-:Y:S01]  /*2a50*/  IADD3 R4, P2, R4, R26.reuse, RZ ;  /* 0x0000001a04047210 */ /* 0x080fe20007f5e0ff */
[----:B------:R-:W-:Y:S01]  /*2a60*/  IMAD R2, R0, 0x6d, RZ ;  /* 0x0000006d00027824 */ /* 0x000fe200078e02ff */
[-C--:B------:R-:W-:Y:S01]  /*2a70*/  IADD3 R6, P1, R6, R26.reuse, RZ ;  /* 0x0000001a06067210 */ /* 0x080fe20007f3e0ff */
[----:B------:R-:W-:Y:S04]  /*2a80*/  STL [R1+0x2b0], R20 ;  /* 0x0002b01401007387 */ /* 0x000fe80000100800 */
[----:B------:R-:W-:Y:S04]  /*2a90*/  STL [R1+0x2a8], R17 ;  /* 0x0002a81101007387 */ /* 0x000fe80000100800 */
[----:B------:R0:W-:Y:S01]  /*2aa0*/  STL [R1+0x2a4], R13 ;  /* 0x0002a40d01007387 */ /* 0x0001e20000100800 */
[-C--:B------:R-:W-:Y:S01]  /*2ab0*/  LEA.HI.X.SX32 R7, R5, R27.reuse, 0x1, P1 ;  /* 0x0000001b05077211 */ /* 0x080fe200008f0eff */
[----:B------:R-:W-:Y:S01]  /*2ac0*/  IMAD R3, R0, 0x75, RZ ;  /* 0x0000007500037824 */ /* 0x000fe200078e02ff */
[-C--:B------:R-:W-:Y:S01]  /*2ad0*/  LEA.HI.X.SX32 R9, R2, R27.reuse, 0x1, P0 ;  /* 0x0000001b02097211 */ /* 0x080fe200000f0eff */
[----:B0-----:R-:W-:Y:S01]  /*2ae0*/  IMAD R13, R0, 0xe2, RZ ;  /* 0x000000e2000d7824 */ /* 0x001fe200078e02ff */
[----:B------:R-:W-:Y:S01]  /*2af0*/  IADD3 R2, P0, R10, R26, RZ ;  /* 0x0000001a0a027210 */ /* 0x000fe20007f1e0ff */
[----:B------:R0:W-:Y:S03]  /*2b00*/  STL [R1+0x2ac], R16 ;  /* 0x0002ac1001007387 */ /* 0x0001e60000100800 */
[-C--:B------:R-:W-:Y:S01]  /*2b10*/  LEA.HI.X.SX32 R5, R13, R27.reuse, 0x1, P2 ;  /* 0x0000001b0d057211 */ /* 0x080fe200010f0eff */
[----:B------:R1:W3:Y:S01]  /*2b20*/  LDG.E.U16 R22, [R8.64] ;  /* 0x0000000408167981 */ /* 0x0002e2000c1e1500 */
[----:B------:R-:W-:-:S03]  /*2b30*/  LEA.HI.X.SX32 R3, R3, R27, 0x1, P0 ;  /* 0x0000001b03037211 */ /* 0x000fc600000f0eff */
[----:B------:R2:W3:Y:S04]  /*2b40*/  LDG.E.U16 R17, [R6.64] ;  /* 0x0000000406117981 */ /* 0x0004e8000c1e1500 */
[----:B0-----:R0:W3:Y:S01]  /*2b50*/  LDG.E.U16 R16, [R4.64] ;  /* 0x0000000404107981 */ /* 0x0010e2000c1e1500 */
[----:B-1----:R-:W-:-:S03]  /*2b60*/  IMAD R8, R0, 0x1e4, RZ ;  /* 0x000001e400087824 */ /* 0x002fc600078e02ff */
[----:B------:R1:W3:Y:S01]  /*2b70*/  LDG.E.U16 R11, [R2.64] ;  /* 0x00000004020b7981 */ /* 0x0002e2000c1e1500 */
[----:B0-----:R-:W-:-:S03]  /*2b80*/  IMAD R4, R0, 0x1d4, RZ ;  /* 0x000001d400047824 */ /* 0x001fc600078e02ff */
[----:B--2---:R0:W-:Y:S01]  /*2b90*/  STL [R1+0x2a0], R19 ;  /* 0x0002a01301007387 */ /* 0x0041e20000100800 */
[----:B------:R-:W-:Y:S01]  /*2ba0*/  IMAD R5, R0, 0xfa, RZ ;  /* 0x000000fa00057824 */ /* 0x000fe200078e02ff */
[-C--:B-1----:R-:W-:Y:S01]  /*2bb0*/  IADD3 R2, P0, R4, R26.reuse, RZ ;  /* 0x0000001a04027210 */ /* 0x082fe20007f1e0ff */
[----:B------:R-:W-:Y:S01]  /*2bc0*/  IMAD R13, R0, 0xf2, RZ ;  /* 0x000000f2000d7824 */ /* 0x000fe200078e02ff */
[-C--:B------:R-:W-:Y:S01]  /*2bd0*/  IADD3 R8, P2, R8, R26.reuse, RZ ;  /* 0x0000001a08087210 */ /* 0x080fe20007f5e0ff */
[----:B------:R-:W-:Y:S01]  /*2be0*/  IMAD R4, R0, 0x1f4, RZ ;  /* 0x000001f400047824 */ /* 0x000fe200078e02ff */
[-C--:B------:R-:W-:Y:S01]  /*2bf0*/  LEA.HI.X.SX32 R3, R10, R27.reuse, 0x1, P0 ;  /* 0x0000001b0a037211 */ /* 0x080fe200000f0eff */
[C---:B------:R-:W-:Y:S01]  /*2c00*/  IMAD R7, R0.reuse, 0x7d, RZ ;  /* 0x0000007d00077824 */ /* 0x040fe200078e02ff */
[-C--:B------:R-:W-:Y:S02]  /*2c10*/  IADD3 R6, P1, R5, R26.reuse, RZ ;  /* 0x0000001a05067210 */ /* 0x080fe40007f3e0ff */
[----:B------:R-:W-:Y:S01]  /*2c20*/  LEA.HI.X.SX32 R9, R13, R27, 0x1, P2 ;  /* 0x0000001b0d097211 */ /* 0x000fe200010f0eff */
[----:B------:R-:W-:Y:S01]  /*2c30*/  IMAD R13, R0, 0x42, RZ ;  /* 0x00000042000d7824 */ /* 0x000fe200078e02ff */
[----:B------:R-:W-:-:S02]  /*2c40*/  IADD3 R4, P3, R4, R26, RZ ;  /* 0x0000001a04047210 */ /* 0x000fc40007f7e0ff */
[-C--:B------:R-:W-:Y:S01]  /*2c50*/  LEA.HI.X.SX32 R7, R7, R27.reuse, 0x1, P1 ;  /* 0x0000001b07077211 */ /* 0x080fe200008f0eff */
[----:B------:R1:W2:Y:S01]  /*2c60*/  LDG.E.U16 R21, [R8.64] ;  /* 0x0000000408157981 */ /* 0x0002a2000c1e1500 */
[----:B------:R-:W-:-:S03]  /*2c70*/  LEA.HI.X.SX32 R5, R5, R27, 0x1, P3 ;  /* 0x0000001b05057211 */ /* 0x000fc600018f0eff */
[----:B------:R1:W2:Y:S04]  /*2c80*/  LDG.E.U16 R20, [R6.64] ;  /* 0x0000000406147981 */ /* 0x0002a8000c1e1500 */
[----:B0-----:R0:W2:Y:S04]  /*2c90*/  LDG.E.U16 R19, [R4.64] ;  /* 0x0000000404137981 */ /* 0x0010a8000c1e1500 */
[----:B----4-:R4:W-:Y:S04]  /*2ca0*/  STL [R1+0x298], R18 ;  /* 0x0002981201007387 */ /* 0x0109e80000100800 */
[----:B-----5:R5:W-:Y:S04]  /*2cb0*/  STL [R1+0x29c], R12 ;  /* 0x00029c0c01007387 */ /* 0x020be80000100800 */
[----:B----4-:R4:W2:Y:S01]  /*2cc0*/  LDG.E.U16 R18, [R2.64] ;  /* 0x0000000402127981 */ /* 0x0108a2000c1e1500 */
[----:B-----5:R-:W-:-:S05]  /*2cd0*/  IMAD R12, R0, 0x84, RZ ;  /* 0x00000084000c7824 */ /* 0x020fca00078e02ff */
[----:B----4-:R-:W-:Y:S01]  /*2ce0*/  IADD3 R2, P0, R12, R26, RZ ;  /* 0x0000001a0c027210 */ /* 0x010fe20007f1e0ff */
[----:B------:R-:W-:Y:S03]  /*2cf0*/  STL [R1+0x294], R15 ;  /* 0x0002940f01007387 */ /* 0x000fe60000100800 */
[----:B------:R-:W-:Y:S01]  /*2d00*/  LEA.HI.X.SX32 R3, R13, R27, 0x1, P0 ;  /* 0x0000001b0d037211 */ /* 0x000fe200000f0eff */
[----:B------:R4:W-:Y:S04]  /*2d10*/  STL [R1+0x290], R14 ;  /* 0x0002900e01007387 */ /* 0x0009e80000100800 */
[----:B----4-:R4:W5:Y:S01]  /*2d20*/  LDG.E.U16 R14, [R2.64] ;  /* 0x00000004020e7981 */ /* 0x010962000c1e1500 */
[----:B0-----:R-:W-:-:S02]  /*2d30*/  IMAD R5, R0, 0x4a, RZ ;  /* 0x0000004a00057824 */ /* 0x001fc400078e02ff */
[----:B------:R-:W-:-:S03]  /*2d40*/  IMAD R10, R0, 0x5a, RZ ;  /* 0x0000005a000a7824 */ /* 0x000fc600078e02ff */
[-C--:B-1----:R-:W-:Y:S01]  /*2d50*/  IADD3 R8, P0, R5, R26.reuse, RZ ;  /* 0x0000001a05087210 */ /* 0x082fe20007f1e0ff */
[C---:B----4-:R-:W-:Y:S02]  /*2d60*/  IMAD R2, R0.reuse, 0x25, RZ ;  /* 0x0000002500027824 */ /* 0x050fe400078e02ff */
[C---:B------:R-:W-:Y:S02]  /*2d70*/  IMAD R3, R0.reuse, 0x2d, RZ ;  /* 0x0000002d00037824 */ /* 0x040fe400078e02ff */
[----:B------:R-:W-:Y:S01]  /*2d80*/  IMAD R13, R0, 0x94, RZ ;  /* 0x00000094000d7824 */ /* 0x000fe200078e02ff */
[-C--:B------:R-:W-:Y:S01]  /*2d90*/  LEA.HI.X.SX32 R9, R2, R27.reuse, 0x1, P0 ;  /* 0x0000001b02097211 */ /* 0x080fe200000f0eff */
[----:B------:R-:W-:Y:S01]  /*2da0*/  IMAD R15, R0, 0xa4, RZ ;  /* 0x000000a4000f7824 */ /* 0x000fe200078e02ff */
[-C--:B------:R-:W-:Y:S01]  /*2db0*/  IADD3 R2, P0, R10, R26.reuse, RZ ;  /* 0x0000001a0a027210 */ /* 0x080fe20007f1e0ff */
[----:B---3--:R0:W-:Y:S01]  /*2dc0*/  STL [R1+0x28c], R22 ;  /* 0x00028c1601007387 */ /* 0x0081e20000100800 */
[-C--:B------:R-:W-:Y:S01]  /*2dd0*/  IADD3 R6, P1, R13, R26.reuse, RZ ;  /* 0x0000001a0d067210 */ /* 0x080fe20007f3e0ff */
[----:B------:R-:W-:Y:S01]  /*2de0*/  IMAD R23, R0, 0x52, RZ ;  /* 0x0000005200177824 */ /* 0x000fe200078e02ff */
[----:B------:R-:W-:Y:S01]  /*2df0*/  LEA.HI.X.SX32 R3, R3, R27, 0x1, P0 ;  /* 0x0000001b03037211 */ /* 0x000fe200000f0eff */
[----:B------:R-:W-:Y:S01]  /*2e00*/  STL [R1+0x284], R17 ;  /* 0x0002841101007387 */ /* 0x000fe20000100800 */
[----:B------:R-:W-:-:S03]  /*2e10*/  IADD3 R4, P2, R15, R26, RZ ;  /* 0x0000001a0f047210 */ /* 0x000fc60007f5e0ff */
[----:B------:R1:W-:Y:S04]  /*2e20*/  STL [R1+0x270], R16 ;  /* 0x0002701001007387 */ /* 0x0003e80000100800 */
[----:B------:R3:W-:Y:S01]  /*2e30*/  STL [R1+0x288], R11 ;  /* 0x0002880b01007387 */ /* 0x0007e20000100800 */
[----:B------:R-:W-:-:S03]  /*2e40*/  LEA.HI.X.SX32 R7, R5, R27, 0x1, P1 ;  /* 0x0000001b05077211 */ /* 0x000fc600008f0eff */
[----:B0-----:R0:W4:Y:S01]  /*2e50*/  LDG.E.U16 R22, [R2.64] ;  /* 0x0000000402167981 */ /* 0x001122000c1e1500 */
[----:B-1----:R-:W-:-:S03]  /*2e60*/  IMAD R16, R0, 0xb4, RZ ;  /* 0x000000b400107824 */ /* 0x002fc600078e02ff */
[----:B---3--:R1:W3:Y:S01]  /*2e70*/  LDG.E.U16 R11, [R8.64] ;  /* 0x00000004080b7981 */ /* 0x0082e2000c1e1500 */
[-C--:B------:R-:W-:Y:S02]  /*2e80*/  LEA.HI.X.SX32 R5, R23, R27.reuse, 0x1, P2 ;  /* 0x0000001b17057211 */ /* 0x080fe400010f0eff */
[----:B0-----:R-:W-:Y:S01]  /*2e90*/  IADD3 R2, P0, R16, R26, RZ ;  /* 0x0000001a10027210 */ /* 0x001fe20007f1e0ff */
[----:B------:R0:W3:Y:S03]  /*2ea0*/  LDG.E.U16 R25, [R6.64] ;  /* 0x0000000406197981 */ /* 0x0000e6000c1e1500 */
[----:B------:R-:W-:Y:S01]  /*2eb0*/  LEA.HI.X.SX32 R3, R10, R27, 0x1, P0 ;  /* 0x0000001b0a037211 */ /* 0x000fe200000f0eff */
[----:B------:R0:W3:Y:S04]  /*2ec0*/  LDG.E.U16 R24, [R4.64] ;  /* 0x0000000404187981 */ /* 0x0000e8000c1e1500 */
[----:B--2---:R-:W-:Y:S04]  /*2ed0*/  STL [R1+0x1f0], R18 ;  /* 0x0001f01201007387 */ /* 0x004fe80000100800 */
[----:B------:R-:W-:Y:S04]  /*2ee0*/  STL [R1+0x13c], R21 ;  /* 0x00013c1501007387 */ /* 0x000fe80000100800 */
[----:B------:R-:W-:Y:S04]  /*2ef0*/  STL [R1+0x274], R20 ;  /* 0x0002741401007387 */ /* 0x000fe80000100800 */
[----:B------:R-:W-:Y:S04]  /*2f00*/  STL [R1+0x124], R19 ;  /* 0x0001241301007387 */ /* 0x000fe80000100800 */
[----:B-----5:R2:W-:Y:S04]  /*2f10*/  STL [R1+0x278], R14 ;  /* 0x0002780e01007387 */ /* 0x0205e80000100800 */
[----:B--2---:R2:W5:Y:S01]  /*2f20*/  LDG.E.U16 R14, [R2.64] ;  /* 0x00000004020e7981 */ /* 0x004562000c1e1500 */
[----:B------:R-:W-:-:S02]  /*2f30*/  IMAD R17, R0, 0xc4, RZ ;  /* 0x000000c400117824 */ /* 0x000fc400078e02ff */
[C---:B0-----:R-:W-:Y:S02]  /*2f40*/  IMAD R5, R0.reuse, 0x6a, RZ ;  /* 0x0000006a00057824 */ /* 0x041fe400078e02ff */
[C---:B------:R-:W-:Y:S01]  /*2f50*/  IMAD R23, R0.reuse, 0x62, RZ ;  /* 0x0000006200177824 */ /* 0x040fe200078e02ff */
[-C--:B-1----:R-:W-:Y:S01]  /*2f60*/  IADD3 R8, P1, R17, R26.reuse, RZ ;  /* 0x0000001a11087210 */ /* 0x082fe20007f3e0ff */
[C---:B------:R-:W-:Y:S02]  /*2f70*/  IMAD R18, R0.reuse, 0xd4, RZ ;  /* 0x000000d400127824 */ /* 0x040fe400078e02ff */
[C---:B------:R-:W-:Y:S01]  /*2f80*/  IMAD R20, R0.reuse, 0xe4, RZ ;  /* 0x000000e400147824 */ /* 0x040fe200078e02ff */
[-C--:B------:R-:W-:Y:S01]  /*2f90*/  IADD3 R6, P0, R5, R26.reuse, RZ ;  /* 0x0000001a05067210 */ /* 0x080fe20007f1e0ff */
[C---:B------:R-:W-:Y:S01]  /*2fa0*/  IMAD R7, R0.reuse, 0x35, RZ ;  /* 0x0000003500077824 */ /* 0x040fe200078e02ff */
[----:B------:R-:W-:Y:S01]  /*2fb0*/  LEA.HI.X.SX32 R9, R23, R27, 0x1, P1 ;  /* 0x0000001b17097211 */ /* 0x000fe200008f0eff */
[----:B------:R-:W-:Y:S01]  /*2fc0*/  IMAD R23, R0, 0x72, RZ ;  /* 0x0000007200177824 */ /* 0x000fe200078e02ff */
[----:B------:R-:W-:-:S02]  /*2fd0*/  IADD3 R4, P2, R18, R26, RZ ;  /* 0x0000001a12047210 */ /* 0x000fc40007f5e0ff */
[----:B--2---:R-:W-:Y:S01]  /*2fe0*/  IADD3 R2, P1, R20, R26, RZ ;  /* 0x0000001a14027210 */ /* 0x004fe20007f3e0ff */
[----:B------:R0:W2:Y:S01]  /*2ff0*/  LDG.E.U16 R29, [R8.64] ;  /* 0x00000004081d7981 */ /* 0x0000a2000c1e1500 */
[-C--:B------:R-:W-:Y:S02]  /*3000*/  LEA.HI.X.SX32 R7, R7, R27.reuse, 0x1, P0 ;  /* 0x0000001b07077211 */ /* 0x080fe400000f0eff */
[-C--:B------:R-:W-:Y:S02]  /*3010*/  LEA.HI.X.SX32 R5, R5, R27.reuse, 0x1, P2 ;  /* 0x0000001b05057211 */ /* 0x080fe400010f0eff */
[----:B------:R-:W-:Y:S01]  /*3020*/  LEA.HI.X.SX32 R3, R23, R27, 0x1, P1 ;  /* 0x0000001b17037211 */ /* 0x000fe200008f0eff */
[----:B------:R1:W2:Y:S04]  /*3030*/  LDG.E.U16 R28, [R6.64] ;  /* 0x00000004061c7981 */ /* 0x0002a8000c1e1500 */
[----:B------:R0:W2:Y:S04]  /*3040*/  LDG.E.U16 R23, [R4.64] ;  /* 0x0000000404177981 */ /* 0x0000a8000c1e1500 */
[----:B------:R1:W2:Y:S01]  /*3050*/  LDG.E.U16 R21, [R2.64] ;  /* 0x0000000402157981 */ /* 0x0002a2000c1e1500 */
[----:B------:R-:W-:-:S02]  /*3060*/  IMAD R19, R0, 0xf4, RZ ;  /* 0x000000f400137824 */ /* 0x000fc400078e02ff */
[C---:B0-----:R-:W-:Y:S02]  /*3070*/  IMAD R4, R0.reuse, 0x106, RZ ;  /* 0x0000010600047824 */ /* 0x041fe400078e02ff */
[C---:B-1----:R-:W-:Y:S01]  /*3080*/  IMAD R3, R0.reuse, 0x7a, RZ ;  /* 0x0000007a00037824 */ /* 0x042fe200078e02ff */
[----:B---3--:R0:W-:Y:S01]  /*3090*/  STL [R1+0x268], R11 ;  /* 0x0002680b01007387 */ /* 0x0081e20000100800 */
[C---:B------:R-:W-:Y:S01]  /*30a0*/  IMAD R5, R0.reuse, 0x3d, RZ ;  /* 0x0000003d00057824 */ /* 0x040fe200078e02ff */
[-C--:B------:R-:W-:Y:S01]  /*30b0*/  IADD3 R6, P1, R19, R26.reuse, RZ ;  /* 0x0000001a13067210 */ /* 0x080fe20007f3e0ff */
[----:B------:R-:W-:Y:S01]  /*30c0*/  IMAD R2, R0, 0x116, RZ ;  /* 0x0000011600027824 */ /* 0x000fe200078e02ff */
[-C--:B------:R-:W-:Y:S02]  /*30d0*/  IADD3 R8, P0, R3, R26.reuse, RZ ;  /* 0x0000001a03087210 */ /* 0x080fe40007f1e0ff */
[----:B------:R-:W-:Y:S01]  /*30e0*/  IADD3 R4, P2, R4, R26, RZ ;  /* 0x0000001a04047210 */ /* 0x000fe20007f5e0ff */
[----:B------:R-:W-:-:S02]  /*30f0*/  IMAD R10, R0, 0x8b, RZ ;  /* 0x0000008b000a7824 */ /* 0x000fc400078e02ff */
[----:B0-----:R-:W-:Y:S01]  /*3100*/  IMAD R11, R0, 0x83, RZ ;  /* 0x00000083000b7824 */ /* 0x001fe200078e02ff */
[-C--:B------:R-:W-:Y:S02]  /*3110*/  LEA.HI.X.SX32 R9, R5, R27.reuse, 0x1, P0 ;  /* 0x0000001b05097211 */ /* 0x080fe400000f0eff */
[----:B------:R-:W-:Y:S02]  /*3120*/  IADD3 R2, P0, R2, R26, RZ ;  /* 0x0000001a02027210 */ /* 0x000fe40007f1e0ff */
[-C--:B------:R-:W-:Y:S02]  /*3130*/  LEA.HI.X.SX32 R7, R3, R27.reuse, 0x1, P1 ;  /* 0x0000001b03077211 */ /* 0x080fe400008f0eff */
[-C--:B------:R-:W-:Y:S01]  /*3140*/  LEA.HI.X.SX32 R5, R11, R27.reuse, 0x1, P2 ;  /* 0x0000001b0b057211 */ /* 0x080fe200010f0eff */
[----:B------:R0:W-:Y:S01]  /*3150*/  STL [R1+0x260], R25 ;  /* 0x0002601901007387 */ /* 0x0001e20000100800 */
[----:B------:R-:W-:-:S03]  /*3160*/  LEA.HI.X.SX32 R3, R10, R27, 0x1, P0 ;  /* 0x0000001b0a037211 */ /* 0x000fc600000f0eff */
[----:B------:R1:W-:Y:S04]  /*3170*/  STL [R1+0x25c], R24 ;  /* 0x00025c1801007387 */ /* 0x0003e80000100800 */
[----:B----4-:R3:W-:Y:S04]  /*3180*/  STL [R1+0x264], R22 ;  /* 0x0002641601007387 */ /* 0x0107e80000100800 */
[----:B0-----:R0:W2:Y:S04]  /*3190*/  LDG.E.U16 R25, [R8.64] ;  /* 0x0000000408197981 */ /* 0x0010a8000c1e1500 */
[----:B-1----:R1:W2:Y:S04]  /*31a0*/  LDG.E.U16 R24, [R6.64] ;  /* 0x0000000406187981 */ /* 0x0022a8000c1e1500 */
[----:B---3--:R3:W2:Y:S04]  /*31b0*/  LDG.E.U16 R22, [R4.64] ;  /* 0x0000000404167981 */ /* 0x0086a8000c1e1500 */
[----:B-----5:R5:W-:Y:S04]  /*31c0*/  STL [R1+0x258], R14 ;  /* 0x0002580e01007387 */ /* 0x020be80000100800 */
[----:B-----5:R5:W4:Y:S01]  /*31d0*/  LDG.E.U16 R14, [R2.64] ;  /* 0x00000004020e7981 */ /* 0x020b22000c1e1500 */
[----:B0-----:R-:W-:-:S02]  /*31e0*/  IMAD R8, R0, 0x126, RZ ;  /* 0x0000012600087824 */ /* 0x001fc400078e02ff */
[C---:B-1----:R-:W-:Y:S02]  /*31f0*/  IMAD R6, R0.reuse, 0x136, RZ ;  /* 0x0000013600067824 */ /* 0x042fe400078e02ff */
[----:B------:R-:W-:Y:S01]  /*3200*/  IMAD R7, R0, 0x9b, RZ ;  /* 0x0000009b00077824 */ /* 0x000fe200078e02ff */
[-C--:B------:R-:W-:Y:S01]  /*3210*/  IADD3 R8, P0, R8, R26.reuse, RZ ;  /* 0x0000001a08087210 */ /* 0x080fe20007f1e0ff */
[----:B---3--:R-:W-:Y:S01]  /*3220*/  IMAD R4, R0, 0x146, RZ ;  /* 0x0000014600047824 */ /* 0x008fe200078e02ff */
[-C--:B------:R-:W-:Y:S01]  /*3230*/  IADD3 R6, P1, R6, R26.reuse, RZ ;  /* 0x0000001a06067210 */ /* 0x080fe20007f3e0ff */
[C---:B-----5:R-:W-:Y:S02]  /*3240*/  IMAD R3, R0.reuse, 0x93, RZ ;  /* 0x0000009300037824 */ /* 0x060fe400078e02ff */
[C---:B------:R-:W-:Y:S01]  /*3250*/  IMAD R2, R0.reuse, 0x156, RZ ;  /* 0x0000015600027824 */ /* 0x040fe200078e02ff */
[-C--:B------:R-:W-:Y:S02]  /*3260*/  LEA.HI.X.SX32 R7, R7, R27.reuse, 0x1, P1 ;  /* 0x0000001b07077211 */ /* 0x080fe400008f0eff */
[-C--:B------:R-:W-:Y:S01]  /*3270*/  LEA.HI.X.SX32 R9, R3, R27.reuse, 0x1, P0 ;  /* 0x0000001b03097211 */ /* 0x080fe200000f0eff */
[----:B------:R-:W-:Y:S01]  /*3280*/  IMAD R5, R0, 0xa3, RZ ;  /* 0x000000a300057824 */ /* 0x000fe200078e02ff */
[----:B--2---:R-:W-:Y:S01]  /*3290*/  STL [R1+0x250], R29 ;  /* 0x0002501d01007387 */ /* 0x004fe20000100800 */
[-C--:B------:R-:W-:Y:S01]  /*32a0*/  IADD3 R4, P2, R4, R26.reuse, RZ ;  /* 0x0000001a04047210 */ /* 0x080fe20007f5e0ff */
[----:B------:R-:W-:Y:S01]  /*32b0*/  IMAD R3, R0, 0xab, RZ ;  /* 0x000000ab00037824 */ /* 0x000fe200078e02ff */
[----:B------:R-:W-:Y:S01]  /*32c0*/  IADD3 R2, P0, R2, R26, RZ ;  /* 0x0000001a02027210 */ /* 0x000fe20007f1e0ff */
[----:B------:R-:W-:Y:S01]  /*32d0*/  STL [R1+0x254], R28 ;  /* 0x0002541c01007387 */ /* 0x000fe20000100800 */
[----:B------:R-:W-:-:S03]  /*32e0*/  LEA.HI.X.SX32 R5, R5, R27, 0x1, P2 ;  /* 0x0000001b05057211 */ /* 0x000fc600010f0eff */
[----:B------:R0:W-:Y:S01]  /*32f0*/  STL [R1+0x24c], R23 ;  /* 0x00024c1701007387 */ /* 0x0001e20000100800 */
[----:B------:R-:W-:-:S03]  /*3300*/  LEA.HI.X.SX32 R3, R3, R27, 0x1, P0 ;  /* 0x0000001b03037211 */ /* 0x000fc600000f0eff */
[----:B------:R1:W-:Y:S04]  /*3310*/  STL [R1+0x248], R21 ;  /* 0x0002481501007387 */ /* 0x0003e80000100800 */
[----:B------:R2:W2:Y:S04]  /*3320*/  LDG.E.U16 R11, [R4.64] ;  /* 0x00000004040b7981 */ /* 0x0004a8000c1e1500 */
[----:B0-----:R0:W5:Y:S04]  /*3330*/  LDG.E.U16 R23, [R8.64] ;  /* 0x0000000408177981 */ /* 0x001168000c1e1500 */
[----:B-1----:R1:W2:Y:S04]  /*3340*/  LDG.E.U16 R21, [R6.64] ;  /* 0x0000000406157981 */ /* 0x0022a8000c1e1500 */
[----:B------:R2:W2:Y:S01]  /*3350*/  LDG.E.U16 R10, [R2.64] ;  /* 0x00000004020a7981 */ /* 0x0004a2000c1e1500 */
[----:B0-----:R-:W-:-:S02]  /*3360*/  IMAD R8, R0, 0x166, RZ ;  /* 0x0000016600087824 */ /* 0x001fc400078e02ff */
[C---:B--2---:R-:W-:Y:S02]  /*3370*/  IMAD R4, R0.reuse, 0x186, RZ ;  /* 0x0000018600047824 */ /* 0x044fe400078e02ff */
[----:B-1----:R-:W-:Y:S01]  /*3380*/  IMAD R6, R0, 0x176, RZ ;  /* 0x0000017600067824 */ /* 0x002fe200078e02ff */
[-C--:B------:R-:W-:Y:S01]  /*3390*/  IADD3 R8, P0, R8, R26.reuse, RZ ;  /* 0x0000001a08087210 */ /* 0x080fe20007f1e0ff */
[C---:B------:R-:W-:Y:S02]  /*33a0*/  IMAD R3, R0.reuse, 0xb3, RZ ;  /* 0x000000b300037824 */ /* 0x040fe400078e02ff */
[----:B------:R-:W-:Y:S01]  /*33b0*/  IMAD R2, R0, 0x196, RZ ;  /* 0x0000019600027824 */ /* 0x000fe200078e02ff */
[-C--:B------:R-:W-:Y:S01]  /*33c0*/  IADD3 R6, P1, R6, R26.reuse, RZ ;  /* 0x0000001a06067210 */ /* 0x080fe20007f3e0ff */
[C---:B------:R-:W-:Y:S01]  /*33d0*/  IMAD R7, R0.reuse, 0xbb, RZ ;  /* 0x000000bb00077824 */ /* 0x040fe200078e02ff */
[-C--:B------:R-:W-:Y:S01]  /*33e0*/  LEA.HI.X.SX32 R9, R3, R27.reuse, 0x1, P0 ;  /* 0x0000001b03097211 */ /* 0x080fe200000f0eff */
[----:B------:R-:W-:Y:S01]  /*33f0*/  IMAD R5, R0, 0xc3, RZ ;  /* 0x000000c300057824 */ /* 0x000fe200078e02ff */
[-C--:B------:R-:W-:Y:S01]  /*3400*/  IADD3 R4, P2, R4, R26.reuse, RZ ;  /* 0x0000001a04047210 */ /* 0x080fe20007f5e0ff */
[----:B------:R-:W-:Y:S01]  /*3410*/  IMAD R3, R0, 0xcb, RZ ;  /* 0x000000cb00037824 */ /* 0x000fe200078e02ff */
[----:B------:R-:W-:Y:S01]  /*3420*/  IADD3 R2, P0, R2, R26, RZ ;  /* 0x0000001a02027210 */ /* 0x000fe20007f1e0ff */
[----:B------:R0:W-:Y:S01]  /*3430*/  STL [R1+0x244], R25 ;  /* 0x0002441901007387 */ /* 0x0001e20000100800 */
[----:B------:R-:W-:-:S02]  /*3440*/  LEA.HI.X.SX32 R7, R7, R27, 0x1, P1 ;  /* 0x0000001b07077211 */ /* 0x000fc400008f0eff */
[-C--:B------:R-:W-:Y:S01]  /*3450*/  LEA.HI.X.SX32 R5, R5, R27.reuse, 0x1, P2 ;  /* 0x0000001b05057211 */ /* 0x080fe200010f0eff */
[----:B------:R-:W-:Y:S01]  /*3460*/  STL [R1+0x240], R24 ;  /* 0x0002401801007387 */ /* 0x000fe20000100800 */
[----:B------:R-:W-:-:S03]  /*3470*/  LEA.HI.X.SX32 R3, R3, R27, 0x1, P0 ;  /* 0x0000001b03037211 */ /* 0x000fc600000f0eff */
[----:B------:R1:W-:Y:S04]  /*3480*/  STL [R1+0x23c], R22 ;  /* 0x00023c1601007387 */ /* 0x0003e80000100800 */
[----:B------:R2:W2:Y:S04]  /*3490*/  LDG.E.U16 R29, [R6.64] ;  /* 0x00000004061d7981 */ /* 0x0004a8000c1e1500 */
[----:B0-----:R0:W2:Y:S04]  /*34a0*/  LDG.E.U16 R25, [R4.64] ;  /* 0x0000000404197981 */ /* 0x0010a8000c1e1500 */
[----:B-1----:R1:W2:Y:S04]  /*34b0*/  LDG.E.U16 R22, [R8.64] ;  /* 0x0000000408167981 */ /* 0x0022a8000c1e1500 */
[----:B----4-:R4:W-:Y:S04]  /*34c0*/  STL [R1+0x238], R14 ;  /* 0x0002380e01007387 */ /* 0x0109e80000100800 */
[----:B----4-:R4:W3:Y:S01]  /*34d0*/  LDG.E.U16 R14, [R2.64] ;  /* 0x00000004020e7981 */ /* 0x0108e2000c1e1500 */
[----:B-1----:R-:W-:-:S02]  /*34e0*/  IMAD R8, R0, 0x1a6, RZ ;  /* 0x000001a600087824 */ /* 0x002fc400078e02ff */
[C---:B--2---:R-:W-:Y:S02]  /*34f0*/  IMAD R6, R0.reuse, 0x1b6, RZ ;  /* 0x000001b600067824 */ /* 0x044fe400078e02ff */
[----:B0-----:R-:W-:Y:S01]  /*3500*/  IMAD R4, R0, 0x1c6, RZ ;  /* 0x000001c600047824 */ /* 0x001fe200078e02ff */
[-C--:B------:R-:W-:Y:S01]  /*3510*/  IADD3 R8, P0, R8, R26.reuse, RZ ;  /* 0x0000001a08087210 */ /* 0x080fe20007f1e0ff */
[C---:B------:R-:W-:Y:S02]  /*3520*/  IMAD R7, R0.reuse, 0xdb, RZ ;  /* 0x000000db00077824 */ /* 0x040fe400078e02ff */
[C---:B----4-:R-:W-:Y:S02]  /*3530*/  IMAD R3, R0.reuse, 0xd3, RZ ;  /* 0x000000d300037824 */ /* 0x050fe400078e02ff */
[----:B------:R-:W-:Y:S01]  /*3540*/  IMAD R2, R0, 0x1d6, RZ ;  /* 0x000001d600027824 */ /* 0x000fe200078e02ff */
[-C--:B------:R-:W-:Y:S01]  /*3550*/  IADD3 R6, P1, R6, R26.reuse, RZ ;  /* 0x0000001a06067210 */ /* 0x080fe20007f3e0ff */
[----:B------:R-:W-:Y:S01]  /*3560*/  IMAD R5, R0, 0xe3, RZ ;  /* 0x000000e300057824 */ /* 0x000fe200078e02ff */
[----:B------:R-:W-:-:S02]  /*3570*/  IADD3 R4, P2, R4, R26, RZ ;  /* 0x0000001a04047210 */ /* 0x000fc40007f5e0ff */
[-C--:B------:R-:W-:Y:S01]  /*3580*/  LEA.HI.X.SX32 R9, R3, R27.reuse, 0x1, P0 ;  /* 0x0000001b03097211 */ /* 0x080fe200000f0eff */
[----:B------:R-:W-:Y:S01]  /*3590*/  IMAD R3, R0, 0xeb, RZ ;  /* 0x000000eb00037824 */ /* 0x000fe200078e02ff */
[----:B------:R-:W-:Y:S02]  /*35a0*/  IADD3 R2, P0, R2, R26, RZ ;  /* 0x0000001a02027210 */ /* 0x000fe40007f1e0ff */
[-C--:B------:R-:W-:Y:S02]  /*35b0*/  LEA.HI.X.SX32 R7, R7, R27.reuse, 0x1, P1 ;  /* 0x0000001b07077211 */ /* 0x080fe400008f0eff */
[-C--:B------:R-:W-:Y:S01]  /*35c0*/  LEA.HI.X.SX32 R5, R5, R27.reuse, 0x1, P2 ;  /* 0x0000001b05057211 */ /* 0x080fe200010f0eff */
[----:B-----5:R0:W-:Y:S01]  /*35d0*/  STL [R1+0x234], R23 ;  /* 0x0002341701007387 */ /* 0x0201e20000100800 */
[----:B------:R-:W-:-:S03]  /*35e0*/  LEA.HI.X.SX32 R3, R3, R27, 0x1, P0 ;  /* 0x0000001b03037211 */ /* 0x000fc600000f0eff */
[----:B------:R1:W-:Y:S04]  /*35f0*/  STL [R1+0x230], R21 ;  /* 0x0002301501007387 */ /* 0x0003e80000100800 */
[----:B------:R2:W4:Y:S04]  /*3600*/  LDG.E.U16 R24, [R4.64] ;  /* 0x0000000404187981 */ /* 0x000528000c1e1500 */
[----:B0-----:R0:W5:Y:S04]  /*3610*/  LDG.E.U16 R23, [R6.64] ;  /* 0x0000000406177981 */ /* 0x001168000c1e1500 */
[----:B-1----:R1:W4:Y:S04]  /*3620*/  LDG.E.U16 R21, [R8.64] ;  /* 0x0000000408157981 */ /* 0x002328000c1e1500 */
[----:B------:R-:W-:Y:S01]  /*3630*/  STL [R1+0x22c], R11 ;  /* 0x00022c0b01007387 */ /* 0x000fe20000100800 */
[----:B0-----:R-:W-:-:S03]  /*3640*/  IMAD R6, R0, 0x1f6, RZ ;  /* 0x000001f600067824 */ /* 0x001fc600078e02ff */
[----:B------:R0:W5:Y:S01]  /*3650*/  LDG.E.U16 R28, [R2.64] ;  /* 0x00000004021c7981 */ /* 0x000162000c1e1500 */
[----:B-1----:R-:W-:-:S03]  /*3660*/  IMAD R8, R0, 0x1e6, RZ ;  /* 0x000001e600087824 */ /* 0x002fc600078e02ff */
[----:B------:R1:W-:Y:S01]  /*3670*/  STL [R1+0x228], R10 ;  /* 0x0002280a01007387 */ /* 0x0003e20000100800 */
[----:B--2---:R-:W-:Y:S01]  /*3680*/  IMAD R5, R0, 0xfb, RZ ;  /* 0x000000fb00057824 */ /* 0x004fe200078e02ff */
[-C--:B------:R-:W-:Y:S01]  /*3690*/  IADD3 R8, P1, R8, R26.reuse, RZ ;  /* 0x0000001a08087210 */ /* 0x080fe20007f3e0ff */
[C---:B0-----:R-:W-:Y:S02]  /*36a0*/  IMAD R2, R0.reuse, 0xf3, RZ ;  /* 0x000000f300027824 */ /* 0x041fe400078e02ff */
[----:B-1----:R-:W-:Y:S01]  /*36b0*/  IMAD R10, R0, 0x46, RZ ;  /* 0x00000046000a7824 */ /* 0x002fe200078e02ff */
[-C--:B------:R-:W-:Y:S01]  /*36c0*/  IADD3 R6, P2, R6, R26.reuse, RZ ;  /* 0x0000001a06067210 */ /* 0x080fe20007f5e0ff */
[----:B------:R-:W-:Y:S01]  /*36d0*/  IMAD R11, R0, 0x23, RZ ;  /* 0x00000023000b7824 */ /* 0x000fe200078e02ff */
[----:B------:R-:W-:Y:S02]  /*36e0*/  LEA.HI.X.SX32 R9, R2, R27, 0x1, P1 ;  /* 0x0000001b02097211 */ /* 0x000fe400008f0eff */
[----:B------:R-:W-:-:S02]  /*36f0*/  IADD3 R4, P0, R10, R26, RZ ;  /* 0x0000001a0a047210 */ /* 0x000fc40007f1e0ff */
[-C--:B------:R-:W-:Y:S02]  /*3700*/  LEA.HI.X.SX32 R7, R5, R27.reuse, 0x1, P2 ;  /* 0x0000001b05077211 */ /* 0x080fe400010f0eff */
[----:B------:R-:W-:Y:S02]  /*3710*/  LEA.HI.X.SX32 R5, R11, R27, 0x1, P0 ;  /* 0x0000001b0b057211 */ /* 0x000fe400000f0eff */
[----:B------:R0:W2:Y:S04]  /*3720*/  LDG.E.U16 R11, [R8.64] ;  /* 0x00000004080b7981 */ /* 0x0000a8000c1e1500 */
[----:B------:R1:W-:Y:S04]  /*3730*/  STL [R1+0x224], R22 ;  /* 0x0002241601007387 */ /* 0x0003e80000100800 */
[----:B------:R-:W-:Y:S04]  /*3740*/  STL [R1+0x220], R29 ;  /* 0x0002201d01007387 */ /* 0x000fe80000100800 */
[----:B------:R0:W-:Y:S01]  /*3750*/  STL [R1+0x21c], R25 ;  /* 0x00021c1901007387 */ /* 0x0001e20000100800 */
[----:B-1----:R-:W-:-:S02]  /*3760*/  IMAD R22, R0, 0x56, RZ ;  /* 0x0000005600167824 */ /* 0x002fc400078e02ff */
[----:B------:R-:W-:Y:S01]  /*3770*/  IMAD R3, R0, 0x2b, RZ ;  /* 0x0000002b00037824 */ /* 0x000fe200078e02ff */
[----:B0-----:R0:W2:Y:S04]  /*3780*/  LDG.E.U16 R25, [R4.64] ;  /* 0x0000000404197981 */ /* 0x0010a8000c1e1500 */
[----:B---3--:R1:W-:Y:S04]  /*3790*/  STL [R1+0x218], R14 ;  /* 0x0002180e01007387 */ /* 0x0083e80000100800 */
[----:B-1----:R1:W3:Y:S01]  /*37a0*/  LDG.E.U16 R14, [R6.64] ;  /* 0x00000004060e7981 */ /* 0x0022e2000c1e1500 */
[----:B------:R-:W-:-:S04]  /*37b0*/  IADD3 R2, P1, R22, R26, RZ ;  /* 0x0000001a16027210 */ /* 0x000fc80007f3e0ff */
[----:B------:R-:W-:-:S05]  /*37c0*/  LEA.HI.X.SX32 R3, R3, R27, 0x1, P1 ;  /* 0x0000001b03037211 */ /* 0x000fca00008f0eff */
[----:B------:R0:W3:Y:S01]  /*37d0*/  LDG.E.U16 R29, [R2.64] ;  /* 0x00000004021d7981 */ /* 0x0000e2000c1e1500 */
[C---:B-1----:R-:W-:Y:S02]  /*37e0*/  IMAD R7, R0.reuse, 0x3b, RZ ;  /* 0x0000003b00077824 */ /* 0x042fe400078e02ff */
[C---:B0-----:R-:W-:Y:S02]  /*37f0*/  IMAD R5, R0.reuse, 0x43, RZ ;  /* 0x0000004300057824 */ /* 0x041fe400078e02ff */
[C---:B------:R-:W-:Y:S01]  /*3800*/  IMAD R2, R0.reuse, 0x33, RZ ;  /* 0x0000003300027824 */ /* 0x040fe200078e02ff */
[----:B----4-:R0:W-:Y:S04]  /*3810*/  STL [R1+0x20c], R21 ;  /* 0x00020c1501007387 */ /* 0x0101e80000100800 */
[----:B-----5:R1:W-:Y:S01]  /*3820*/  STL [R1+0x208], R23 ;  /* 0x0002081701007387 */ /* 0x0203e20000100800 */
[----:B0-----:R-:W-:-:S03]  /*3830*/  IMAD R21, R0, 0x66, RZ ;  /* 0x0000006600157824 */ /* 0x001fc600078e02ff */
[----:B------:R0:W-:Y:S01]  /*3840*/  STL [R1+0x204], R24 ;  /* 0x0002041801007387 */ /* 0x0001e20000100800 */
[C---:B-1----:R-:W-:Y:S01]  /*3850*/  IMAD R23, R0.reuse, 0x76, RZ ;  /* 0x0000007600177824 */ /* 0x042fe200078e02ff */
[----:B------:R-:W-:Y:S01]  /*3860*/  IADD3 R8, P0, R21, R26, RZ ;  /* 0x0000001a15087210 */ /* 0x000fe20007f1e0ff */
[----:B0-----:R-:W-:-:S03]  /*3870*/  IMAD R24, R0, 0x86, RZ ;  /* 0x0000008600187824 */ /* 0x001fc600078e02ff */
[-C--:B------:R-:W-:Y:S02]  /*3880*/  IADD3 R6, P1, R23, R26.reuse, RZ ;  /* 0x0000001a17067210 */ /* 0x080fe40007f3e0ff */
[-C--:B------:R-:W-:Y:S02]  /*3890*/  LEA.HI.X.SX32 R9, R2, R27.reuse, 0x1, P0 ;  /* 0x0000001b02097211 */ /* 0x080fe400000f0eff */
[----:B------:R-:W-:Y:S01]  /*38a0*/  IADD3 R4, P2, R24, R26, RZ ;  /* 0x0000001a18047210 */ /* 0x000fe20007f5e0ff */
[----:B------:R0:W-:Y:S01]  /*38b0*/  STL [R1+0x1ec], R28 ;  /* 0x0001ec1c01007387 */ /* 0x0001e20000100800 */
[-C--:B------:R-:W-:Y:S02]  /*38c0*/  LEA.HI.X.SX32 R7, R7, R27.reuse, 0x1, P1 ;  /* 0x0000001b07077211 */ /* 0x080fe400008f0eff */
[----:B------:R-:W-:Y:S01]  /*38d0*/  LEA.HI.X.SX32 R5, R5, R27, 0x1, P2 ;  /* 0x0000001b05057211 */ /* 0x000fe200010f0eff */
[----:B------:R1:W4:Y:S01]  /*38e0*/  LDG.E.U16 R9, [R8.64] ;  /* 0x0000000408097981 */ /* 0x000322000c1e1500 */
[----:B------:R-:W-:-:S02]  /*38f0*/  IMAD R3, R0, 0x4b, RZ ;  /* 0x0000004b00037824 */ /* 0x000fc400078e02ff */
[----:B0-----:R-:W-:Y:S01]  /*3900*/  IMAD R28, R0, 0x96, RZ ;  /* 0x00000096001c7824 */ /* 0x001fe200078e02ff */
[----:B--2---:R0:W-:Y:S04]  /*3910*/  STL [R1+0x138], R11 ;  /* 0x0001380b01007387 */ /* 0x0041e80000100800 */
[----:B------:R-:W-:Y:S01]  /*3920*/  IADD3 R2, P0, R28, R26, RZ ;  /* 0x0000001a1c027210 */ /* 0x000fe20007f1e0ff */
[----:B0-----:R0:W2:Y:S03]  /*3930*/  LDG.E.U16 R11, [R6.64] ;  /* 0x00000004060b7981 */ /* 0x0010a6000c1e1500 */
[----:B------:R-:W-:Y:S01]  /*3940*/  LEA.HI.X.SX32 R3, R3, R27, 0x1, P0 ;  /* 0x0000001b03037211 */ /* 0x000fe200000f0eff */
[----:B0-----:R0:W2:Y:S04]  /*3950*/  LDG.E.U16 R6, [R4.64] ;  /* 0x0000000404067981 */ /* 0x0010a8000c1e1500 */
[----:B---3--:R3:W-:Y:S04]  /*3960*/  STL [R1+0x120], R14 ;  /* 0x0001200e01007387 */ /* 0x0087e80000100800 */
[----:B---3--:R3:W5:Y:S04]  /*3970*/  LDG.E.U16 R14, [R2.64] ;  /* 0x00000004020e7981 */ /* 0x008768000c1e1500 */
[----:B------:R0:W-:Y:S04]  /*3980*/  STL [R1+0x1f8], R25 ;  /* 0x0001f81901007387 */ /* 0x0001e80000100800 */
[----:B------:R1:W-:Y:S01]  /*3990*/  STL [R1+0x1f4], R29 ;  /* 0x0001f41d01007387 */ /* 0x0003e20000100800 */
[----:B---3--:R-:W-:-:S02]  /*39a0*/  IMAD R2, R0, 0x53, RZ ;  /* 0x0000005300027824 */ /* 0x008fc400078e02ff */
[C---:B0-----:R-:W-:Y:S02]  /*39b0*/  IMAD R25, R0.reuse, 0xa6, RZ ;  /* 0x000000a600197824 */ /* 0x041fe400078e02ff */
[----:B-1----:R-:W-:-:S03]  /*39c0*/  IMAD R29, R0, 0xb6, RZ ;  /* 0x000000b6001d7824 */ /* 0x002fc600078e02ff */
[-C--:B------:R-:W-:Y:S01]  /*39d0*/  IADD3 R8, P0, R25, R26.reuse, RZ ;  /* 0x0000001a19087210 */ /* 0x080fe20007f1e0ff */
[C---:B------:R-:W-:Y:S02]  /*39e0*/  IMAD R7, R0.reuse, 0x5b, RZ ;  /* 0x0000005b00077824 */ /* 0x040fe400078e02ff */
[C---:B------:R-:W-:Y:S02]  /*39f0*/  IMAD R4, R0.reuse, 0xc6, RZ ;  /* 0x000000c600047824 */ /* 0x040fe400078e02ff */
[C---:B------:R-:W-:Y:S02]  /*3a00*/  IMAD R3, R0.reuse, 0x6b, RZ ;  /* 0x0000006b00037824 */ /* 0x040fe400078e02ff */
[----:B------:R-:W-:Y:S01]  /*3a10*/  IMAD R5, R0, 0x63, RZ ;  /* 0x0000006300057824 */ /* 0x000fe200078e02ff */
[----:B------:R-:W-:-:S04]  /*3a20*/  IADD3 R4, P2, R4, R26, RZ ;  /* 0x0000001a04047210 */ /* 0x000fc80007f5e0ff */
[-C--:B------:R-:W-:Y:S01]  /*3a30*/  LEA.HI.X.SX32 R5, R5, R27.reuse, 0x1, P2 ;  /* 0x0000001b05057211 */ /* 0x080fe200010f0eff */
[----:B----4-:R0:W-:Y:S04]  /*3a40*/  STL [R1+0x1e8], R9 ;  /* 0x0001e80901007387 */ /* 0x0101e80000100800 */
[----:B------:R-:W-:Y:S01]  /*3a50*/  STL.64 [R1+0x12b0], R24 ;  /* 0x0012b01801007387 */ /* 0x000fe20000100a00 */
[----:B0-----:R-:W-:-:S03]  /*3a60*/  LEA.HI.X.SX32 R9, R2, R27, 0x1, P0 ;  /* 0x0000001b02097211 */ /* 0x001fc600000f0eff */
[----:B--2---:R0:W-:Y:S04]  /*3a70*/  STL [R1+0x1e4], R11 ;  /* 0x0001e40b01007387 */ /* 0x0041e80000100800 */
[----:B------:R1:W-:Y:S01]  /*3a80*/  STL [R1+0x1e0], R6 ;  /* 0x0001e00601007387 */ /* 0x0003e20000100800 */
[----:B0-----:R-:W-:-:S03]  /*3a90*/  IMAD R11, R0, 0xd6, RZ ;  /* 0x000000d6000b7824 */ /* 0x001fc600078e02ff */
[----:B------:R0:W-:Y:S01]  /*3aa0*/  STL.64 [R1+0x12a8], R28 ;  /* 0x0012a81c01007387 */ /* 0x0001e20000100a00 */
[----:B-1----:R-:W-:-:S04]  /*3ab0*/  IADD3 R6, P1, R29, R26, RZ ;  /* 0x0000001a1d067210 */ /* 0x002fc80007f3e0ff */
[----:B------:R-:W-:Y:S01]  /*3ac0*/  LEA.HI.X.SX32 R7, R7, R27, 0x1, P1 ;  /* 0x0000001b07077211 */ /* 0x000fe200008f0eff */
[----:B0-----:R0:W2:Y:S01]  /*3ad0*/  LDG.E.U16 R29, [R8.64] ;  /* 0x00000004081d7981 */ /* 0x0010a2000c1e1500 */
[----:B------:R-:W-:-:S03]  /*3ae0*/  IADD3 R2, P0, R11, R26, RZ ;  /* 0x0000001a0b027210 */ /* 0x000fc60007f1e0ff */
[----:B------:R1:W3:Y:S01]  /*3af0*/  LDG.E.U16 R28, [R4.64] ;  /* 0x00000004041c7981 */ /* 0x0002e2000c1e1500 */
[----:B------:R-:W-:-:S05]  /*3b00*/  LEA.HI.X.SX32 R3, R3, R27, 0x1, P0 ;  /* 0x0000001b03037211 */ /* 0x000fca00000f0eff */
[----:B------:R4:W3:Y:S02]  /*3b10*/  LDG.E.U16 R25, [R2.64] ;  /* 0x0000000402197981 */ /* 0x0008e4000c1e1500 */
[C---:B----4-:R-:W-:Y:S02]  /*3b20*/  IMAD R3, R0.reuse, 0x73, RZ ;  /* 0x0000007300037824 */ /* 0x050fe400078e02ff */
[----:B-----5:R4:W-:Y:S04]  /*3b30*/  STL [R1+0x1dc], R14 ;  /* 0x0001dc0e01007387 */ /* 0x0209e80000100800 */
[----:B----4-:R4:W5:Y:S02]  /*3b40*/  LDG.E.U16 R14, [R6.64] ;  /* 0x00000004060e7981 */ /* 0x010964000c1e1500 */
[----:B----4-:R-:W-:-:S05]  /*3b50*/  IMAD R7, R0, 0xe6, RZ ;  /* 0x000000e600077824 */ /* 0x010fca00078e02ff */
[----:B------:R-:W-:-:S04]  /*3b60*/  IADD3 R2, P0, R7, R26, RZ ;  /* 0x0000001a07027210 */ /* 0x000fc80007f1e0ff */
[----:B------:R-:W-:-:S05]  /*3b70*/  LEA.HI.X.SX32 R3, R3, R27, 0x1, P0 ;  /* 0x0000001b03037211 */ /* 0x000fca00000f0eff */
[----:B------:R4:W3:Y:S01]  /*3b80*/  LDG.E.U16 R24, [R2.64] ;  /* 0x0000000402187981 */ /* 0x0008e2000c1e1500 */
[C---:B------:R-:W-:Y:S02]  /*3b90*/  IMAD R6, R0.reuse, 0xf6, RZ ;  /* 0x000000f600067824 */ /* 0x040fe400078e02ff */
[----:B-1----:R-:W-:-:S03]  /*3ba0*/  IMAD R5, R0, 0x7b, RZ ;  /* 0x0000007b00057824 */ /* 0x002fc600078e02ff */
[-C--:B0-----:R-:W-:Y:S01]  /*3bb0*/  IADD3 R8, P1, R6, R26.reuse, RZ ;  /* 0x0000001a06087210 */ /* 0x081fe20007f3e0ff */
[C---:B------:R-:W-:Y:S01]  /*3bc0*/  IMAD.SHL.U32 R7, R0.reuse, 0x4, RZ ;  /* 0x0000000400077824 */ /* 0x040fe200078e00ff */
[C---:B------:R-:W-:Y:S02]  /*3bd0*/  LEA R6, P0, R0.reuse, R26, 0x3 ;  /* 0x0000001a00067211 */ /* 0x040fe400078018ff */
[-C--:B------:R-:W-:Y:S01]  /*3be0*/  LEA.HI.X.SX32 R9, R5, R27.reuse, 0x1, P1 ;  /* 0x0000001b05097211 */ /* 0x080fe200008f0eff */
[----:B------:R-:W-:Y:S01]  /*3bf0*/  IMAD R4, R0, 0x108, RZ ;  /* 0x0000010800047824 */ /* 0x000fe200078e02ff */
[----:B------:R-:W-:-:S04]  /*3c00*/  LEA.HI.X.SX32 R7, R7, R27, 0x1, P0 ;  /* 0x0000001b07077211 */ /* 0x000fc800000f0eff */
[----:B------:R-:W-:Y:S01]  /*3c10*/  IADD3 R4, P2, R4, R26, RZ ;  /* 0x0000001a04047210 */ /* 0x000fe20007f5e0ff */
[----:B------:R-:W-:-:S03]  /*3c20*/  IMAD R11, R0, 0x8c, RZ ;  /* 0x0000008c000b7824 */ /* 0x000fc600078e02ff */
[----:B------:R-:W-:Y:S02]  /*3c30*/  LEA.HI.X.SX32 R5, R12, R27, 0x1, P2 ;  /* 0x0000001b0c057211 */ /* 0x000fe400010f0eff */
[----:B----4-:R-:W-:-:S04]  /*3c40*/  IADD3 R2, P1, R11, R26, RZ ;  /* 0x0000001a0b027210 */ /* 0x010fc80007f3e0ff */
[----:B------:R-:W-:Y:S01]  /*3c50*/  LEA.HI.X.SX32 R3, R10, R27, 0x1, P1 ;  /* 0x0000001b0a037211 */ /* 0x000fe200008f0eff */
[----:B--2---:R0:W-:Y:S04]  /*3c60*/  STL [R1+0x1d8], R29 ;  /* 0x0001d81d01007387 */ /* 0x0041e80000100800 */
[----:B0-----:R0:W2:Y:S04]  /*3c70*/  LDG.E.U16 R29, [R8.64] ;  /* 0x00000004081d7981 */ /* 0x0010a8000c1e1500 */
[----:B-----5:R1:W-:Y:S04]  /*3c80*/  STL [R1+0x1d4], R14 ;  /* 0x0001d40e01007387 */ /* 0x0203e80000100800 */
[----:B-1----:R1:W4:Y:S04]  /*3c90*/  LDG.E.U16 R14, [R6.64] ;  /* 0x00000004060e7981 */ /* 0x002328000c1e1500 */
[----:B---3--:R3:W-:Y:S01]  /*3ca0*/  STL [R1+0x1d0], R28 ;  /* 0x0001d01c01007387 */ /* 0x0087e20000100800 */
[----:B-1----:R-:W-:-:S03]  /*3cb0*/  IMAD R6, R0, 0x118, RZ ;  /* 0x0000011800067824 */ /* 0x002fc600078e02ff */
[----:B---3--:R1:W3:Y:S02]  /*3cc0*/  LDG.E.U16 R28, [R4.64] ;  /* 0x00000004041c7981 */ /* 0x0082e4000c1e1500 */
[----:B------:R-:W-:-:S04]  /*3cd0*/  IADD3 R6, P0, R6, R26, RZ ;  /* 0x0000001a06067210 */ /* 0x000fc80007f1e0ff */
[----:B------:R-:W-:Y:S01]  /*3ce0*/  LEA.HI.X.SX32 R7, R11, R27, 0x1, P0 ;  /* 0x0000001b0b077211 */ /* 0x000fe200000f0eff */
[----:B------:R5:W-:Y:S04]  /*3cf0*/  STL [R1+0x1cc], R25 ;  /* 0x0001cc1901007387 */ /* 0x000be80000100800 */
[----:B------:R0:W-:Y:S04]  /*3d00*/  STL [R1+0x1c8], R24 ;  /* 0x0001c81801007387 */ /* 0x0001e80000100800 */
[----:B-----5:R5:W3:Y:S04]  /*3d10*/  LDG.E.U16 R25, [R2.64] ;  /* 0x0000000402197981 */ /* 0x020ae8000c1e1500 */
[----:B0-----:R0:W3:Y:S01]  /*3d20*/  LDG.E.U16 R24, [R6.64] ;  /* 0x0000000406187981 */ /* 0x0010e2000c1e1500 */
[----:B------:R-:W-:-:S02]  /*3d30*/  IMAD R8, R0, 0x128, RZ ;  /* 0x0000012800087824 */ /* 0x000fc400078e02ff */
[----:B-1----:R-:W-:-:S03]  /*3d40*/  IMAD R5, R0, 0x4e, RZ ;  /* 0x0000004e00057824 */ /* 0x002fc600078e02ff */
[-C--:B------:R-:W-:Y:S01]  /*3d50*/  IADD3 R8, P2, R8, R26.reuse, RZ ;  /* 0x0000001a08087210 */ /* 0x080fe20007f5e0ff */
[C---:B-----5:R-:W-:Y:S01]  /*3d60*/  IMAD R3, R0.reuse, 0x138, RZ ;  /* 0x0000013800037824 */ /* 0x060fe200078e02ff */
[-C--:B------:R-:W-:Y:S01]  /*3d70*/  IADD3 R2, P0, R5, R26.reuse, RZ ;  /* 0x0000001a05027210 */ /* 0x080fe20007f1e0ff */
[C---:B------:R-:W-:Y:S01]  /*3d80*/  IMAD R12, R0.reuse, 0x27, RZ ;  /* 0x00000027000c7824 */ /* 0x040fe200078e02ff */
[-C--:B------:R-:W-:Y:S01]  /*3d90*/  LEA.HI.X.SX32 R9, R13, R27.reuse, 0x1, P2 ;  /* 0x0000001b0d097211 */ /* 0x080fe200010f0eff */
[----:B------:R-:W-:Y:S01]  /*3da0*/  IMAD R10, R0, 0x9c, RZ ;  /* 0x0000009c000a7824 */ /* 0x000fe200078e02ff */
[-C--:B0-----:R-:W-:Y:S02]  /*3db0*/  IADD3 R6, P2, R3, R26.reuse, RZ ;  /* 0x0000001a03067210 */ /* 0x081fe40007f5e0ff */
[-C--:B------:R-:W-:Y:S02]  /*3dc0*/  LEA.HI.X.SX32 R3, R12, R27.reuse, 0x1, P0 ;  /* 0x0000001b0c037211 */ /* 0x080fe400000f0eff */
[C---:B------:R-:W-:Y:S01]  /*3dd0*/  IADD3 R4, P1, R10.reuse, R26, RZ ;  /* 0x0000001a0a047210 */ /* 0x040fe20007f3e0ff */
[----:B------:R0:W5:Y:S01]  /*3de0*/  LDG.E.U16 R12, [R8.64] ;  /* 0x00000004080c7981 */ /* 0x000162000c1e1500 */
[----:B------:R-:W-:-:S02]  /*3df0*/  LEA.HI.X.SX32 R7, R10, R27, 0x1, P2 ;  /* 0x0000001b0a077211 */ /* 0x000fc400010f0eff */
[----:B------:R-:W-:Y:S01]  /*3e00*/  LEA.HI.X.SX32 R5, R5, R27, 0x1, P1 ;  /* 0x0000001b05057211 */ /* 0x000fe200008f0eff */
[----:B------:R1:W5:Y:S04]  /*3e10*/  LDG.E.U16 R13, [R2.64] ;  /* 0x00000004020d7981 */ /* 0x000368000c1e1500 */
[----:B------:R1:W5:Y:S01]  /*3e20*/  LDG.E.U16 R10, [R6.64] ;  /* 0x00000004060a7981 */ /* 0x000362000c1e1500 */
[C---:B0-----:R-:W-:Y:S02]  /*3e30*/  IMAD R8, R0.reuse, 0x148, RZ ;  /* 0x0000014800087824 */ /* 0x041fe400078e02ff */
[----:B-1----:R-:W-:-:S03]  /*3e40*/  IMAD R6, R0, 0x158, RZ ;  /* 0x0000015800067824 */ /* 0x002fc600078e02ff */
[-C--:B------:R-:W-:Y:S02]  /*3e50*/  IADD3 R8, P0, R8, R26.reuse, RZ ;  /* 0x0000001a08087210 */ /* 0x080fe40007f1e0ff */
[-C--:B------:R-:W-:Y:S02]  /*3e60*/  IADD3 R6, P1, R6, R26.reuse, RZ ;  /* 0x0000001a06067210 */ /* 0x080fe40007f3e0ff */
[----:B------:R-:W-:Y:S01]  /*3e70*/  LEA.HI.X.SX32 R9, R15, R27, 0x1, P0 ;  /* 0x0000001b0f097211 */ /* 0x000fe200000f0eff */
[----:B--2---:R0:W-:Y:S01]  /*3e80*/  STL [R1+0x1c0], R29 ;  /* 0x0001c01d01007387 */ /* 0x0041e20000100800 */
[C---:B------:R-:W-:Y:S02]  /*3e90*/  IMAD R2, R0.reuse, 0x178, RZ ;  /* 0x0000017800027824 */ /* 0x040fe400078e02ff */
[----:B------:R-:W-:Y:S01]  /*3ea0*/  IMAD R15, R0, 0xbc, RZ ;  /* 0x000000bc000f7824 */ /* 0x000fe200078e02ff */
[----:B------:R1:W2:Y:S04]  /*3eb0*/  LDG.E.U16 R11, [R8.64] ;  /* 0x00000004080b7981 */ /* 0x0002a8000c1e1500 */
[----:B0-----:R0:W2:Y:S01]  /*3ec0*/  LDG.E.U16 R29, [R4.64] ;  /* 0x00000004041d7981 */ /* 0x0010a2000c1e1500 */
[----:B------:R-:W-:Y:S01]  /*3ed0*/  IADD3 R2, P0, R2, R26, RZ ;  /* 0x0000001a02027210 */ /* 0x000fe20007f1e0ff */
[----:B0-----:R-:W-:-:S05]  /*3ee0*/  IMAD R4, R0, 0x168, RZ ;  /* 0x0000016800047824 */ /* 0x001fca00078e02ff */
[----:B------:R-:W-:Y:S02]  /*3ef0*/  IADD3 R4, P2, R4, R26, RZ ;  /* 0x0000001a04047210 */ /* 0x000fe40007f5e0ff */
[-C--:B------:R-:W-:Y:S02]  /*3f00*/  LEA.HI.X.SX32 R3, R15, R27.reuse, 0x1, P0 ;  /* 0x0000001b0f037211 */ /* 0x080fe400000f0eff */
[----:B------:R-:W-:Y:S01]  /*3f10*/  LEA.HI.X.SX32 R5, R16, R27, 0x1, P2 ;  /* 0x0000001b10057211 */ /* 0x000fe200010f0eff */
[----:B----4-:R0:W-:Y:S02]  /*3f20*/  STL [R1+0x1c4], R14 ;  /* 0x0001c40e01007387 */ /* 0x0101e40000100800 */
[----:B0-----:R-:W-:-:S05]  /*3f30*/  IMAD R14, R0, 0xac, RZ ;  /* 0x000000ac000e7824 */ /* 0x001fca00078e02ff */
[----:B------:R-:W-:Y:S01]  /*3f40*/  LEA.HI.X.SX32 R7, R14, R27, 0x1, P1 ;  /* 0x0000001b0e077211 */ /* 0x000fe200008f0eff */
[----:B---3--:R0:W-:Y:S04]  /*3f50*/  STL [R1+0x1bc], R28 ;  /* 0x0001bc1c01007387 */ /* 0x0081e80000100800 */
[----:B0-----:R0:W3:Y:S04]  /*3f60*/  LDG.E.U16 R28, [R6.64] ;  /* 0x00000004061c7981 */ /* 0x0010e8000c1e1500 */
[----:B------:R4:W-:Y:S04]  /*3f70*/  STL [R1+0x214], R25 ;  /* 0x0002141901007387 */ /* 0x0009e80000100800 */
[----:B------:R0:W-:Y:S04]  /*3f80*/  STL [R1+0x1b8], R24 ;  /* 0x0001b81801007387 */ /* 0x0001e80000100800 */
[----:B----4-:R4:W3:Y:S04]  /*3f90*/  LDG.E.U16 R25, [R4.64] ;  /* 0x0000000404197981 */ /* 0x0108e8000c1e1500 */
[----:B0-----:R0:W3:Y:S01]  /*3fa0*/  LDG.E.U16 R24, [R2.64] ;  /* 0x0000000402187981 */ /* 0x0010e2000c1e1500 */
[----:B-1----:R-:W-:-:S02]  /*3fb0*/  IMAD R8, R0, 0x188, RZ ;  /* 0x0000018800087824 */ /* 0x002fc400078e02ff */
[C---:B------:R-:W-:Y:S02]  /*3fc0*/  IMAD R6, R0.reuse, 0x198, RZ ;  /* 0x0000019800067824 */ /* 0x040fe400078e02ff */
[----:B----4-:R-:W-:Y:S01]  /*3fd0*/  IMAD R4, R0, 0x1a8, RZ ;  /* 0x000001a800047824 */ /* 0x010fe200078e02ff */
[----:B-----5:R1:W-:Y:S01]  /*3fe0*/  STL [R1+0x1b4], R12 ;  /* 0x0001b40c01007387 */ /* 0x0203e20000100800 */
[-C--:B------:R-:W-:Y:S01]  /*3ff0*/  IADD3 R8, P0, R8, R26.reuse, RZ ;  /* 0x0000001a08087210 */ /* 0x080fe20007f1e0ff */
[----:B0-----:R-:W-:Y:S01]  /*4000*/  IMAD R2, R0, 0x1b8, RZ ;  /* 0x000001b800027824 */ /* 0x001fe200078e02ff */
[-C--:B------:R-:W-:Y:S01]  /*4010*/  IADD3 R6, P1, R6, R26.reuse, RZ ;  /* 0x0000001a06067210 */ /* 0x080fe20007f3e0ff */
[----:B------:R0:W-:Y:S01]  /*4020*/  STL [R1+0x210], R13 ;  /* 0x0002100d01007387 */ /* 0x0001e20000100800 */
[----:B------:R-:W-:Y:S01]  /*4030*/  IADD3 R4, P2, R4, R26, RZ ;  /* 0x0000001a04047210 */ /* 0x000fe20007f5e0ff */
[----:B-1----:R-:W-:Y:S01]  /*4040*/  IMAD R12, R0, 0xcc, RZ ;  /* 0x000000cc000c7824 */ /* 0x002fe200078e02ff */
[----:B------:R-:W-:-:S02]  /*4050*/  LEA.HI.X.SX32 R9, R17, R27, 0x1, P0 ;  /* 0x0000001b11097211 */ /* 0x000fc400000f0eff */
[----:B------:R-:W-:Y:S01]  /*4060*/  IADD3 R2, P0, R2, R26, RZ ;  /* 0x0000001a02027210 */ /* 0x000fe20007f1e0ff */
[----:B0-----:R-:W-:Y:S01]  /*4070*/  IMAD R13, R0, 0xdc, RZ ;  /* 0x000000dc000d7824 */ /* 0x001fe200078e02ff */
[-C--:B------:R-:W-:Y:S02]  /*4080*/  LEA.HI.X.SX32 R7, R12, R27.reuse, 0x1, P1 ;  /* 0x0000001b0c077211 */ /* 0x080fe400008f0eff */
[-C--:B------:R-:W-:Y:S02]  /*4090*/  LEA.HI.X.SX32 R5, R18, R27.reuse, 0x1, P2 ;  /* 0x0000001b12057211 */ /* 0x080fe400010f0eff */
[----:B------:R-:W-:Y:S01]  /*40a0*/  LEA.HI.X.SX32 R3, R13, R27, 0x1, P0 ;  /* 0x0000001b0d037211 */ /* 0x000fe200000f0eff */
[----:B------:R0:W4:Y:S04]  /*40b0*/  LDG.E.U16 R18, [R6.64] ;  /* 0x0000000406127981 */ /* 0x000128000c1e1500 */
[----:B------:R1:W5:Y:S04]  /*40c0*/  LDG.E.U16 R17, [R4.64] ;  /* 0x0000000404117981 */ /* 0x000368000c1e1500 */
[----:B------:R1:W4:Y:S01]  /*40d0*/  LDG.E.U16 R16, [R2.64] ;  /* 0x0000000402107981 */ /* 0x000322000c1e1500 */
[----:B0-----:R-:W-:-:S03]  /*40e0*/  IMAD R6, R0, 0x1d8, RZ ;  /* 0x000001d800067824 */ /* 0x001fc600078e02ff */
[----:B--2---:R0:W-:Y:S04]  /*40f0*/  STL [R1+0x1fc], R29 ;  /* 0x0001fc1d01007387 */ /* 0x0041e80000100800 */
[----:B0-----:R0:W2:Y:S02]  /*4100*/  LDG.E.U16 R29, [R8.64] ;  /* 0x00000004081d7981 */ /* 0x0010a4000c1e1500 */
[----:B0-----:R-:W-:-:S05]  /*4110*/  IMAD R8, R0, 0x1c8, RZ ;  /* 0x000001c800087824 */ /* 0x001fca00078e02ff */
[-C--:B------:R-:W-:Y:S01]  /*4120*/  IADD3 R8, P0, R8, R26.reuse, RZ ;  /* 0x0000001a08087210 */ /* 0x080fe20007f1e0ff */
[----:B-1----:R-:W-:Y:S01]  /*4130*/  IMAD R4, R0, 0x1e8, RZ ;  /* 0x000001e800047824 */ /* 0x002fe200078e02ff */
[----:B------:R0:W-:Y:S02]  /*4140*/  STL [R1+0x1b0], R10 ;  /* 0x0001b00a01007387 */ /* 0x0001e40000100800 */
[----:B------:R-:W-:Y:S02]  /*4150*/  LEA.HI.X.SX32 R9, R20, R27, 0x1, P0 ;  /* 0x0000001b14097211 */ /* 0x000fe400000f0eff */
[----:B------:R-:W-:Y:S01]  /*4160*/  STL [R1+0x1ac], R11 ;  /* 0x0001ac0b01007387 */ /* 0x000fe20000100800 */
[-C--:B------:R-:W-:Y:S02]  /*4170*/  IADD3 R6, P1, R6, R26.reuse, RZ ;  /* 0x0000001a06067210 */ /* 0x080fe40007f3e0ff */
[----:B------:R-:W-:Y:S01]  /*4180*/  IADD3 R4, P2, R4, R26, RZ ;  /* 0x0000001a04047210 */ /* 0x000fe20007f5e0ff */
[----:B0-----:R-:W-:-:S03]  /*4190*/  IMAD R10, R0, 0xec, RZ ;  /* 0x000000ec000a7824 */ /* 0x001fc600078e02ff */
[-C--:B------:R-:W-:Y:S02]  /*41a0*/  LEA.HI.X.SX32 R5, R19, R27.reuse, 0x1, P2 ;  /* 0x0000001b13057211 */ /* 0x080fe400010f0eff */
[----:B------:R-:W-:Y:S01]  /*41b0*/  LEA.HI.X.SX32 R7, R10, R27, 0x1, P1 ;  /* 0x0000001b0a077211 */ /* 0x000fe200008f0eff */
[----:B---3--:R0:W-:Y:S04]  /*41c0*/  STL [R1+0x1a8], R28 ;  /* 0x0001a81c01007387 */ /* 0x0081e80000100800 */
[----:B0-----:R0:W3:Y:S04]  /*41d0*/  LDG.E.U16 R28, [R8.64] ;  /* 0x00000004081c7981 */ /* 0x0010e8000c1e1500 */
[----:B------:R1:W-:Y:S04]  /*41e0*/  STL [R1+0x1a4], R25 ;  /* 0x0001a41901007387 */ /* 0x0003e80000100800 */
[----:B------:R0:W-:Y:S04]  /*41f0*/  STL [R1+0x1a0], R24 ;  /* 0x0001a01801007387 */ /* 0x0001e80000100800 */
[----:B-1----:R1:W3:Y:S04]  /*4200*/  LDG.E.U16 R25, [R6.64] ;  /* 0x0000000406197981 */ /* 0x0022e8000c1e1500 */
[----:B0-----:R0:W3:Y:S01]  /*4210*/  LDG.E.U16 R24, [R4.64] ;  /* 0x0000000404187981 */ /* 0x0010e2000c1e1500 */
[----:B------:R-:W-:-:S02]  /*4220*/  IMAD R2, R0, 0x1f8, RZ ;  /* 0x000001f800027824 */ /* 0x000fc400078e02ff */
[----:B------:R-:W-:-:S03]  /*4230*/  IMAD R11, R0, 0xfc, RZ ;  /* 0x000000fc000b7824 */ /* 0x000fc600078e02ff */
[----:B------:R-:W-:Y:S01]  /*4240*/  IADD3 R2, P0, R2, R26, RZ ;  /* 0x0000001a02027210 */ /* 0x000fe20007f1e0ff */
[----:B------:R-:W-:-:S03]  /*4250*/  IMAD R8, R0, 0x10a, RZ ;  /* 0x0000010a00087824 */ /* 0x000fc600078e02ff */
[----:B------:R-:W-:Y:S01]  /*4260*/  LEA.HI.X.SX32 R3, R11, R27, 0x1, P0 ;  /* 0x0000001b0b037211 */ /* 0x000fe200000f0eff */
[----:B-1----:R-:W-:Y:S01]  /*4270*/  IMAD R6, R0, 0x11a, RZ ;  /* 0x0000011a00067824 */ /* 0x002fe200078e02ff */
[-C--:B------:R-:W-:Y:S01]  /*4280*/  IADD3 R8, P0, R8, R26.reuse, RZ ;  /* 0x0000001a08087210 */ /* 0x080fe20007f1e0ff */
[C---:B0-----:R-:W-:Y:S02]  /*4290*/  IMAD R4, R0.reuse, 0x12a, RZ ;  /* 0x0000012a00047824 */ /* 0x041fe400078e02ff */
[----:B------:R0:W3:Y:S01]  /*42a0*/  LDG.E.U16 R20, [R2.64] ;  /* 0x0000000402147981 */ /* 0x0000e2000c1e1500 */
[----:B------:R-:W-:Y:S01]  /*42b0*/  IMAD R7, R0, 0x8d, RZ ;  /* 0x0000008d00077824 */ /* 0x000fe200078e02ff */
[-C--:B------:R-:W-:Y:S01]  /*42c0*/  IADD3 R6, P1, R6, R26.reuse, RZ ;  /* 0x0000001a06067210 */ /* 0x080fe20007f3e0ff */
[----:B------:R-:W-:Y:S01]  /*42d0*/  IMAD R5, R0, 0x95, RZ ;  /* 0x0000009500057824 */ /* 0x000fe200078e02ff */
[----:B------:R-:W-:Y:S01]  /*42e0*/  IADD3 R4, P2, R4, R26, RZ ;  /* 0x0000001a04047210 */ /* 0x000fe20007f5e0ff */
[----:B0-----:R-:W-:-:S02]  /*42f0*/  IMAD R3, R0, 0x85, RZ ;  /* 0x0000008500037824 */ /* 0x001fc400078e02ff */
[----:B------:R-:W-:-:S03]  /*4300*/  IMAD R2, R0, 0x13a, RZ ;  /* 0x0000013a00027824 */ /* 0x000fc600078e02ff */
[-C--:B------:R-:W-:Y:S01]  /*4310*/  LEA.HI.X.SX32 R9, R3, R27.reuse, 0x1, P0 ;  /* 0x0000001b03097211 */ /* 0x080fe200000f0eff */
[----:B------:R-:W-:Y:S01]  /*4320*/  IMAD R3, R0, 0x9d, RZ ;  /* 0x0000009d00037824 */ /* 0x000fe200078e02ff */
[-C--:B------:R-:W-:Y:S02]  /*4330*/  IADD3 R2, P0, R2, R26.reuse, RZ ;  /* 0x0000001a02027210 */ /* 0x080fe40007f1e0ff */
[-C--:B------:R-:W-:Y:S01]  /*4340*/  LEA.HI.X.SX32 R7, R7, R27.reuse, 0x1, P1 ;  /* 0x0000001b07077211 */ /* 0x080fe200008f0eff */
[----:B------:R0:W3:Y:S01]  /*4350*/  LDG.E.U16 R19, [R8.64] ;  /* 0x0000000408137981 */ /* 0x0000e2000c1e1500 */
[-C--:B------:R-:W-:Y:S02]  /*4360*/  LEA.HI.X.SX32 R5, R5, R27.reuse, 0x1, P2 ;  /* 0x0000001b05057211 */ /* 0x080fe400010f0eff */
[----:B------:R-:W-:Y:S01]  /*4370*/  LEA.HI.X.SX32 R3, R3, R27, 0x1, P0 ;  /* 0x0000001b03037211 */ /* 0x000fe200000f0eff */
[----:B0-----:R-:W-:Y:S01]  /*4380*/  IMAD R8, R0, 0x14a, RZ ;  /* 0x0000014a00087824 */ /* 0x001fe200078e02ff */
[----:B--2---:R-:W-:Y:S04]  /*4390*/  STL [R1+0x19c], R29 ;  /* 0x00019c1d01007387 */ /* 0x004fe80000100800 */
[----:B----4-:R0:W-:Y:S04]  /*43a0*/  STL [R1+0x198], R18 ;  /* 0x0001981201007387 */ /* 0x0101e80000100800 */
[----:B-----5:R1:W-:Y:S04]  /*43b0*/  STL [R1+0x194], R17 ;  /* 0x0001941101007387 */ /* 0x0203e80000100800 */
[----:B------:R2:W-:Y:S04]  /*43c0*/  STL [R1+0x190], R16 ;  /* 0x0001901001007387 */ /* 0x0005e80000100800 */
[----:B0-----:R0:W4:Y:S04]  /*43d0*/  LDG.E.U16 R18, [R6.64] ;  /* 0x0000000406127981 */ /* 0x001128000c1e1500 */
[----:B-1----:R1:W5:Y:S01]  /*43e0*/  LDG.E.U16 R17, [R4.64] ;  /* 0x0000000404117981 */ /* 0x002362000c1e1500 */
[----:B------:R-:W-:-:S03]  /*43f0*/  IADD3 R8, P0, R8, R26, RZ ;  /* 0x0000001a08087210 */ /* 0x000fc60007f1e0ff */
[----:B--2---:R2:W5:Y:S01]  /*4400*/  LDG.E.U16 R16, [R2.64] ;  /* 0x0000000402107981 */ /* 0x004562000c1e1500 */
[C---:B0-----:R-:W-:Y:S02]  /*4410*/  IMAD R6, R0.reuse, 0x15a, RZ ;  /* 0x0000015a00067824 */ /* 0x041fe400078e02ff */
[C---:B--2---:R-:W-:Y:S02]  /*4420*/  IMAD R3, R0.reuse, 0xa5, RZ ;  /* 0x000000a500037824 */ /* 0x044fe400078e02ff */
[----:B-1----:R-:W-:-:S03]  /*4430*/  IMAD R4, R0, 0x16a, RZ ;  /* 0x0000016a00047824 */ /* 0x002fc600078e02ff */
[-C--:B------:R-:W-:Y:S01]  /*4440*/  LEA.HI.X.SX32 R9, R3, R27.reuse, 0x1, P0 ;  /* 0x0000001b03097211 */ /* 0x080fe200000f0eff */
[----:B------:R-:W-:Y:S01]  /*4450*/  IMAD R7, R0, 0xad, RZ ;  /* 0x000000ad00077824 */ /* 0x000fe200078e02ff */
[-C--:B------:R-:W-:Y:S01]  /*4460*/  IADD3 R6, P1, R6, R26.reuse, RZ ;  /* 0x0000001a06067210 */ /* 0x080fe20007f3e0ff */
[----:B------:R-:W-:Y:S01]  /*4470*/  IMAD R5, R0, 0xb5, RZ ;  /* 0x000000b500057824 */ /* 0x000fe200078e02ff */
[----:B------:R-:W-:Y:S02]  /*4480*/  IADD3 R4, P2, R4, R26, RZ ;  /* 0x0000001a04047210 */ /* 0x000fe40007f5e0ff */
[-C--:B------:R-:W-:Y:S02]  /*4490*/  LEA.HI.X.SX32 R7, R7, R27.reuse, 0x1, P1 ;  /* 0x0000001b07077211 */ /* 0x080fe400008f0eff */
[----:B------:R-:W-:Y:S01]  /*44a0*/  LEA.HI.X.SX32 R5, R5, R27, 0x1, P2 ;  /* 0x0000001b05057211 */ /* 0x000fe200010f0eff */
[----:B---3--:R0:W-:Y:S04]  /*44b0*/  STL [R1+0x184], R28 ;  /* 0x0001841c01007387 */ /* 0x0081e80000100800 */
[----:B0-----:R0:W2:Y:S04]  /*44c0*/  LDG.E.U16 R28, [R8.64] ;  /* 0x00000004081c7981 */ /* 0x0010a8000c1e1500 */
[----:B------:R1:W-:Y:S04]  /*44d0*/  STL [R1+0x180], R25 ;  /* 0x0001801901007387 */ /* 0x0003e80000100800 */
[----:B------:R3:W-:Y:S04]  /*44e0*/  STL [R1+0x134], R24 ;  /* 0x0001341801007387 */ /* 0x0007e80000100800 */
[----:B-1----:R1:W2:Y:S04]  /*44f0*/  LDG.E.U16 R25, [R6.64] ;  /* 0x0000000406197981 */ /* 0x0022a8000c1e1500 */
[----:B---3--:R3:W2:Y:S01]  /*4500*/  LDG.E.U16 R24, [R4.64] ;  /* 0x0000000404187981 */ /* 0x0086a2000c1e1500 */
[----:B------:R-:W-:-:S02]  /*4510*/  IMAD R2, R0, 0x17a, RZ ;  /* 0x0000017a00027824 */ /* 0x000fc400078e02ff */
[----:B------:R-:W-:-:S03]  /*4520*/  IMAD R3, R0, 0xbd, RZ ;  /* 0x000000bd00037824 */ /* 0x000fc600078e02ff */
[----:B------:R-:W-:Y:S01]  /*4530*/  IADD3 R2, P0, R2, R26, RZ ;  /* 0x0000001a02027210 */ /* 0x000fe20007f1e0ff */
[----:B0-----:R-:W-:-:S03]  /*4540*/  IMAD R8, R0, 0x18a, RZ ;  /* 0x0000018a00087824 */ /* 0x001fc600078e02ff */
[----:B------:R-:W-:Y:S01]  /*4550*/  LEA.HI.X.SX32 R3, R3, R27, 0x1, P0 ;  /* 0x0000001b03037211 */ /* 0x000fe200000f0eff */
[----:B------:R0:W-:Y:S01]  /*4560*/  STL [R1+0x11c], R20 ;  /* 0x00011c1401007387 */ /* 0x0001e20000100800 */
[----:B-1----:R-:W-:Y:S01]  /*4570*/  IMAD R6, R0, 0x19a, RZ ;  /* 0x0000019a00067824 */ /* 0x002fe200078e02ff */
[-C--:B------:R-:W-:Y:S01]  /*4580*/  IADD3 R8, P0, R8, R26.reuse, RZ ;  /* 0x0000001a08087210 */ /* 0x080fe20007f1e0ff */
[----:B------:R-:W-:Y:S01]  /*4590*/  IMAD R7, R0, 0xcd, RZ ;  /* 0x000000cd00077824 */ /* 0x000fe200078e02ff */
[----:B0-----:R0:W2:Y:S02]  /*45a0*/  LDG.E.U16 R20, [R2.64] ;  /* 0x0000000402147981 */ /* 0x0010a4000c1e1500 */
[----:B------:R-:W-:Y:S01]  /*45b0*/  IADD3 R6, P1, R6, R26, RZ ;  /* 0x0000001a06067210 */ /* 0x000fe20007f3e0ff */
[C---:B0-----:R-:W-:Y:S02]  /*45c0*/  IMAD R3, R0.reuse, 0xc5, RZ ;  /* 0x000000c500037824 */ /* 0x041fe400078e02ff */
[----:B------:R-:W-:-:S03]  /*45d0*/  IMAD R2, R0, 0x1ba, RZ ;  /* 0x000001ba00027824 */ /* 0x000fc600078e02ff */
[-C--:B------:R-:W-:Y:S01]  /*45e0*/  LEA.HI.X.SX32 R9, R3, R27.reuse, 0x1, P0 ;  /* 0x0000001b03097211 */ /* 0x080fe200000f0eff */
[----:B------:R-:W-:Y:S01]  /*45f0*/  IMAD R3, R0, 0xdd, RZ ;  /* 0x000000dd00037824 */ /* 0x000fe200078e02ff */
[-C--:B------:R-:W-:Y:S01]  /*4600*/  IADD3 R2, P0, R2, R26.reuse, RZ ;  /* 0x0000001a02027210 */ /* 0x080fe20007f1e0ff */
[C---:B---3--:R-:W-:Y:S01]  /*4610*/  IMAD R4, R0.reuse, 0x1aa, RZ ;  /* 0x000001aa00047824 */ /* 0x048fe200078e02ff */
[-C--:B------:R-:W-:Y:S01]  /*4620*/  LEA.HI.X.SX32 R7, R7, R27.reuse, 0x1, P1 ;  /* 0x0000001b07077211 */ /* 0x080fe200008f0eff */
[----:B------:R0:W-:Y:S01]  /*4630*/  STL [R1+0x174], R19 ;  /* 0x0001741301007387 */ /* 0x0001e20000100800 */
[-C--:B------:R-:W-:Y:S01]  /*4640*/  LEA.HI.X.SX32 R3, R3, R27.reuse, 0x1, P0 ;  /* 0x0000001b03037211 */ /* 0x080fe200000f0eff */
[----:B------:R-:W-:Y:S01]  /*4650*/  IMAD R5, R0, 0xd5, RZ ;  /* 0x000000d500057824 */ /* 0x000fe200078e02ff */
[----:B------:R-:W-:Y:S01]  /*4660*/  IADD3 R4, P2, R4, R26, RZ ;  /* 0x0000001a04047210 */ /* 0x000fe20007f5e0ff */
[----:B0-----:R0:W3:Y:S03]  /*4670*/  LDG.E.U16 R19, [R8.64] ;  /* 0x0000000408137981 */ /* 0x0010e6000c1e1500 */
[----:B------:R-:W-:Y:S01]  /*4680*/  LEA.HI.X.SX32 R5, R5, R27, 0x1, P2 ;  /* 0x0000001b05057211 */ /* 0x000fe200010f0eff */
[----:B----4-:R1:W-:Y:S01]  /*4690*/  STL [R1+0x170], R18 ;  /* 0x0001701201007387 */ /* 0x0103e20000100800 */
[----:B0-----:R-:W-:-:S03]  /*46a0*/  IMAD R8, R0, 0x1ca, RZ ;  /* 0x000001ca00087824 */ /* 0x001fc600078e02ff */
[----:B-----5:R0:W-:Y:S04]  /*46b0*/  STL [R1+0x16c], R17 ;  /* 0x00016c1101007387 */ /* 0x0201e80000100800 */
[----:B------:R4:W-:Y:S04]  /*46c0*/  STL [R1+0x168], R16 ;  /* 0x0001681001007387 */ /* 0x0009e80000100800 */
[----:B-1----:R1:W5:Y:S01]  /*46d0*/  LDG.E.U16 R18, [R6.64] ;  /* 0x0000000406127981 */ /* 0x002362000c1e1500 */
[----:B------:R-:W-:-:S03]  /*46e0*/  IADD3 R8, P0, R8, R26, RZ ;  /* 0x0000001a08087210 */ /* 0x000fc60007f1e0ff */
[----:B0-----:R0:W5:Y:S04]  /*46f0*/  LDG.E.U16 R17, [R4.64] ;  /* 0x0000000404117981 */ /* 0x001168000c1e1500 */
[----:B----4-:R4:W5:Y:S01]  /*4700*/  LDG.E.U16 R16, [R2.64] ;  /* 0x0000000402107981 */ /* 0x010962000c1e1500 */
[C---:B-1----:R-:W-:Y:S02]  /*4710*/  IMAD R6, R0.reuse, 0x1da, RZ ;  /* 0x000001da00067824 */ /* 0x042fe400078e02ff */
[----:B------:R-:W-:-:S03]  /*4720*/  IMAD R7, R0, 0xed, RZ ;  /* 0x000000ed00077824 */ /* 0x000fc600078e02ff */
[----:B------:R-:W-:Y:S01]  /*4730*/  IADD3 R6, P1, R6, R26, RZ ;  /* 0x0000001a06067210 */ /* 0x000fe20007f3e0ff */
[----:B----4-:R-:W-:-:S03]  /*4740*/  IMAD R3, R0, 0xe5, RZ ;  /* 0x000000e500037824 */ /* 0x010fc600078e02ff */
[-C--:B------:R-:W-:Y:S01]  /*4750*/  LEA.HI.X.SX32 R7, R7, R27.reuse, 0x1, P1 ;  /* 0x0000001b07077211 */ /* 0x080fe200008f0eff */
[C---:B------:R-:W-:Y:S01]  /*4760*/  IMAD R2, R0.reuse, 0x1fa, RZ ;  /* 0x000001fa00027824 */ /* 0x040fe200078e02ff */
[----:B------:R-:W-:Y:S01]  /*4770*/  LEA.HI.X.SX32 R9, R3, R27, 0x1, P0 ;  /* 0x0000001b03097211 */ /* 0x000fe200000f0eff */
[----:B0-----:R-:W-:-:S03]  /*4780*/  IMAD R4, R0, 0x1ea, RZ ;  /* 0x000001ea00047824 */ /* 0x001fc600078e02ff */
[-C--:B------:R-:W-:Y:S01]  /*4790*/  IADD3 R2, P0, R2, R26.reuse, RZ ;  /* 0x0000001a02027210 */ /* 0x080fe20007f1e0ff */
[C---:B------:R-:W-:Y:S01]  /*47a0*/  IMAD R3, R0.reuse, 0xfd, RZ ;  /* 0x000000fd00037824 */ /* 0x040fe200078e02ff */
[----:B------:R0:W4:Y:S01]  /*47b0*/  LDG.E.U16 R29, [R8.64] ;  /* 0x00000004081d7981 */ /* 0x000122000c1e1500 */
[----:B------:R-:W-:Y:S01]  /*47c0*/  IMAD R5, R0, 0xf5, RZ ;  /* 0x000000f500057824 */ /* 0x000fe200078e02ff */
[----:B------:R-:W-:Y:S02]  /*47d0*/  IADD3 R4, P2, R4, R26, RZ ;  /* 0x0000001a04047210 */ /* 0x000fe40007f5e0ff */
[-C--:B------:R-:W-:Y:S02]  /*47e0*/  LEA.HI.X.SX32 R3, R3, R27.reuse, 0x1, P0 ;  /* 0x0000001b03037211 */ /* 0x080fe400000f0eff */
[----:B------:R-:W-:Y:S01]  /*47f0*/  LEA.HI.X.SX32 R5, R5, R27, 0x1, P2 ;  /* 0x0000001b05057211 */ /* 0x000fe200010f0eff */
[----:B--2---:R1:W-:Y:S04]  /*4800*/  STL [R1+0x164], R28 ;  /* 0x0001641c01007387 */ /* 0x0043e80000100800 */
[----:B-1----:R1:W2:Y:S04]  /*4810*/  LDG.E.U16 R28, [R6.64] ;  /* 0x00000004061c7981 */ /* 0x0022a8000c1e1500 */
[----:B------:R0:W-:Y:S04]  /*4820*/  STL [R1+0x160], R25 ;  /* 0x0001601901007387 */ /* 0x0001e80000100800 */
[----:B------:R1:W-:Y:S04]  /*4830*/  STL [R1+0x15c], R24 ;  /* 0x00015c1801007387 */ /* 0x0003e80000100800 */
[----:B0-----:R0:W2:Y:S04]  /*4840*/  LDG.E.U16 R25, [R2.64] ;  /* 0x0000000402197981 */ /* 0x0010a8000c1e1500 */
[----:B-1----:R1:W2:Y:S01]  /*4850*/  LDG.E.U16 R24, [R4.64] ;  /* 0x0000000404187981 */ /* 0x0022a2000c1e1500 */
[----:B------:R-:W-:-:S02]  /*4860*/  IMAD R6, R0, 0x7e, RZ ;  /* 0x0000007e00067824 */ /* 0x000fc400078e02ff */
[C---:B------:R-:W-:Y:S02]  /*4870*/  IMAD R7, R0.reuse, 0x8e, RZ ;  /* 0x0000008e00077824 */ /* 0x040fe400078e02ff */
[C---:B------:R-:W-:Y:S02]  /*4880*/  IMAD R8, R0.reuse, 0x9e, RZ ;  /* 0x0000009e00087824 */ /* 0x040fe400078e02ff */
[C---:B------:R-:W-:Y:S01]  /*4890*/  IMAD R9, R0.reuse, 0xae, RZ ;  /* 0x000000ae00097824 */ /* 0x040fe200078e02ff */
[----:B------:R-:W-:Y:S01]  /*48a0*/  STL [R1+0x158], R20 ;  /* 0x0001581401007387 */ /* 0x000fe20000100800 */
[C---:B-1----:R-:W-:Y:S02]  /*48b0*/  IMAD R4, R0.reuse, 0x1fe, RZ ;  /* 0x000001fe00047824 */ /* 0x042fe400078e02ff */
[C---:B------:R-:W-:Y:S02]  /*48c0*/  IMAD R5, R0.reuse, 0xff, RZ ;  /* 0x000000ff00057824 */ /* 0x040fe400078e02ff */
[----:B0-----:R-:W-:Y:S01]  /*48d0*/  IMAD R2, R0, 0x5e, RZ ;  /* 0x0000005e00027824 */ /* 0x001fe200078e02ff */
[----:B------:R-:W-:-:S04]  /*48e0*/  IADD3 R4, P5, R4, R26, RZ ;  /* 0x0000001a04047210 */ /* 0x000fc80007fbe0ff */
[----:B------:R-:W-:Y:S01]  /*48f0*/  LEA.HI.X.SX32 R5, R5, R27, 0x1, P5 ;  /* 0x0000001b05057211 */ /* 0x000fe200028f0eff */
[----:B---3--:R0:W-:Y:S04]  /*4900*/  STL [R1+0x154], R19 ;  /* 0x0001541301007387 */ /* 0x0081e80000100800 */
[----:B------:R-:W-:Y:S01]  /*4910*/  STL.64 [R1+0x12c8], R6 ;  /* 0x0012c80601007387 */ /* 0x000fe20000100a00 */
[----:B0-----:R-:W-:-:S03]  /*4920*/  IMAD R19, R0, 0xde, RZ ;  /* 0x000000de00137824 */ /* 0x001fc600078e02ff */
[----:B-----5:R0:W-:Y:S04]  /*4930*/  STL [R1+0x150], R18 ;  /* 0x0001501201007387 */ /* 0x0201e80000100800 */
[----:B------:R-:W-:Y:S01]  /*4940*/  STL [R1+0x14c], R17 ;  /* 0x00014c1101007387 */ /* 0x000fe20000100800 */
[----:B0-----:R-:W-:-:S03]  /*4950*/  IMAD R18, R0, 0xce, RZ ;  /* 0x000000ce00127824 */ /* 0x001fc600078e02ff */
[----:B------:R-:W-:Y:S04]  /*4960*/  STL [R1+0x148], R16 ;  /* 0x0001481001007387 */ /* 0x000fe80000100800 */
[----:B------:R0:W-:Y:S04]  /*4970*/  STL.64 [R1+0x12b8], R8 ;  /* 0x0012b80801007387 */ /* 0x0001e80000100a00 */
[----:B------:R-:W-:Y:S04]  /*4980*/  STL.64 [R1+0x12c0], R18 ;  /* 0x0012c01201007387 */ /* 0x000fe80000100a00 */
[----:B----4-:R1:W-:Y:S01]  /*4990*/  STL [R1+0x144], R29 ;  /* 0x0001441d01007387 */ /* 0x0103e20000100800 */
[-C--:B0-----:R-:W-:Y:S01]  /*49a0*/  IADD3 R8, P4, R14, R26.reuse, RZ ;  /* 0x0000001a0e087210 */ /* 0x081fe20007f9e0ff */
[C---:B-1----:R-:W-:Y:S01]  /*49b0*/  IMAD R29, R0.reuse, 0x10e, RZ ;  /* 0x0000010e001d7824 */ /* 0x042fe200078e02ff */
[----:B------:R-:W-:Y:S01]  /*49c0*/  IADD3 R18, P5, R11, R26, RZ ;  /* 0x0000001a0b127210 */ /* 0x000fe20007fbe0ff */
[----:B--2---:R0:W-:Y:S02]  /*49d0*/  STL [R1+0x140], R28 ;  /* 0x0001401c01007387 */ /* 0x0041e40000100800 */
[----:B0-----:R-:W-:-:S05]  /*49e0*/  IMAD R28, R0, 0x11c, RZ ;  /* 0x0000011c001c7824 */ /* 0x001fca00078e02ff */
[----:B------:R0:W-:Y:S04]  /*49f0*/  STL.64 [R1+0x12d0], R28 ;  /* 0x0012d01c01007387 */ /* 0x0001e80000100a00 */
[----:B------:R-:W-:Y:S04]  /*4a00*/  STL [R1+0xa0], R8 ;  /* 0x0000a00801007387 */ /* 0x000fe80000100800 */
[----:B------:R-:W-:Y:S01]  /*4a10*/  STL [R1+0x118], R25 ;  /* 0x0001181901007387 */ /* 0x000fe20000100800 */
[----:B0-----:R-:W-:-:S03]  /*4a20*/  IADD3 R28, P0, R2, R26, RZ ;  /* 0x0000001a021c7210 */ /* 0x001fc60007f1e0ff */
[----:B------:R0:W-:Y:S04]  /*4a30*/  STL [R1+0x130], R24 ;  /* 0x0001301801007387 */ /* 0x0001e80000100800 */
[----:B------:R1:W-:Y:S04]  /*4a40*/  STL.64 [R1+0x1190], R4 ;  /* 0x0011900401007387 */ /* 0x0003e80000100a00 */
[----:B------:R2:W-:Y:S01]  /*4a50*/  STL [R1+0xb8], R28 ;  /* 0x0000b81c01007387 */ /* 0x0005e20000100800 */
[----:B0-----:R-:W-:Y:S02]  /*4a60*/  IADD3 R24, P1, R10, R26, RZ ;  /* 0x0000001a0a187210 */ /* 0x001fe40007f3e0ff */
[----:B-1----:R-:W-:-:S02]  /*4a70*/  MOV R4, R28 ;  /* 0x0000001c00047202 */ /* 0x002fc40000000f00 */
[----:B------:R-:W-:Y:S02]  /*4a80*/  MOV R5, R29 ;  /* 0x0000001d00057202 */ /* 0x000fe40000000f00 */
[----:B--2---:R-:W2:Y:S04]  /*4a90*/  LDL.LU.64 R28, [R1+0x12d0] ;  /* 0x0012d000011c7983 */ /* 0x004ea80000300a00 */
[----:B------:R0:W3:Y:S01]  /*4aa0*/  LDL.64 R10, [R1+0xa0] ;  /* 0x0000a000010a7983 */ /* 0x0000e20000100a00 */
[C---:B------:R-:W-:Y:S02]  /*4ab0*/  IMAD R20, R0.reuse, 0x2f, RZ ;  /* 0x0000002f00147824 */ /* 0x040fe400078e02ff */
[----:B------:R-:W-:Y:S01]  /*4ac0*/  IMAD R16, R0, 0x10c, RZ ;  /* 0x0000010c00107824 */ /* 0x000fe200078e02ff */
[----:B------:R-:W-:-:S02]  /*4ad0*/  IADD3 R14, P3, R15, R26, RZ ;  /* 0x0000001a0f0e7210 */ /* 0x000fc40007f7e0ff */
[-C--:B------:R-:W-:Y:S02]  /*4ae0*/  IADD3 R6, P2, R12, R26.reuse, RZ ;  /* 0x0000001a0c067210 */ /* 0x080fe40007f5e0ff */
[-C--:B------:R-:W-:Y:S01]  /*4af0*/  LEA.HI.X.SX32 R5, R20, R27.reuse, 0x1, P0 ;  /* 0x0000001b14057211 */ /* 0x080fe200000f0eff */
[----:B------:R-:W-:Y:S01]  /*4b00*/  STL [R1+0x78], R18 ;  /* 0x0000781201007387 */ /* 0x000fe20000100800 */
[-C--:B------:R-:W-:Y:S01]  /*4b10*/  LEA.HI.X.SX32 R15, R2, R27.reuse, 0x1, P3 ;  /* 0x0000001b020f7211 */ /* 0x080fe200018f0eff */
[----:B------:R-:W-:Y:S01]  /*4b20*/  IMAD R3, R0, 0x6e, RZ ;  /* 0x0000006e00037824 */ /* 0x000fe200078e02ff */
[----:B------:R-:W-:Y:S02]  /*4b30*/  LEA.HI.X.SX32 R7, R21, R27, 0x1, P2 ;  /* 0x0000001b15077211 */ /* 0x000fe400010f0eff */
[----:B------:R-:W-:Y:S01]  /*4b40*/  IADD3 R8, P6, R13, R26, RZ ;  /* 0x0000001a0d087210 */ /* 0x000fe20007fde0ff */
[----:B------:R-:W-:Y:S01]  /*4b50*/  IMAD.MOV.U32 R20, RZ, RZ, R18 ;  /* 0x000000ffff147224 */ /* 0x000fe200078e0012 */
[----:B------:R-:W-:-:S02]  /*4b60*/  MOV R21, R19 ;  /* 0x0000001300157202 */ /* 0x000fc40000000f00 */
[-C--:B------:R-:W-:Y:S02]  /*4b70*/  LEA.HI.X.SX32 R9, R3, R27.reuse, 0x1, P6 ;  /* 0x0000001b03097211 */ /* 0x080fe400030f0eff */
[-C--:B------:R-:W-:Y:S02]  /*4b80*/  LEA.HI.X.SX32 R25, R23, R27.reuse, 0x1, P1 ;  /* 0x0000001b17197211 */ /* 0x080fe400008f0eff */
[----:B---3--:R-:W-:Y:S02]  /*4b90*/  LEA.HI.X.SX32 R11, R22, R27, 0x1, P4 ;  /* 0x0000001b160b7211 */ /* 0x008fe400020f0eff */
[----:B------:R-:W-:-:S03]  /*4ba0*/  IADD3 R12, P4, R16, R26, RZ ;  /* 0x0000001a100c7210 */ /* 0x000fc60007f9e0ff */
[----:B------:R-:W-:Y:S04]  /*4bb0*/  STL [R1+0xa4], R11 ;  /* 0x0000a40b01007387 */ /* 0x000fe80000100800 */
[----:B------:R-:W-:Y:S01]  /*4bc0*/  STL [R1+0xbc], R5 ;  /* 0x0000bc0501007387 */ /* 0x000fe20000100800 */
[----:B------:R-:W-:-:S03]  /*4bd0*/  IADD3 R10, P0, R3, R26, RZ ;  /* 0x0000001a030a7210 */ /* 0x000fc60007f1e0ff */
[----:B------:R-:W-:Y:S04]  /*4be0*/  STL [R1+0xc0], R12 ;  /* 0x0000c00c01007387 */ /* 0x000fe80000100800 */
[----:B------:R1:W-:Y:S04]  /*4bf0*/  STL.64 [R1+0x98], R14 ;  /* 0x0000980e01007387 */ /* 0x0003e80000100a00 */
[----:B------:R3:W-:Y:S01]  /*4c00*/  STL.64 [R1+0x90], R6 ;  /* 0x0000900601007387 */ /* 0x0007e20000100a00 */
[----:B-1----:R-:W-:-:S03]  /*4c10*/  IMAD R14, R0, 0x37, RZ ;  /* 0x00000037000e7824 */ /* 0x002fc600078e02ff */
[----:B---3--:R-:W3:Y:S02]  /*4c20*/  LDL.LU.64 R6, [R1+0x12c8] ;  /* 0x0012c80001067983 */ /* 0x008ee40000300a00 */
[----:B------:R-:W-:Y:S02]  /*4c30*/  LEA.HI.X.SX32 R11, R14, R27, 0x1, P0 ;  /* 0x0000001b0e0b7211 */ /* 0x000fe400000f0eff */
[----:B------:R-:W4:Y:S04]  /*4c40*/  LDL.LU.64 R18, [R1+0x12c0] ;  /* 0x0012c00001127983 */ /* 0x000f280000300a00 */
[----:B------:R-:W-:Y:S04]  /*4c50*/  STL.64 [R1+0xb0], R10 ;  /* 0x0000b00a01007387 */ /* 0x000fe80000100a00 */
[----:B------:R1:W-:Y:S04]  /*4c60*/  STL.64 [R1+0x88], R8 ;  /* 0x0000880801007387 */ /* 0x0003e80000100a00 */
[----:B-1----:R-:W5:Y:S04]  /*4c70*/  LDL.LU.64 R8, [R1+0x12b8] ;  /* 0x0012b80001087983 */ /* 0x002f680000300a00 */
[----:B------:R1:W-:Y:S04]  /*4c80*/  STL.64 [R1+0x80], R24 ;  /* 0x0000801801007387 */ /* 0x0003e80000100a00 */
[----:B-1----:R-:W4:Y:S01]  /*4c90*/  LDL.LU.64 R24, [R1+0x12b0] ;  /* 0x0012b00001187983 */ /* 0x002f220000300a00 */
[C---:B------:R-:W-:Y:S01]  /*4ca0*/  IMAD R14, R0.reuse, 0x11e, RZ ;  /* 0x0000011e000e7824 */ /* 0x040fe200078e02ff */
[----:B------:R-:W-:Y:S01]  /*4cb0*/  MOV R2, R20 ;  /* 0x0000001400027202 */ /* 0x000fe20000000f00 */
[----:B------:R-:W-:-:S03]  /*4cc0*/  IMAD R15, R0, 0x47, RZ ;  /* 0x00000047000f7824 */ /* 0x000fc600078e02ff */
[----:B------:R-:W-:Y:S01]  /*4cd0*/  IADD3 R20, P6, R14, R26, RZ ;  /* 0x0000001a0e147210 */ /* 0x000fe20007fde0ff */
[C---:B------:R-:W-:Y:S01]  /*4ce0*/  IMAD R14, R0.reuse, 0x3f, RZ ;  /* 0x0000003f000e7824 */ /* 0x040fe200078e02ff */
[----:B------:R-:W-:Y:S01]  /*4cf0*/  MOV R22, R12 ;  /* 0x0000000c00167202 */ /* 0x000fe20000000f00 */
[----:B------:R-:W-:Y:S01]  /*4d00*/  IMAD.MOV.U32 R3, RZ, RZ, R21 ;  /* 0x000000ffff037224 */ /* 0x000fe200078e0015 */
[----:B------:R-:W-:Y:S01]  /*4d10*/  MOV R23, R13 ;  /* 0x0000000d00177202 */ /* 0x000fe20000000f00 */
[C---:B------:R-:W-:Y:S02]  /*4d20*/  IMAD R17, R0.reuse, 0xbe, RZ ;  /* 0x000000be00117824 */ /* 0x040fe400078e02ff */
[----:B------:R-:W-:Y:S01]  /*4d30*/  IMAD R16, R0, 0x57, RZ ;  /* 0x0000005700107824 */ /* 0x000fe200078e02ff */
[-C--:B--2---:R-:W-:Y:S02]  /*4d40*/  IADD3 R4, P3, R29, R26.reuse, RZ ;  /* 0x0000001a1d047210 */ /* 0x084fe40007f7e0ff */
[----:B------:R-:W-:-:S02]  /*4d50*/  IADD3 R28, P2, R28, R26, RZ ;  /* 0x0000001a1c1c7210 */ /* 0x000fc40007f5e0ff */
[-C--:B---3--:R-:W-:Y:S02]  /*4d60*/  IADD3 R10, P0, R6, R26.reuse, RZ ;  /* 0x0000001a060a7210 */ /* 0x088fe40007f1e0ff */
[----:B------:R-:W-:Y:S02]  /*4d70*/  IADD3 R12, P1, R7, R26, RZ ;  /* 0x0000001a070c7210 */ /* 0x000fe40007f3e0ff */
[-C--:B------:R-:W-:Y:S02]  /*4d80*/  LEA.HI.X.SX32 R11, R14, R27.reuse, 0x1, P0 ;  /* 0x0000001b0e0b7211 */ /* 0x080fe400000f0eff */
[-C--:B------:R-:W-:Y:S02]  /*4d90*/  LEA.HI.X.SX32 R3, R6, R27.reuse, 0x1, P5 ;  /* 0x0000001b06037211 */ /* 0x080fe400028f0eff */
[----:B------:R-:W-:Y:S01]  /*4da0*/  LEA.HI.X.SX32 R13, R15, R27, 0x1, P1 ;  /* 0x0000001b0f0d7211 */ /* 0x000fe200008f0eff */
[----:B------:R5:W-:Y:S01]  /*4db0*/  STL.64 [R1+0xa8], R10 ;  /* 0x0000a80a01007387 */ /* 0x000be20000100a00 */
[----:B------:R-:W-:-:S02]  /*4dc0*/  IMAD R14, R0, 0x4f, RZ ;  /* 0x0000004f000e7824 */ /* 0x000fc400078e02ff */
[----:B------:R-:W-:Y:S01]  /*4dd0*/  IMAD R15, R0, 0x5f, RZ ;  /* 0x0000005f000f7824 */ /* 0x000fe200078e02ff */
[----:B------:R-:W-:Y:S04]  /*4de0*/  STL [R1+0x7c], R3 ;  /* 0x00007c0301007387 */ /* 0x000fe80000100800 */
[----:B------:R1:W-:Y:S01]  /*4df0*/  STL.64 [R1+0x100], R12 ;  /* 0x0001000c01007387 */ /* 0x0003e20000100a00 */
[-C--:B-----5:R-:W-:Y:S02]  /*4e00*/  IADD3 R10, P0, R8, R26.reuse, RZ ;  /* 0x0000001a080a7210 */ /* 0x0a0fe40007f1e0ff */
[-C--:B------:R-:W-:Y:S02]  /*4e10*/  IADD3 R2, P5, R9, R26.reuse, RZ ;  /* 0x0000001a09027210 */ /* 0x080fe40007fbe0ff */
[----:B-1----:R-:W-:-:S02]  /*4e20*/  IADD3 R12, P1, R17, R26, RZ ;  /* 0x0000001a110c7210 */ /* 0x002fc40007f3e0ff */
[-C--:B------:R-:W-:Y:S02]  /*4e30*/  LEA.HI.X.SX32 R11, R14, R27.reuse, 0x1, P0 ;  /* 0x0000001b0e0b7211 */ /* 0x080fe400000f0eff */
[-C--:B------:R-:W-:Y:S02]  /*4e40*/  LEA.HI.X.SX32 R3, R16, R27.reuse, 0x1, P5 ;  /* 0x0000001b10037211 */ /* 0x080fe400028f0eff */
[----:B------:R-:W-:Y:S01]  /*4e50*/  LEA.HI.X.SX32 R13, R15, R27, 0x1, P1 ;  /* 0x0000001b0f0d7211 */ /* 0x000fe200008f0eff */
[----:B------:R-:W-:Y:S04]  /*4e60*/  STL [R1+0x12a0], R17 ;  /* 0x0012a01101007387 */ /* 0x000fe80000100800 */
[----:B------:R4:W-:Y:S04]  /*4e70*/  STL.64 [R1+0xf8], R10 ;  /* 0x0000f80a01007387 */ /* 0x0009e80000100a00 */
[----:B------:R-:W-:Y:S04]  /*4e80*/  STL.64 [R1+0xf0], R2 ;  /* 0x0000f00201007387 */ /* 0x000fe80000100a00 */
[----:B------:R1:W-:Y:S01]  /*4e90*/  STL.64 [R1+0xe8], R12 ;  /* 0x0000e80c01007387 */ /* 0x0003e20000100a00 */
[----:B------:R-:W-:Y:S01]  /*4ea0*/  IMAD R15, R0, 0x6f, RZ ;  /* 0x0000006f000f7824 */ /* 0x000fe200078e02ff */
[-C--:B----4-:R-:W-:Y:S01]  /*4eb0*/  IADD3 R10, P0, R18, R26.reuse, RZ ;  /* 0x0000001a120a7210 */ /* 0x090fe20007f1e0ff */
[C---:B-1----:R-:W-:Y:S01]  /*4ec0*/  IMAD R13, R0.reuse, 0x67, RZ ;  /* 0x00000067000d7824 */ /* 0x042fe200078e02ff */
[----:B------:R-:W-:Y:S01]  /*4ed0*/  IADD3 R2, P5, R19, R26, RZ ;  /* 0x0000001a13027210 */ /* 0x000fe20007fbe0ff */
[----:B------:R-:W-:-:S03]  /*4ee0*/  IMAD R12, R0, 0xfe, RZ ;  /* 0x000000fe000c7824 */ /* 0x000fc600078e02ff */
[-C--:B------:R-:W-:Y:S01]  /*4ef0*/  LEA.HI.X.SX32 R11, R13, R27.reuse, 0x1, P0 ;  /* 0x0000001b0d0b7211 */ /* 0x080fe200000f0eff */
[C---:B------:R-:W-:Y:S01]  /*4f00*/  IMAD R14, R0.reuse, 0xee, RZ ;  /* 0x000000ee000e7824 */ /* 0x040fe200078e02ff */
[----:B------:R-:W-:Y:S01]  /*4f10*/  LEA.HI.X.SX32 R3, R15, R27, 0x1, P5 ;  /* 0x0000001b0f037211 */ /* 0x000fe200028f0eff */
[C---:B------:R-:W-:Y:S02]  /*4f20*/  IMAD R15, R0.reuse, 0x7f, RZ ;  /* 0x0000007f000f7824 */ /* 0x040fe400078e02ff */
[----:B------:R1:W-:Y:S01]  /*4f30*/  STL.64 [R1+0xe0], R10 ;  /* 0x0000e00a01007387 */ /* 0x0003e20000100a00 */
[----:B------:R-:W-:Y:S01]  /*4f40*/  IMAD R13, R0, 0x77, RZ ;  /* 0x00000077000d7824 */ /* 0x000fe200078e02ff */
[-C--:B------:R-:W-:Y:S02]  /*4f50*/  IADD3 R16, P1, R14, R26.reuse, RZ ;  /* 0x0000001a0e107210 */ /* 0x080fe40007f3e0ff */
[----:B-1----:R-:W-:-:S04]  /*4f60*/  IADD3 R10, P0, R12, R26, RZ ;  /* 0x0000001a0c0a7210 */ /* 0x002fc80007f1e0ff */
[-C--:B------:R-:W-:Y:S01]  /*4f70*/  LEA.HI.X.SX32 R11, R15, R27.reuse, 0x1, P0 ;  /* 0x0000001b0f0b7211 */ /* 0x080fe200000f0eff */
[----:B------:R-:W-:Y:S01]  /*4f80*/  IMAD R15, R0, 0x87, RZ ;  /* 0x00000087000f7824 */ /* 0x000fe200078e02ff */
[-C--:B------:R-:W-:Y:S01]  /*4f90*/  LEA.HI.X.SX32 R17, R13, R27.reuse, 0x1, P1 ;  /* 0x0000001b0d117211 */ /* 0x080fe200008f0eff */
[----:B------:R-:W-:Y:S01]  /*4fa0*/  STL.64 [R1+0xd8], R2 ;  /* 0x0000d80201007387 */ /* 0x000fe20000100a00 */
[-C--:B------:R-:W-:Y:S02]  /*4fb0*/  LEA.HI.X.SX32 R23, R24, R27.reuse, 0x1, P4 ;  /* 0x0000001b18177211 */ /* 0x080fe400020f0eff */
[-C--:B------:R-:W-:Y:S01]  /*4fc0*/  LEA.HI.X.SX32 R5, R15, R27.reuse, 0x1, P3 ;  /* 0x0000001b0f057211 */ /* 0x080fe200018f0eff */
[----:B------:R-:W-:Y:S01]  /*4fd0*/  STL.64 [R1+0xd0], R16 ;  /* 0x0000d01001007387 */ /* 0x000fe20000100a00 */
[----:B------:R-:W-:-:S03]  /*4fe0*/  LEA.HI.X.SX32 R29, R7, R27, 0x1, P2 ;  /* 0x0000001b071d7211 */ /* 0x000fc600010f0eff */
[----:B------:R-:W-:Y:S04]  /*4ff0*/  STL.64 [R1+0xc8], R10 ;  /* 0x0000c80a01007387 */ /* 0x000fe80000100a00 */
[----:B------:R-:W-:Y:S04]  /*5000*/  STL.64 [R1+0x70], R4 ;  /* 0x0000700401007387 */ /* 0x000fe80000100a00 */
[----:B------:R-:W-:Y:S04]  /*5010*/  STL [R1+0xc4], R23 ;  /* 0x0000c41701007387 */ /* 0x000fe80000100800 */
[----:B------:R1:W-:Y:S04]  /*5020*/  STL.64 [R1+0x68], R28 ;  /* 0x0000681c01007387 */ /* 0x0003e80000100a00 */
[----:B-1----:R-:W2:Y:S01]  /*5030*/  LDL.LU.64 R28, [R1+0x12a8] ;  /* 0x0012a800011c7983 */ /* 0x002ea20000300a00 */
[----:B------:R-:W-:-:S05]  /*5040*/  IMAD R14, R0, 0x12c, RZ ;  /* 0x0000012c000e7824 */ /* 0x000fca00078e02ff */
[----:B------:R-:W-:Y:S01]  /*5050*/  IADD3 R2, P5, R14, R26, RZ ;  /* 0x0000001a0e027210 */ /* 0x000fe20007fbe0ff */
[C---:B------:R-:W-:Y:S02]  /*5060*/  IMAD R14, R0.reuse, 0x13c, RZ ;  /* 0x0000013c000e7824 */ /* 0x040fe400078e02ff */
[----:B------:R-:W-:-:S03]  /*5070*/  IMAD R15, R0, 0x8f, RZ ;  /* 0x0000008f000f7824 */ /* 0x000fc600078e02ff */
[-C--:B------:R-:W-:Y:S01]  /*5080*/  IADD3 R16, P0, R14, R26.reuse, RZ ;  /* 0x0000001a0e107210 */ /* 0x080fe20007f1e0ff */
[C---:B------:R-:W-:Y:S02]  /*5090*/  IMAD R14, R0.reuse, 0x14c, RZ ;  /* 0x0000014c000e7824 */ /* 0x040fe400078e02ff */
[----:B------:R-:W-:Y:S01]  /*50a0*/  IMAD R12, R0, 0x12e, RZ ;  /* 0x0000012e000c7824 */ /* 0x000fe200078e02ff */
[-C--:B------:R-:W-:Y:S02]  /*50b0*/  LEA.HI.X.SX32 R21, R15, R27.reuse, 0x1, P6 ;  /* 0x0000001b0f157211 */ /* 0x080fe400030f0eff */
[-C--:B------:R-:W-:Y:S01]  /*50c0*/  IADD3 R4, P3, R14, R26.reuse, RZ ;  /* 0x0000001a0e047210 */ /* 0x080fe20007f7e0ff */
[----:B------:R-:W-:Y:S01]  /*50d0*/  IMAD R14, R0, 0x15c, RZ ;  /* 0x0000015c000e7824 */ /* 0x000fe200078e02ff */
[----:B------:R-:W-:Y:S01]  /*50e0*/  IADD3 R12, P1, R12, R26, RZ ;  /* 0x0000001a0c0c7210 */ /* 0x000fe20007f3e0ff */
[----:B------:R-:W-:Y:S01]  /*50f0*/  IMAD R15, R0, 0x97, RZ ;  /* 0x00000097000f7824 */ /* 0x000fe200078e02ff */
[----:B------:R-:W-:-:S02]  /*5100*/  LEA.HI.X.SX32 R17, R8, R27, 0x1, P0 ;  /* 0x0000001b08117211 */ /* 0x000fc400000f0eff */
[----:B------:R-:W-:Y:S02]  /*5110*/  IADD3 R6, P6, R14, R26, RZ ;  /* 0x0000001a0e067210 */ /* 0x000fe40007fde0ff */
[-C--:B------:R-:W-:Y:S01]  /*5120*/  LEA.HI.X.SX32 R13, R15, R27.reuse, 0x1, P1 ;  /* 0x0000001b0f0d7211 */ /* 0x080fe200008f0eff */
[----:B------:R-:W-:Y:S01]  /*5130*/  STL.64 [R1+0x108], R20 ;  /* 0x0001081401007387 */ /* 0x000fe20000100a00 */
[----:B--2---:R-:W-:-:S05]  /*5140*/  LEA.HI.X.SX32 R3, R28, R27, 0x1, P5 ;  /* 0x0000001b1c037211 */ /* 0x004fca00028f0eff */
[----:B------:R-:W-:Y:S04]  /*5150*/  STL.64 [R1+0x60], R2 ;  /* 0x0000600201007387 */ /* 0x000fe80000100a00 */
[----:B------:R-:W-:Y:S04]  /*5160*/  STL [R1+0x38], R6 ;  /* 0x0000380601007387 */ /* 0x000fe80000100800 */
[----:B------:R-:W-:Y:S04]  /*5170*/  STL.64 [R1+0x58], R12 ;  /* 0x0000580c01007387 */ /* 0x000fe80000100a00 */
[----:B------:R1:W-:Y:S04]  /*5180*/  STL.64 [R1+0x50], R16 ;  /* 0x0000501001007387 */ /* 0x0003e80000100a00 */
[----:B-1----:R-:W2:Y:S01]  /*5190*/  LDL.LU R17, [R1+0x12a0] ;  /* 0x0012a00001117983 */ /* 0x002ea20000300800 */
[----:B------:R-:W-:-:S02]  /*51a0*/  IMAD R10, R0, 0x13e, RZ ;  /* 0x0000013e000a7824 */ /* 0x000fc400078e02ff */
[----:B------:R-:W-:-:S03]  /*51b0*/  IMAD R13, R0, 0x9f, RZ ;  /* 0x0000009f000d7824 */ /* 0x000fc600078e02ff */
[-C--:B------:R-:W-:Y:S02]  /*51c0*/  IADD3 R10, P4, R10, R26.reuse, RZ ;  /* 0x0000001a0a0a7210 */ /* 0x080fe40007f9e0ff */
[-C--:B------:R-:W-:Y:S02]  /*51d0*/  LEA.HI.X.SX32 R5, R25, R27.reuse, 0x1, P3 ;  /* 0x0000001b19057211 */ /* 0x080fe400018f0eff */
[----:B------:R-:W-:Y:S01]  /*51e0*/  LEA.HI.X.SX32 R11, R13, R27, 0x1, P4 ;  /* 0x0000001b0d0b7211 */ /* 0x000fe200020f0eff */
[C---:B------:R-:W-:Y:S02]  /*51f0*/  IMAD R22, R0.reuse, 0x14e, RZ ;  /* 0x0000014e00167824 */ /* 0x040fe400078e02ff */
[----:B------:R-:W-:Y:S02]  /*5200*/  IMAD R20, R0, 0x15e, RZ ;  /* 0x0000015e00147824 */ /* 0x000fe400078e02ff */
[----:B------:R-:W-:Y:S01]  /*5210*/  STL.64 [R1+0x110], R10 ;  /* 0x0001100a01007387 */ /* 0x000fe20000100a00 */
[----:B------:R-:W-:-:S03]  /*5220*/  IADD3 R22, P2, R22, R26, RZ ;  /* 0x0000001a16167210 */ /* 0x000fc60007f5e0ff */
[----:B------:R1:W-:Y:S01]  /*5230*/  STL.64 [R1+0x48], R4 ;  /* 0x0000480401007387 */ /* 0x0003e20000100a00 */
[----:B------:R-:W-:Y:S01]  /*5240*/  IMAD R16, R0, 0xaf, RZ ;  /* 0x000000af00107824 */ /* 0x000fe200078e02ff */
[----:B------:R-:W-:Y:S01]  /*5250*/  IADD3 R2, P5, R20, R26, RZ ;  /* 0x0000001a14027210 */ /* 0x000fe20007fbe0ff */
[C---:B------:R-:W-:Y:S01]  /*5260*/  IMAD R14, R0.reuse, 0x16c, RZ ;  /* 0x0000016c000e7824 */ /* 0x040fe200078e02ff */
[----:B------:R-:W-:Y:S02]  /*5270*/  MOV R25, R7 ;  /* 0x0000000700197202 */ /* 0x000fe40000000f00 */
[-C--:B------:R-:W-:Y:S01]  /*5280*/  LEA.HI.X.SX32 R25, R9, R27.reuse, 0x1, P6 ;  /* 0x0000001b09197211 */ /* 0x080fe200030f0eff */
[----:B-1----:R-:W-:Y:S01]  /*5290*/  IMAD R4, R0, 0xa7, RZ ;  /* 0x000000a700047824 */ /* 0x002fe200078e02ff */
[----:B------:R-:W-:-:S04]  /*52a0*/  LEA.HI.X.SX32 R3, R16, R27, 0x1, P5 ;  /* 0x0000001b10037211 */ /* 0x000fc800028f0eff */
[----:B------:R-:W-:Y:S02]  /*52b0*/  LEA.HI.X.SX32 R23, R4, R27, 0x1, P2 ;  /* 0x0000001b04177211 */ /* 0x000fe400010f0eff */
[----:B------:R-:W-:Y:S01]  /*52c0*/  IADD3 R20, P1, R14, R26, RZ ;  /* 0x0000001a0e147210 */ /* 0x000fe20007f3e0ff */
[C---:B------:R-:W-:Y:S02]  /*52d0*/  IMAD R14, R0.reuse, 0x16e, RZ ;  /* 0x0000016e000e7824 */ /* 0x040fe400078e02ff */
[----:B------:R-:W-:Y:S01]  /*52e0*/  STL.64 [R1+0x40], R22 ;  /* 0x0000401601007387 */ /* 0x000fe20000100a00 */
[----:B------:R-:W-:-:S03]  /*52f0*/  IMAD R12, R0, 0x17c, RZ ;  /* 0x0000017c000c7824 */ /* 0x000fc600078e02ff */
[----:B------:R-:W-:Y:S01]  /*5300*/  STL [R1+0x3c], R25 ;  /* 0x00003c1901007387 */ /* 0x000fe20000100800 */
[----:B------:R-:W-:-:S03]  /*5310*/  IADD3 R14, P0, R14, R26, RZ ;  /* 0x0000001a0e0e7210 */ /* 0x000fc60007f1e0ff */
[----:B------:R1:W-:Y:S01]  /*5320*/  STL.64 [R1+0x30], R2 ;  /* 0x0000300201007387 */ /* 0x0003e20000100a00 */
[----:B------:R-:W-:Y:S01]  /*5330*/  IMAD R10, R0, 0x17e, RZ ;  /* 0x0000017e000a7824 */ /* 0x000fe200078e02ff */
[-C--:B------:R-:W-:Y:S01]  /*5340*/  IADD3 R12, P4, R12, R26.reuse, RZ ;  /* 0x0000001a0c0c7210 */ /* 0x080fe20007f9e0ff */
[C---:B------:R-:W-:Y:S01]  /*5350*/  IMAD R5, R0.reuse, 0x18c, RZ ;  /* 0x0000018c00057824 */ /* 0x040fe200078e02ff */
[----:B------:R-:W-:Y:S01]  /*5360*/  LEA.HI.X.SX32 R21, R29, R27, 0x1, P1 ;  /* 0x0000001b1d157211 */ /* 0x000fe200008f0eff */
[----:B------:R-:W-:Y:S02]  /*5370*/  IMAD.MOV.U32 R24, RZ, RZ, R6 ;  /* 0x000000ffff187224 */ /* 0x000fe400078e0006 */
[----:B-1----:R-:W-:Y:S01]  /*5380*/  IMAD R2, R0, 0xb7, RZ ;  /* 0x000000b700027824 */ /* 0x002fe200078e02ff */
[-C--:B------:R-:W-:Y:S02]  /*5390*/  IADD3 R10, P3, R10, R26.reuse, RZ ;  /* 0x0000001a0a0a7210 */ /* 0x080fe40007f7e0ff */
[----:B------:R-:W-:-:S02]  /*53a0*/  IADD3 R6, P2, R5, R26, RZ ;  /* 0x0000001a05067210 */ /* 0x000fc40007f5e0ff */
[-C--:B------:R-:W-:Y:S01]  /*53b0*/  LEA.HI.X.SX32 R15, R2, R27.reuse, 0x1, P0 ;  /* 0x0000001b020f7211 */ /* 0x080fe200000f0eff */
[C---:B------:R-:W-:Y:S02]  /*53c0*/  IMAD R2, R0.reuse, 0xbf, RZ ;  /* 0x000000bf00027824 */ /* 0x040fe400078e02ff */
[----:B------:R-:W-:Y:S01]  /*53d0*/  IMAD R5, R0, 0x18e, RZ ;  /* 0x0000018e00057824 */ /* 0x000fe200078e02ff */
[----:B------:R-:W-:Y:S02]  /*53e0*/  STL.64 [R1+0x28], R20 ;  /* 0x0000281401007387 */ /* 0x000fe40000100a00 */
[----:B------:R-:W-:Y:S01]  /*53f0*/  LEA.HI.X.SX32 R11, R2, R27, 0x1, P3 ;  /* 0x0000001b020b7211 */ /* 0x000fe200018f0eff */
[C---:B------:R-:W-:Y:S01]  /*5400*/  IMAD R2, R0.reuse, 0xc7, RZ ;  /* 0x000000c700027824 */ /* 0x040fe200078e02ff */
[----:B------:R1:W-:Y:S01]  /*5410*/  STL.64 [R1+0x20], R14 ;  /* 0x0000200e01007387 */ /* 0x0003e20000100a00 */
[----:B------:R-:W-:Y:S01]  /*5420*/  IADD3 R4, P6, R5, R26, RZ ;  /* 0x0000001a05047210 */ /* 0x000fe20007fde0ff */
[----:B------:R-:W-:-:S02]  /*5430*/  IMAD R16, R0, 0x19e, RZ ;  /* 0x0000019e00107824 */ /* 0x000fc400078e02ff */
[----:B------:R-:W-:Y:S01]  /*5440*/  IMAD R22, R0, 0x19c, RZ ;  /* 0x0000019c00167824 */ /* 0x000fe200078e02ff */
[----:B------:R-:W-:Y:S01]  /*5450*/  LEA.HI.X.SX32 R5, R2, R27, 0x1, P6 ;  /* 0x0000001b02057211 */ /* 0x000fe200030f0eff */
[----:B------:R-:W-:Y:S01]  /*5460*/  IMAD R3, R0, 0xcf, RZ ;  /* 0x000000cf00037824 */ /* 0x000fe200078e02ff */
[-C--:B------:R-:W-:Y:S01]  /*5470*/  IADD3 R16, P1, R16, R26.reuse, RZ ;  /* 0x0000001a10107210 */ /* 0x080fe20007f3e0ff */
[----:B------:R-:W-:Y:S01]  /*5480*/  IMAD R24, R0, 0x1ac, RZ ;  /* 0x000001ac00187824 */ /* 0x000fe200078e02ff */
[----:B------:R-:W-:Y:S01]  /*5490*/  IADD3 R28, P5, R22, R26, RZ ;  /* 0x0000001a161c7210 */ /* 0x000fe20007fbe0ff */
[----:B-1----:R-:W-:-:S03]  /*54a0*/  IMAD R14, R0, 0x1ae, RZ ;  /* 0x000001ae000e7824 */ /* 0x002fc600078e02ff */
[-C--:B------:R-:W-:Y:S01]  /*54b0*/  IADD3 R24, P0, R24, R26.reuse, RZ ;  /* 0x0000001a18187210 */ /* 0x080fe20007f1e0ff */
[----:B------:R-:W-:Y:S01]  /*54c0*/  IMAD R22, R0, 0x1bc, RZ ;  /* 0x000001bc00167824 */ /* 0x000fe200078e02ff */
[-C--:B------:R-:W-:Y:S01]  /*54d0*/  LEA.HI.X.SX32 R29, R18, R27.reuse, 0x1, P5 ;  /* 0x0000001b121d7211 */ /* 0x080fe200028f0eff */
[C---:B------:R-:W-:Y:S02]  /*54e0*/  IMAD R20, R0.reuse, 0x1cc, RZ ;  /* 0x000001cc00147824 */ /* 0x040fe400078e02ff */
[----:B------:R-:W-:Y:S01]  /*54f0*/  IMAD R2, R0, 0x1dc, RZ ;  /* 0x000001dc00027824 */ /* 0x000fe200078e02ff */
[-C--:B------:R-:W-:Y:S01]  /*5500*/  IADD3 R22, P3, R22, R26.reuse, RZ ;  /* 0x0000001a16167210 */ /* 0x080fe20007f7e0ff */
[C---:B------:R-:W-:Y:S02]  /*5510*/  IMAD R8, R0.reuse, 0x1de, RZ ;  /* 0x000001de00087824 */ /* 0x040fe400078e02ff */
[C---:B------:R-:W-:Y:S01]  /*5520*/  IMAD R18, R0.reuse, 0x1ec, RZ ;  /* 0x000001ec00127824 */ /* 0x040fe200078e02ff */
[----:B------:R-:W-:Y:S01]  /*5530*/  LEA.HI.X.SX32 R23, R19, R27, 0x1, P3 ;  /* 0x0000001b13177211 */ /* 0x000fe200018f0eff */
[----:B------:R-:W-:Y:S01]  /*5540*/  IMAD R21, R0, 0xe6, RZ ;  /* 0x000000e600157824 */ /* 0x000fe200078e02ff */
[----:B------:R-:W-:-:S04]  /*5550*/  IADD3 R20, P6, R20, R26, RZ ;  /* 0x0000001a14147210 */ /* 0x000fc80007fde0ff */
[-C--:B------:R-:W-:Y:S02]  /*5560*/  LEA.HI.X.SX32 R21, R21, R27.reuse, 0x1, P6 ;  /* 0x0000001b15157211 */ /* 0x080fe400030f0eff */
[----:B--2---:R-:W-:-:S05]  /*5570*/  LEA.HI.X.SX32 R13, R17, R27, 0x1, P4 ;  /* 0x0000001b110d7211 */ /* 0x004fca00020f0eff */
[----:B------:R1:W-:Y:S01]  /*5580*/  STL.64 [R1+0x18], R12 ;  /* 0x0000180c01007387 */ /* 0x0003e20000100a00 */
[----:B------:R-:W-:-:S03]  /*5590*/  LEA.HI.X.SX32 R17, R3, R27, 0x1, P1 ;  /* 0x0000001b03117211 */ /* 0x000fc600008f0eff */
[----:B------:R2:W-:Y:S01]  /*55a0*/  STL.64 [R1+0x10], R10 ;  /* 0x0000100a01007387 */ /* 0x0005e20000100a00 */
[----:B-1----:R-:W-:-:S03]  /*55b0*/  IMAD R13, R0, 0xc6, RZ ;  /* 0x000000c6000d7824 */ /* 0x002fc600078e02ff */
[----:B------:R-:W-:Y:S02]  /*55c0*/  STL.64 [R1+0x1198], R4 ;  /* 0x0011980401007387 */ /* 0x000fe40000100a00 */
[----:B------:R-:W-:Y:S01]  /*55d0*/  LEA.HI.X.SX32 R7, R13, R27, 0x1, P2 ;  /* 0x0000001b0d077211 */ /* 0x000fe200010f0eff */
[----:B------:R-:W-:Y:S01]  /*55e0*/  IMAD R3, R0, 0xd7, RZ ;  /* 0x000000d700037824 */ /* 0x000fe200078e02ff */
[----:B------:R-:W-:-:S03]  /*55f0*/  IADD3 R14, P4, R14, R26, RZ ;  /* 0x0000001a0e0e7210 */ /* 0x000fc60007f9e0ff */
[----:B------:R1:W-:Y:S01]  /*5600*/  STL.64 [R1+0x8], R6 ;  /* 0x0000080601007387 */ /* 0x0003e20000100a00 */
[C---:B------:R-:W-:Y:S01]  /*5610*/  IMAD R12, R0.reuse, 0x1be, RZ ;  /* 0x000001be000c7824 */ /* 0x040fe200078e02ff */
[----:B------:R-:W-:Y:S01]  /*5620*/  LEA.HI.X.SX32 R15, R3, R27, 0x1, P4 ;  /* 0x0000001b030f7211 */ /* 0x000fe200020f0eff */
[C---:B--2---:R-:W-:Y:S01]  /*5630*/  IMAD R10, R0.reuse, 0x1ce, RZ ;  /* 0x000001ce000a7824 */ /* 0x044fe200078e02ff */
[----:B------:R2:W-:Y:S01]  /*5640*/  STL.64 [R1+0x11a0], R28 ;  /* 0x0011a01c01007387 */ /* 0x0005e20000100a00 */
[C---:B------:R-:W-:Y:S02]  /*5650*/  IMAD R3, R0.reuse, 0x1fc, RZ ;  /* 0x000001fc00037824 */ /* 0x040fe400078e02ff */
[----:B-1----:R-:W-:Y:S01]  /*5660*/  IMAD R6, R0, 0xd6, RZ ;  /* 0x000000d600067824 */ /* 0x002fe200078e02ff */
[----:B------:R-:W-:Y:S01]  /*5670*/  IADD3 R12, P2, R12, R26, RZ ;  /* 0x0000001a0c0c7210 */ /* 0x000fe20007f5e0ff */
[----:B------:R-:W-:-:S03]  /*5680*/  IMAD R7, R0, 0xdf, RZ ;  /* 0x000000df00077824 */ /* 0x000fc600078e02ff */
[----:B------:R-:W-:Y:S01]  /*5690*/  LEA.HI.X.SX32 R25, R6, R27, 0x1, P0 ;  /* 0x0000001b06197211 */ /* 0x000fe200000f0eff */
[----:B------:R-:W-:Y:S01]  /*56a0*/  IMAD R6, R0, 0x1ee, RZ ;  /* 0x000001ee00067824 */ /* 0x000fe200078e02ff */
[----:B------:R-:W-:Y:S01]  /*56b0*/  STL.64 [R1+0x11a8], R16 ;  /* 0x0011a81001007387 */ /* 0x000fe20000100a00 */
[----:B--2---:R-:W-:Y:S02]  /*56c0*/  MOV R28, c[0x0][0x198] ;  /* 0x00006600001c7a02 */ /* 0x004fe40000000f00 */
[-C--:B------:R-:W-:Y:S01]  /*56d0*/  IADD3 R10, P5, R10, R26.reuse, RZ ;  /* 0x0000001a0a0a7210 */ /* 0x080fe20007fbe0ff */
[----:B------:R-:W2:Y:S01]  /*56e0*/  LDL.LU.64 R4, [R1+0x98] ;  /* 0x0000980001047983 */ /* 0x000ea20000300a00 */
[-C--:B------:R-:W-:Y:S02]  /*56f0*/  IADD3 R2, P1, R2, R26.reuse, RZ ;  /* 0x0000001a02027210 */ /* 0x080fe40007f3e0ff */
[-C--:B------:R-:W-:Y:S01]  /*5700*/  IADD3 R8, P0, R8, R26.reuse, RZ ;  /* 0x0000001a08087210 */ /* 0x080fe20007f1e0ff */
[----:B------:R-:W3:Y:S01]  /*5710*/  LDL.LU R29, [R1+0x458] ;  /* 0x00045800011d7983 */ /* 0x000ee20000300800 */
[----:B------:R-:W-:-:S02]  /*5720*/  IADD3 R18, P4, R18, R26, RZ ;  /* 0x0000001a12127210 */ /* 0x000fc40007f9e0ff */
[-C--:B------:R-:W-:Y:S01]  /*5730*/  IADD3 R6, P3, R6, R26.reuse, RZ ;  /* 0x0000001a06067210 */ /* 0x080fe20007f7e0ff */
[----:B------:R1:W-:Y:S01]  /*5740*/  STL.64 [R1+0x11b0], R24 ;  /* 0x0011b01801007387 */ /* 0x0003e20000100a00 */
[-C--:B------:R-:W-:Y:S02]  /*5750*/  LEA.HI.X.SX32 R13, R7, R27.reuse, 0x1, P2 ;  /* 0x0000001b070d7211 */ /* 0x080fe400010f0eff */
[----:B------:R-:W-:Y:S01]  /*5760*/  IADD3 R26, P2, R3, R26, RZ ;  /* 0x0000001a031a7210 */ /* 0x000fe20007f5e0ff */
[----:B------:R-:W-:Y:S02]  /*5770*/  IMAD R3, R0, 0xe7, RZ ;  /* 0x000000e700037824 */ /* 0x000fe400078e02ff */
[----:B------:R-:W-:Y:S01]  /*5780*/  IMAD R28, R28, 0xee, RZ ;  /* 0x000000ee1c1c7824 */ /* 0x000fe200078e02ff */
[----:B-1----:R-:W4:Y:S04]  /*5790*/  LDL.LU.64 R24, [R1+0x78] ;  /* 0x0000780001187983 */ /* 0x002f280000300a00 */
[----:B------:R1:W-:Y:S01]  /*57a0*/  STL.64 [R1+0x11b8], R14 ;  /* 0x0011b80e01007387 */ /* 0x0003e20000100a00 */
[----:B------:R-:W-:-:S02]  /*57b0*/  LEA.HI.X.SX32 R11, R3, R27, 0x1, P5 ;  /* 0x0000001b030b7211 */ /* 0x000fc400028f0eff */
[----:B------:R-:W-:Y:S01]  /*57c0*/  LEA.HI.X.SX32 R3, R28, R27, 0x1, P1 ;  /* 0x0000001b1c037211 */ /* 0x000fe200008f0eff */
[----:B-1----:R-:W5:Y:S04]  /*57d0*/  LDL.LU.64 R14, [R1+0xa8] ;  /* 0x0000a800010e7983 */ /* 0x002f680000300a00 */
[----:B------:R1:W-:Y:S01]  /*57e0*/  STL.64 [R1+0x11c0], R22 ;  /* 0x0011c01601007387 */ /* 0x0003e20000100a00 */
[----:B------:R-:W-:-:S03]  /*57f0*/  IMAD R7, R0, 0xef, RZ ;  /* 0x000000ef00077824 */ /* 0x000fc600078e02ff */
[----:B-1----:R-:W2:Y:S04]  /*5800*/  LDL.LU.64 R22, [R1+0x80] ;  /* 0x0000800001167983 */ /* 0x002ea80000300a00 */
[----:B------:R1:W-:Y:S01]  /*5810*/  STL.64 [R1+0x11c8], R12 ;  /* 0x0011c80c01007387 */ /* 0x0003e20000100a00 */
[----:B------:R-:W-:-:S03]  /*5820*/  LEA.HI.X.SX32 R9, R7, R27, 0x1, P0 ;  /* 0x0000001b07097211 */ /* 0x000fc600000f0eff */
[----:B-1----:R-:W3:Y:S04]  /*5830*/  LDL.LU.64 R12, [R1+0x88] ;  /* 0x00008800010c7983 */ /* 0x002ee80000300a00 */
[----:B------:R-:W3:Y:S04]  /*5840*/  LDL.LU R16, [R1+0x454] ;  /* 0x0004540001107983 */ /* 0x000ee80000300800 */
[----:B------:R1:W-:Y:S04]  /*5850*/  STL.64 [R1+0x11d0], R20 ;  /* 0x0011d01401007387 */ /* 0x0003e80000100a00 */
[----:B-1----:R-:W3:Y:S04]  /*5860*/  LDL.LU.64 R20, [R1+0xb0] ;  /* 0x0000b00001147983 */ /* 0x002ee80000300a00 */
[----:B------:R1:W-:Y:S04]  /*5870*/  STL.64 [R1+0x11d8], R10 ;  /* 0x0011d80a01007387 */ /* 0x0003e80000100a00 */
[----:B-1----:R-:W3:Y:S04]  /*5880*/  LDL.LU.64 R10, [R1+0x90] ;  /* 0x00009000010a7983 */ /* 0x002ee80000300a00 */
[----:B------:R1:W-:Y:S04]  /*5890*/  STL.64 [R1+0x11e0], R2 ;  /* 0x0011e00201007387 */ /* 0x0003e80000100a00 */
[----:B-1----:R-:W3:Y:S04]  /*58a0*/  LDL.LU.64 R2, [R1+0xb8] ;  /* 0x0000b80001027983 */ /* 0x002ee80000300a00 */
[----:B------:R1:W-:Y:S04]  /*58b0*/  STL.64 [R1+0x11e8], R8 ;  /* 0x0011e80801007387 */ /* 0x0003e80000100a00 */
[----:B-1----:R-:W3:Y:S01]  /*58c0*/  LDL.LU.64 R8, [R1+0xa0] ;  /* 0x0000a00001087983 */ /* 0x002ee20000300a00 */
[----:B------:R-:W-:-:S04]  /*58d0*/  IMAD.MOV.U32 R28, RZ, RZ, c[0x0][0x198] ;  /* 0x00006600ff1c7624 */ /* 0x000fc800078e00ff */
[----:B------:R-:W-:-:S05]  /*58e0*/  IMAD R28, R28, 0xf6, RZ ;  /* 0x000000f61c1c7824 */ /* 0x000fca00078e02ff */
[----:B------:R-:W-:Y:S02]  /*58f0*/  LEA.HI.X.SX32 R19, R28, R27, 0x1, P4 ;  /* 0x0000001b1c137211 */ /* 0x000fe400020f0eff */
[----:B------:R-:W-:Y:S01]  /*5900*/  MOV R28, c[0x0][0x198] ;  /* 0x00006600001c7a02 */ /* 0x000fe20000000f00 */
[----:B------:R-:W-:-:S04]  /*5910*/  IMAD R0, R0, 0xf7, RZ ;  /* 0x000000f700007824 */ /* 0x000fc800078e02ff */
[----:B------:R-:W-:Y:S01]  /*5920*/  IMAD R28, R28, 0xfe, RZ ;  /* 0x000000fe1c1c7824 */ /* 0x000fe200078e02ff */
[-C--:B------:R-:W-:Y:S01]  /*5930*/  LEA.HI.X.SX32 R7, R0, R27.reuse, 0x1, P3 ;  /* 0x0000001b00077211 */ /* 0x080fe200018f0eff */
[----:B------:R-:W-:Y:S03]  /*5940*/  STL.64 [R1+0x11f0], R18 ;  /* 0x0011f01201007387 */ /* 0x000fe60000100a00 */
[----:B------:R-:W-:Y:S01]  /*5950*/  LEA.HI.X.SX32 R27, R28, R27, 0x1, P2 ;  /* 0x0000001b1c1b7211 */ /* 0x000fe200010f0eff */
[----:B------:R-:W-:Y:S04]  /*5960*/  STL.64 [R1+0x11f8], R6 ;  /* 0x0011f80601007387 */ /* 0x000fe80000100a00 */
[----:B------:R-:W-:Y:S04]  /*5970*/  STL.64 [R1+0x1200], R26 ;  /* 0x0012001a01007387 */ /* 0x000fe80000100a00 */
[----:B------:R-:W3:Y:S04]  /*5980*/  LDL.LU R28, [R1+0x44c] ;  /* 0x00044c00011c7983 */ /* 0x000ee80000300800 */
[----:B------:R-:W3:Y:S04]  /*5990*/  LDL.LU R17, [R1+0x42c] ;  /* 0x00042c0001117983 */ /* 0x000ee80000300800 */
[----:B----4-:R1:W4:Y:S04]  /*59a0*/  LDG.E.U16 R25, [R24.64] ;  /* 0x0000000418197981 */ /* 0x010328000c1e1500 */
[----:B-----5:R5:W4:Y:S04]  /*59b0*/  LDG.E.U16 R15, [R14.64] ;  /* 0x000000040e0f7981 */ /* 0x020b28000c1e1500 */
[----:B--2---:R2:W2:Y:S04]  /*59c0*/  LDG.E.U16 R23, [R22.64] ;  /* 0x0000000416177981 */ /* 0x0044a8000c1e1500 */
[----:B---3--:R3:W2:Y:S04]  /*59d0*/  LDG.E.U16 R13, [R12.64] ;  /* 0x000000040c0d7981 */ /* 0x0086a8000c1e1500 */
[----:B------:R0:W2:Y:S04]  /*59e0*/  LDG.E.U16 R21, [R20.64] ;  /* 0x0000000414157981 */ /* 0x0000a8000c1e1500 */
[----:B------:R0:W2:Y:S04]  /*59f0*/  LDG.E.U16 R11, [R10.64] ;  /* 0x000000040a0b7981 */ /* 0x0000a8000c1e1500 */
[----:B------:R0:W2:Y:S04]  /*5a00*/  LDG.E.U16 R2, [R2.64] ;  /* 0x0000000402027981 */ /* 0x0000a8000c1e1500 */
[----:B0-----:R0:W2:Y:S04]  /*5a10*/  LDG.E.U16 R3, [R4.64] ;  /* 0x0000000404037981 */ /* 0x0010a8000c1e1500 */
[----:B------:R1:W2:Y:S04]  /*5a20*/  LDG.E.U16 R9, [R8.64] ;  /* 0x0000000408097981 */ /* 0x0002a8000c1e1500 */
[----:B0-----:R-:W0:Y:S02]  /*5a30*/  S2R R5, SR_TID.X ;  /* 0x0000000000057919 */ /* 0x001e240000002100 */
[----:B0-----:R-:W-:-:S04]  /*5a40*/  LOP3.LUT R5, R5, 0x7f, RZ, 0xc0, !PT ;  /* 0x0000007f05057812 */ /* 0x001fc800078ec0ff */
[----:B------:R-:W-:Y:S01]  /*5a50*/  SHF.L.U32 R4, R5, 0x1, RZ ;  /* 0x0000000105047819 */ /* 0x000fe200000006ff */
[----:B------:R0:W-:Y:S04]  /*5a60*/  STL [R1+0x1268], R5 ;  /* 0x0012680501007387 */ /* 0x0001e80000100800 */
[----:B------:R1:W-:Y:S04]  /*5a70*/  STS.U16 [R4], R29 ;  /* 0x0000001d04007388 */ /* 0x0003e80000000400 */
[----:B0-----:R-:W3:Y:S04]  /*5a80*/  LDL.LU R5, [R1+0x444] ;  /* 0x0004440001057983 */ /* 0x001ee80000300800 */
[----:B-1----:R-:W3:Y:S04]  /*5a90*/  LDL.LU R29, [R1+0x410] ;  /* 0x00041000011d7983 */ /* 0x002ee80000300800 */
[----:B------:R-:W3:Y:S04]  /*5aa0*/  LDL.LU R26, [R1+0x408] ;  /* 0x00040800011a7983 */ /* 0x000ee80000300800 */
[----:B------:R-:W3:Y:S04]  /*5ab0*/  LDL.LU R27, [R1+0x428] ;  /* 0x00042800011b7983 */ /* 0x000ee80000300800 */
[----:B------:R-:W3:Y:S04]  /*5ac0*/  LDL.LU R6, [R1+0x404] ;  /* 0x0004040001067983 */ /* 0x000ee80000300800 */
[----:B------:R-:W3:Y:S04]  /*5ad0*/  LDL.LU R7, [R1+0x400] ;  /* 0x0004000001077983 */ /* 0x000ee80000300800 */
[----:B------:R-:W3:Y:S04]  /*5ae0*/  LDL.LU R0, [R1+0x430] ;  /* 0x0004300001007983 */ /* 0x000ee80000300800 */
[----:B------:R-:W3:Y:S04]  /*5af0*/  LDL.LU R18, [R1+0x424] ;  /* 0x0004240001127983 */ /* 0x000ee80000300800 */
[----:B------:R-:W3:Y:S04]  /*5b00*/  LDL.LU R19, [R1+0x3f4] ;  /* 0x0003f40001137983 */ /* 0x000ee80000300800 */
[----:B------:R-:W4:Y:S04]  /*5b10*/  LDL.LU R8, [R1+0x3f0] ;  /* 0x0003f00001087983 */ /* 0x000f280000300800 */
[----:B------:R-:W-:Y:S04]  /*5b20*/  STS.U16 [R4+0x800], R16 ;  /* 0x0008001004007388 */ /* 0x000fe80000000400 */
[----:B------:R-:W-:Y:S04]  /*5b30*/  STS.U16 [R4+0x1000], R28 ;  /* 0x0010001c04007388 */ /* 0x000fe80000000400 */
[----:B--2---:R0:W-:Y:S04]  /*5b40*/  STL [R1+0x18c], R9 ;  /* 0x00018c0901007387 */ /* 0x0041e80000100800 */
[----:B0-----:R-:W2:Y:S04]  /*5b50*/  LDL.LU R9, [R1+0x420] ;  /* 0x0004200001097983 */ /* 0x001ea80000300800 */
[----:B------:R0:W-:Y:S04]  /*5b60*/  STL [R1+0x188], R2 ;  /* 0x0001880201007387 */ /* 0x0001e80000100800 */
[----:B0-----:R-:W2:Y:S04]  /*5b70*/  LDL.LU R2, [R1+0x3e4] ;  /* 0x0003e40001027983 */ /* 0x001ea80000300800 */
[----:B------:R0:W-:Y:S04]  /*5b80*/  STL [R1+0xbc], R3 ;  /* 0x0000bc0301007387 */ /* 0x0001e80000100800 */
[----:B0-----:R-:W2:Y:S04]  /*5b90*/  LDL.LU R3, [R1+0x3e0] ;  /* 0x0003e00001037983 */ /* 0x001ea80000300800 */
[----:B------:R-:W2:Y:S04]  /*5ba0*/  LDL.LU R10, [R1+0x41c] ;  /* 0x00041c00010a7983 */ /* 0x000ea80000300800 */
[----:B------:R0:W-:Y:S04]  /*5bb0*/  STL [R1+0xb8], R11 ;  /* 0x0000b80b01007387 */ /* 0x0001e80000100800 */
[----:B0-----:R-:W2:Y:S04]  /*5bc0*/  LDL.LU R11, [R1+0x418] ;  /* 0x00041800010b7983 */ /* 0x001ea80000300800 */
[----:B------:R-:W2:Y:S04]  /*5bd0*/  LDL.LU R20, [R1+0x414] ;  /* 0x0004140001147983 */ /* 0x000ea80000300800 */
[----:B------:R0:W-:Y:S04]  /*5be0*/  STL [R1+0xb4], R21 ;  /* 0x0000b41501007387 */ /* 0x0001e80000100800 */
[----:B0-----:R-:W2:Y:S04]  /*5bf0*/  LDL.LU R21, [R1+0x3c0] ;  /* 0x0003c00001157983 */ /* 0x001ea80000300800 */
[----:B---3--:R-:W3:Y:S04]  /*5c00*/  LDL.LU R12, [R1+0x3b8] ;  /* 0x0003b800010c7983 */ /* 0x008ee80000300800 */
[----:B------:R0:W-:Y:S04]  /*5c10*/  STL [R1+0xb0], R13 ;  /* 0x0000b00d01007387 */ /* 0x0001e80000100800 */
[----:B0-----:R-:W3:Y:S04]  /*5c20*/  LDL.LU R13, [R1+0x40c] ;  /* 0x00040c00010d7983 */ /* 0x001ee80000300800 */
[----:B------:R-:W3:Y:S04]  /*5c30*/  LDL.LU R22, [R1+0x3b0] ;  /* 0x0003b00001167983 */ /* 0x000ee80000300800 */
[----:B------:R0:W-:Y:S04]  /*5c40*/  STL [R1+0xa4], R23 ;  /* 0x0000a41701007387 */ /* 0x0001e80000100800 */
[----:B0-----:R-:W3:Y:S04]  /*5c50*/  LDL.LU R23, [R1+0x3a4] ;  /* 0x0003a40001177983 */ /* 0x001ee80000300800 */
[----:B-----5:R-:W5:Y:S04]  /*5c60*/  LDL.LU R14, [R1+0x3fc] ;  /* 0x0003fc00010e7983 */ /* 0x020f680000300800 */
[----:B----4-:R0:W-:Y:S04]  /*5c70*/  STL [R1+0xa0], R15 ;  /* 0x0000a00f01007387 */ /* 0x0101e80000100800 */
[----:B------:R-:W-:Y:S04]  /*5c80*/  STS.U16 [R4+0x2000], R5 ;  /* 0x0020000504007388 */ /* 0x000fe80000000400 */
[----:B0-----:R-:W4:Y:S04]  /*5c90*/  LDL.LU R15, [R1+0x3f8] ;  /* 0x0003f800010f7983 */ /* 0x001f280000300800 */
[----:B------:R-:W4:Y:S04]  /*5ca0*/  LDL.LU R24, [R1+0x280] ;  /* 0x0002800001187983 */ /* 0x000f280000300800 */
[----:B------:R0:W-:Y:S04]  /*5cb0*/  STL [R1+0x9c], R25 ;  /* 0x00009c1901007387 */ /* 0x0001e80000100800 */
[----:B------:R1:W-:Y:S04]  /*5cc0*/  STS.U16 [R4+0x4000], R17 ;  /* 0x0040001104007388 */ /* 0x0003e80000000400 */
[----:B0-----:R-:W4:Y:S04]  /*5cd0*/  LDL.LU R25, [R1+0x26c] ;  /* 0x00026c0001197983 */ /* 0x001f280000300800 */
[----:B------:R-:W4:Y:S04]  /*5ce0*/  LDL.LU R16, [R1+0x3ec] ;  /* 0x0003ec0001107983 */ /* 0x000f280000300800 */
[----:B------:R-:W4:Y:S04]  /*5cf0*/  LDL.LU R28, [R1+0x17c] ;  /* 0x00017c00011c7983 */ /* 0x000f280000300800 */
[----:B-1----:R-:W4:Y:S04]  /*5d00*/  LDL.LU R17, [R1+0x12c] ;  /* 0x00012c0001117983 */ /* 0x002f280000300800 */
[----:B------:R0:W-:Y:S04]  /*5d10*/  STS.U16 [R4+0x8000], R29 ;  /* 0x0080001d04007388 */ /* 0x0001e80000000400 */
[----:B0-----:R-:W4:Y:S04]  /*5d20*/  LDL.LU R29, [R1+0x450] ;  /* 0x00045000011d7983 */ /* 0x001f280000300800 */
[----:B------:R-:W-:Y:S04]  /*5d30*/  STS.U16 [R4+0x8800], R26 ;  /* 0x0088001a04007388 */ /* 0x000fe80000000400 */
[----:B------:R-:W-:Y:S04]  /*5d40*/  STS.U16 [R4+0x4800], R27 ;  /* 0x0048001b04007388 */ /* 0x000fe80000000400 */
[----:B------:R-:W-:Y:S04]  /*5d50*/  STS.U16 [R4+0x9000], R6 ;  /* 0x0090000604007388 */ /* 0x000fe80000000400 */
[----:B------:R-:W-:Y:S04]  /*5d60*/  STS.U16 [R4+0x9800], R7 ;  /* 0x0098000704007388 */ /* 0x000fe80000000400 */
[----:B------:R-:W-:Y:S04]  /*5d70*/  STS.U16 [R4+0x2800], R0 ;  /* 0x0028000004007388 */ /* 0x000fe80000000400 */
[----:B------:R-:W-:Y:S04]  /*5d80*/  STS.U16 [R4+0x5000], R18 ;  /* 0x0050001204007388 */ /* 0x000fe80000000400 */
[----:B------:R-:W-:Y:S04]  /*5d90*/  STS.U16 [R4+0xa000], R19 ;  /* 0x00a0001304007388 */ /* 0x000fe80000000400 */
[----:B------:R-:W-:Y:S04]  /*5da0*/  STS.U16 [R4+0xa800], R8 ;  /* 0x00a8000804007388 */ /* 0x000fe80000000400 */
[----:B--2---:R-:W-:Y:S04]  /*5db0*/  STS.U16 [R4+0x5800], R9 ;  /* 0x0058000904007388 */ /* 0x004fe80000000400 */
[----:B------:R0:W-:Y:S04]  /*5dc0*/  STS.U16 [R4+0xb000], R2 ;  /* 0x00b0000204007388 */ /* 0x0001e80000000400 */
[----:B------:R-:W-:Y:S04]  /*5dd0*/  STS.U16 [R4+0xb800], R3 ;  /* 0x00b8000304007388 */ /* 0x000fe80000000400 */
[----:B------:R-:W-:Y:S01]  /*5de0*/  STS.U16 [R4+0x1800], R10 ;  /* 0x0018000a04007388 */ /* 0x000fe20000000400 */
[----:B0-----:R-:W-:-:S03]  /*5df0*/  LOP3.LUT R2, R4, 0x10, RZ, 0x3c, !PT ;  /* 0x0000001004027812 */ /* 0x001fc600078e3cff */
[----:B------:R-:W-:Y:S04]  /*5e00*/  STS.U16 [R4+0x3000], R11 ;  /* 0x0030000b04007388 */ /* 0x000fe80000000400 */
[----:B------:R-:W-:Y:S04]  /*5e10*/  STS.U16 [R4+0x6000], R20 ;  /* 0x0060001404007388 */ /* 0x000fe80000000400 */
[----:B------:R-:W-:Y:S04]  /*5e20*/  STS.U16 [R4+0xc000], R21 ;  /* 0x00c0001504007388 */ /* 0x000fe80000000400 */
[----:B---3--:R-:W-:Y:S04]  /*5e30*/  STS.U16 [R4+0xc800], R12 ;  /* 0x00c8000c04007388 */ /* 0x008fe80000000400 */
[----:B------:R-:W-:Y:S04]  /*5e40*/  STS.U16 [R4+0x6800], R13 ;  /* 0x0068000d04007388 */ /* 0x000fe80000000400 */
[----:B------:R-:W-:Y:S04]  /*5e50*/  STS.U16 [R4+0xd000], R22 ;  /* 0x00d0001604007388 */ /* 0x000fe80000000400 */
[----:B------:R-:W-:Y:S04]  /*5e60*/  STS.U16 [R4+0xd800], R23 ;  /* 0x00d8001704007388 */ /* 0x000fe80000000400 */
[----:B-----5:R-:W-:Y:S04]  /*5e70*/  STS.U16 [R4+0x3800], R14 ;  /* 0x0038000e04007388 */ /* 0x020fe80000000400 */
[----:B----4-:R-:W-:Y:S04]  /*5e80*/  STS.U16 [R4+0x7000], R15 ;  /* 0x0070000f04007388 */ /* 0x010fe80000000400 */
[----:B------:R-:W-:Y:S04]  /*5e90*/  STS.U16 [R4+0xe000], R24 ;  /* 0x00e0001804007388 */ /* 0x000fe80000000400 */
[----:B------:R-:W-:Y:S04]  /*5ea0*/  STS.U16 [R4+0xe800], R25 ;  /* 0x00e8001904007388 */ /* 0x000fe80000000400 */
[----:B------:R-:W-:Y:S04]  /*5eb0*/  STS.U16 [R4+0x7800], R16 ;  /* 0x0078001004007388 */ /* 0x000fe80000000400 */
[----:B------:R0:W-:Y:S04]  /*5ec0*/  STS.U16 [R4+0xf000], R28 ;  /* 0x00f0001c04007388 */ /* 0x0001e80000000400 */
[----:B------:R-:W-:Y:S04]  /*5ed0*/  STS.U16 [R4+0xf800], R17 ;  /* 0x00f8001104007388 */ /* 0x000fe80000000400 */
[----:B0-----:R-:W2:Y:S04]  /*5ee0*/  LDL.LU R28, [R1+0x3e8] ;  /* 0x0003e800011c7983 */ /* 0x001ea80000300800 */
[----:B------:R-:W-:Y:S04]  /*5ef0*/  STL [R1+0x1298], R4 ;  /* 0x0012980401007387 */ /* 0x000fe80000100800 */
[----:B------:R0:W-:Y:S04]  /*5f00*/  STS.U16 [R2+0x900], R29 ;  /* 0x0009001d02007388 */ /* 0x0001e80000000400 */
[----:B0-----:R-:W3:Y:S04]  /*5f10*/  LDL.LU R29, [R1+0x3dc] ;  /* 0x0003dc00011d7983 */ /* 0x001ee80000300800 */
[----:B------:R-:W4:Y:S04]  /*5f20*/  LDL.LU R4, [R1+0x3d4] ;  /* 0x0003d40001047983 */ /* 0x000f280000300800 */
[----:B----4-:R0:W-:Y:S04]  /*5f30*/  STL [R1+0x129c], R4 ;  /* 0x00129c0401007387 */ /* 0x0101e80000100800 */
[----:B0-----:R-:W4:Y:S04]  /*5f40*/  LDL.LU R4, [R1+0x3d8] ;  /* 0x0003d80001047983 */ /* 0x001f280000300800 */
[----:B------:R-:W5:Y:S04]  /*5f50*/  LDL.LU R5, [R1+0x3d0] ;  /* 0x0003d00001057983 */ /* 0x000f680000300800 */
        /* <DEDUP_REMOVED lines=23> */
[----:B--2---:R0:W-:Y:S04]  /*60d0*/  STS.U16 [R2+0x8100], R28 ;  /* 0x0081001c02007388 */ /* 0x0041e80000000400 */
[----:B------:R-:W2:Y:S04]  /*60e0*/  LDL.LU R17, [R1+0x36c] ;  /* 0x00036c0001117983 */ /* 0x000ea80000300800 */
[----:B---3--:R1:W-:Y:S04]  /*60f0*/  STS.U16 [R2+0x8900], R29 ;  /* 0x0089001d02007388 */ /* 0x0083e80000000400 */
[----:B0-----:R-:W3:Y:S04]  /*6100*/  LDL.LU R28, [R1+0x368] ;  /* 0x00036800011c7983 */ /* 0x001ee80000300800 */
[----:B-1----:R-:W2:Y:S04]  /*6110*/  LDL.LU R29, [R1+0x364] ;  /* 0x00036400011d7983 */ /* 0x002ea80000300800 */
[----:B----4-:R0:W-:Y:S04]  /*6120*/  STS.U16 [R2+0x9100], R4 ;  /* 0x0091000402007388 */ /* 0x0101e80000000400 */
[----:B0-----:R-:W4:Y:S04]  /*6130*/  LDL.LU R4, [R1+0x129c] ;  /* 0x00129c0001047983 */ /* 0x001f280000300800 */
[----:B----4-:R0:W-:Y:S04]  /*6140*/  STS.U16 [R2+0x9900], R4 ;  /* 0x0099000402007388 */ /* 0x0101e80000000400 */
[----:B0-----:R-:W4:Y:S04]  /*6150*/  LDL.LU R4, [R1+0x1298] ;  /* 0x0012980001047983 */ /* 0x001f280000300800 */
[----:B-----5:R-:W-:Y:S04]  /*6160*/  STS.U16 [R2+0xa100], R5 ;  /* 0x00a1000502007388 */ /* 0x020fe80000000400 */
        /* <DEDUP_REMOVED lines=24> */
[----:B---3--:R-:W-:Y:S04]  /*62f0*/  STS.U16 [R2+0x7900], R28 ;  /* 0x0079001c02007388 */ /* 0x008fe80000000400 */
[----:B------:R0:W-:Y:S04]  /*6300*/  STS.U16 [R2+0x100], R29 ;  /* 0x0001001d02007388 */ /* 0x0001e80000000400 */
[----:B0-----:R-:W2:Y:S01]  /*6310*/  LDL.LU R29, [R1+0x43c] ;  /* 0x00043c00011d7983 */ /* 0x001ea20000300800 */
[----:B----4-:R-:W-:-:S03]  /*6320*/  LOP3.LUT R0, R4, 0x20, RZ, 0x3c, !PT ;  /* 0x0000002004007812 */ /* 0x010fc600078e3cff */
[----:B------:R0:W-:Y:S04]  /*6330*/  STL [R1+0x128c], R4 ;  /* 0x00128c0401007387 */ /* 0x0001e80000100800 */
[----:B0-----:R-:W3:Y:S04]  /*6340*/  LDL.LU R4, [R1+0x354] ;  /* 0x0003540001047983 */ /* 0x001ee80000300800 */
[----:B---3--:R0:W-:Y:S04]  /*6350*/  STL [R1+0x1290], R4 ;  /* 0x0012900401007387 */ /* 0x0081e80000100800 */
[----:B0-----:R-:W3:Y:S04]  /*6360*/  LDL.LU R4, [R1+0x358] ;  /* 0x0003580001047983 */ /* 0x001ee80000300800 */
[----:B---3--:R0:W-:Y:S04]  /*6370*/  STL [R1+0x1294], R4 ;  /* 0x0012940401007387 */ /* 0x0081e80000100800 */
[----:B0-----:R-:W3:Y:S04]  /*6380*/  LDL.LU R4, [R1+0x448] ;  /* 0x0004480001047983 */ /* 0x001ee80000300800 */
[----:B------:R-:W4:Y:S04]  /*6390*/  LDL.LU R5, [R1+0x348] ;  /* 0x0003480001057983 */ /* 0x000f280000300800 */
[----:B------:R-:W5:Y:S04]  /*63a0*/  LDL.LU R26, [R1+0x33c] ;  /* 0x00033c00011a7983 */ /* 0x000f680000300800 */
[----:B------:R-:W4:Y:S04]  /*63b0*/  LDL.LU R27, [R1+0x330] ;  /* 0x00033000011b7983 */ /* 0x000f280000300800 */
        /* <DEDUP_REMOVED lines=22> */
[----:B--2---:R0:W-:Y:S04]  /*6520*/  STS.U16 [R0+0xa00], R29 ;  /* 0x000a001d00007388 */ /* 0x0041e80000000400 */
[----:B------:R-:W2:Y:S04]  /*6530*/  LDL.LU R28, [R1+0x24c] ;  /* 0x00024c00011c7983 */ /* 0x000ea80000300800 */
[----:B0-----:R-:W2:Y:S04]  /*6540*/  LDL.LU R29, [R1+0x248] ;  /* 0x00024800011d7983 */ /* 0x001ea80000300800 */
[----:B---3--:R0:W-:Y:S04]  /*6550*/  STS.U16 [R0+0x1200], R4 ;  /* 0x0012000400007388 */ /* 0x0081e80000000400 */
[----:B0-----:R-:W3:Y:S04]  /*6560*/  LDL.LU R4, [R1+0x1294] ;  /* 0x0012940001047983 */ /* 0x001ee80000300800 */
[----:B---3--:R0:W-:Y:S04]  /*6570*/  STS.U16 [R0+0x1a00], R4 ;  /* 0x001a000400007388 */ /* 0x0081e80000000400 */
[----:B0-----:R-:W3:Y:S04]  /*6580*/  LDL.LU R4, [R1+0x1290] ;  /* 0x0012900001047983 */ /* 0x001ee80000300800 */
[----:B---3--:R0:W-:Y:S04]  /*6590*/  STS.U16 [R0+0x2200], R4 ;  /* 0x0022000400007388 */ /* 0x0081e80000000400 */
[----:B----4-:R-:W-:Y:S04]  /*65a0*/  STS.U16 [R0+0x2a00], R5 ;  /* 0x002a000500007388 */ /* 0x010fe80000000400 */
        /* <DEDUP_REMOVED lines=25> */
[----:B0-----:R-:W2:Y:S04]  /*6740*/  LDL.LU R4, [R1+0x128c] ;  /* 0x00128c0001047983 */ /* 0x001ea80000300800 */
[----:B------:R0:W-:Y:S04]  /*6750*/  STS.U16 [R0+0x7200], R29 ;  /* 0x0072001d00007388 */ /* 0x0001e80000000400 */
[----:B0-----:R-:W3:Y:S04]  /*6760*/  LDL.LU R29, [R1+0x240] ;  /* 0x00024000011d7983 */ /* 0x001ee80000300800 */
[----:B------:R-:W4:Y:S04]  /*6770*/  LDL.LU R5, [R1+0x300] ;  /* 0x0003000001057983 */ /* 0x000f280000300800 */
[----:B----4-:R0:W-:Y:S04]  /*6780*/  STL [R1+0x1280], R5 ;  /* 0x0012800501007387 */ /* 0x0101e80000100800 */
[----:B0-----:R-:W4:Y:S04]  /*6790*/  LDL.LU R5, [R1+0x310] ;  /* 0x0003100001057983 */ /* 0x001f280000300800 */
[----:B----4-:R0:W-:Y:S04]  /*67a0*/  STL [R1+0x1284], R5 ;  /* 0x0012840501007387 */ /* 0x0101e80000100800 */
[----:B0-----:R-:W4:Y:S04]  /*67b0*/  LDL.LU R5, [R1+0x320] ;  /* 0x0003200001057983 */ /* 0x001f280000300800 */
[----:B----4-:R2:W-:Y:S04]  /*67c0*/  STL [R1+0x1288], R5 ;  /* 0x0012880501007387 */ /* 0x0105e80000100800 */
        /* <DEDUP_REMOVED lines=15> */
[----:B------:R-:W4:Y:S01]  /*68c0*/  LDL.LU R13, [R1+0x138] ;  /* 0x00013800010d7983 */ /* 0x000f220000300800 */
[----:B--2---:R-:W-:-:S03]  /*68d0*/  LOP3.LUT R5, R4, 0x20, RZ, 0x3c, !PT ;  /* 0x0000002004057812 */ /* 0x004fc600078e3cff */
[----:B------:R-:W2:Y:S04]  /*68e0*/  LDL.LU R22, [R1+0x120] ;  /* 0x0001200001167983 */ /* 0x000ea80000300800 */
        /* <DEDUP_REMOVED lines=8> */
[----:B---3--:R0:W-:Y:S04]  /*6970*/  STS.U16 [R5+0x7a00], R29 ;  /* 0x007a001d05007388 */ /* 0x0081e80000000400 */
[----:B0-----:R-:W3:Y:S01]  /*6980*/  LDL.LU R5, [R1+0x1288] ;  /* 0x0012880001057983 */ /* 0x001ee20000300800 */
[----:B------:R-:W-:-:S03]  /*6990*/  LOP3.LUT R2, R4, 0x30, RZ, 0x3c, !PT ;  /* 0x0000003004027812 */ /* 0x000fc600078e3cff */
[----:B------:R-:W2:Y:S04]  /*69a0*/  LDL.LU R29, [R1+0x1d0] ;  /* 0x0001d000011d7983 */ /* 0x000ea80000300800 */
[----:B---3--:R0:W-:Y:S04]  /*69b0*/  STS.U16 [R2+0x300], R5 ;  /* 0x0003000502007388 */ /* 0x0081e80000000400 */
[----:B0-----:R-:W3:Y:S04]  /*69c0*/  LDL.LU R5, [R1+0x1284] ;  /* 0x0012840001057983 */ /* 0x001ee80000300800 */
[----:B---3--:R0:W-:Y:S04]  /*69d0*/  STS.U16 [R2+0xb00], R5 ;  /* 0x000b000502007388 */ /* 0x0081e80000000400 */
[----:B0-----:R-:W3:Y:S04]  /*69e0*/  LDL.LU R5, [R1+0x1280] ;  /* 0x0012800001057983 */ /* 0x001ee80000300800 */
[----:B---3--:R-:W-:Y:S04]  /*69f0*/  STS.U16 [R2+0x1300], R5 ;  /* 0x0013000502007388 */ /* 0x008fe80000000400 */
[----:B----4-:R-:W-:Y:S04]  /*6a00*/  STS.U16 [R2+0x1b00], R26 ;  /* 0x001b001a02007388 */ /* 0x010fe80000000400 */
[----:B-----5:R-:W-:Y:S04]  /*6a10*/  STS.U16 [R2+0x8300], R27 ;  /* 0x0083001b02007388 */ /* 0x020fe80000000400 */
[----:B------:R-:W-:Y:S04]  /*6a20*/  STS.U16 [R2+0x8b00], R6 ;  /* 0x008b000602007388 */ /* 0x000fe80000000400 */
[----:B------:R-:W-:Y:S04]  /*6a30*/  STS.U16 [R2+0x9300], R7 ;  /* 0x0093000702007388 */ /* 0x000fe80000000400 */
[----:B------:R0:W-:Y:S02]  /*6a40*/  STS.U16 [R2+0x9b00], R0 ;  /* 0x009b000002007388 */ /* 0x0001e40000000400 */
[----:B0-----:R-:W-:-:S05]  /*6a50*/  LOP3.LUT R0, R4, 0x40, RZ, 0x3c, !PT ;  /* 0x0000004004007812 */ /* 0x001fca00078e3cff */
[----:B------:R0:W-:Y:S04]  /*6a60*/  STL [R1+0x127c], R0 ;  /* 0x00127c0001007387 */ /* 0x0001e80000100800 */
[----:B0-----:R-:W3:Y:S04]  /*6a70*/  LDL.LU R0, [R1+0x1cc] ;  /* 0x0001cc0001007983 */ /* 0x001ee80000300800 */
[----:B------:R-:W4:Y:S04]  /*6a80*/  LDL.LU R5, [R1+0x438] ;  /* 0x0004380001057983 */ /* 0x000f280000300800 */
[----:B----4-:R0:W-:Y:S04]  /*6a90*/  STL [R1+0x126c], R5 ;  /* 0x00126c0501007387 */ /* 0x0101e80000100800 */
[----:B0-----:R-:W4:Y:S04]  /*6aa0*/  LDL.LU R5, [R1+0x318] ;  /* 0x0003180001057983 */ /* 0x001f280000300800 */
[----:B----4-:R0:W-:Y:S04]  /*6ab0*/  STL [R1+0x1270], R5 ;  /* 0x0012700501007387 */ /* 0x0101e80000100800 */
[----:B0-----:R-:W4:Y:S04]  /*6ac0*/  LDL.LU R5, [R1+0x1c0] ;  /* 0x0001c00001057983 */ /* 0x001f280000300800 */
[----:B------:R-:W-:Y:S04]  /*6ad0*/  STS.U16 [R2+0xa300], R18 ;  /* 0x00a3001202007388 */ /* 0x000fe80000000400 */
[----:B------:R-:W-:Y:S04]  /*6ae0*/  STS.U16 [R2+0xab00], R19 ;  /* 0x00ab001302007388 */ /* 0x000fe80000000400 */
[----:B----4-:R0:W-:Y:S04]  /*6af0*/  STL [R1+0x1278], R5 ;  /* 0x0012780501007387 */ /* 0x0101e80000100800 */
[----:B0-----:R-:W2:Y:S04]  /*6b00*/  LDL.LU R5, [R1+0x1c8] ;  /* 0x0001c80001057983 */ /* 0x001ea80000300800 */
[----:B------:R-:W5:Y:S04]  /*6b10*/  LDL.LU R26, [R1+0x308] ;  /* 0x00030800011a7983 */ /* 0x000f680000300800 */
[----:B------:R0:W-:Y:S04]  /*6b20*/  STS.U16 [R2+0xb300], R8 ;  /* 0x00b3000802007388 */ /* 0x0001e80000000400 */
[----:B------:R1:W-:Y:S04]  /*6b30*/  STS.U16 [R2+0xbb00], R9 ;  /* 0x00bb000902007388 */ /* 0x0003e80000000400 */
        /* <DEDUP_REMOVED lines=16> */
[----:B------:R2:W-:Y:S04]  /*6c40*/  STS.U16 [R2+0x6300], R29 ;  /* 0x0063001d02007388 */ /* 0x0005e80000000400 */
[----:B-----5:R5:W-:Y:S04]  /*6c50*/  STL [R1+0x1274], R26 ;  /* 0x0012741a01007387 */ /* 0x020be80000100800 */
[----:B------:R-:W4:Y:S04]  /*6c60*/  LDL.LU R27, [R1+0x434] ;  /* 0x00043400011b7983 */ /* 0x000f280000300800 */
[----:B------:R-:W4:Y:S04]  /*6c70*/  LDL.LU R6, [R1+0x304] ;  /* 0x0003040001067983 */ /* 0x000f280000300800 */
[----:B------:R-:W4:Y:S04]  /*6c80*/  LDL.LU R7, [R1+0x350] ;  /* 0x0003500001077983 */ /* 0x000f280000300800 */
[----:B------:R-:W4:Y:S04]  /*6c90*/  LDL.LU R18, [R1+0x2f8] ;  /* 0x0002f80001127983 */ /* 0x000f280000300800 */
[----:B------:R-:W4:Y:S04]  /*6ca0*/  LDL.LU R19, [R1+0x344] ;  /* 0x0003440001137983 */ /* 0x000f280000300800 */
[----:B0-----:R-:W4:Y:S04]  /*6cb0*/  LDL.LU R8, [R1+0x2ec] ;  /* 0x0002ec0001087983 */ /* 0x001f280000300800 */
[----:B-1----:R-:W4:Y:S04]  /*6cc0*/  LDL.LU R9, [R1+0x338] ;  /* 0x0003380001097983 */ /* 0x002f280000300800 */
[----:B--2---:R-:W2:Y:S04]  /*6cd0*/  LDL.LU R2, [R1+0x2e8] ;  /* 0x0002e80001027983 */ /* 0x004ea80000300800 */
[----:B------:R-:W2:Y:S04]  /*6ce0*/  LDL.LU R3, [R1+0x32c] ;  /* 0x00032c0001037983 */ /* 0x000ea80000300800 */
[----:B------:R-:W2:Y:S04]  /*6cf0*/  LDL.LU R10, [R1+0x2d8] ;  /* 0x0002d800010a7983 */ /* 0x000ea80000300800 */
[----:B------:R-:W2:Y:S04]  /*6d00*/  LDL.LU R11, [R1+0x328] ;  /* 0x00032800010b7983 */ /* 0x000ea80000300800 */
[----:B------:R-:W2:Y:S04]  /*6d10*/  LDL.LU R20, [R1+0x2d0] ;  /* 0x0002d00001147983 */ /* 0x000ea80000300800 */
[----:B------:R-:W2:Y:S04]  /*6d20*/  LDL.LU R21, [R1+0x1c4] ;  /* 0x0001c40001157983 */ /* 0x000ea80000300800 */
[----:B------:R-:W2:Y:S04]  /*6d30*/  LDL.LU R12, [R1+0x1bc] ;  /* 0x0001bc00010c7983 */ /* 0x000ea80000300800 */
[----:B------:R-:W2:Y:S04]  /*6d40*/  LDL.LU R13, [R1+0x1b8] ;  /* 0x0001b800010d7983 */ /* 0x000ea80000300800 */
[----:B------:R-:W2:Y:S01]  /*6d50*/  LDL.LU R22, [R1+0x1b4] ;  /* 0x0001b40001167983 */ /* 0x000ea20000300800 */
[----:B-----5:R-:W-:-:S03]  /*6d60*/  LOP3.LUT R26, R4, 0x30, RZ, 0x3c, !PT ;  /* 0x00000030041a7812 */ /* 0x020fc600078e3cff */
[----:B------:R-:W5:Y:S04]  /*6d70*/  LDL.LU R23, [R1+0x1b0] ;  /* 0x0001b00001177983 */ /* 0x000f680000300800 */
        /* <DEDUP_REMOVED lines=9> */
[----:B------:R1:W-:Y:S04]  /*6e10*/  STS.U16 [R26+0x7300], R5 ;  /* 0x007300051a007388 */ /* 0x0003e80000000400 */
[----:B0-----:R-:W3:Y:S04]  /*6e20*/  LDL.LU R0, [R1+0x127c] ;  /* 0x00127c0001007983 */ /* 0x001ee80000300800 */
[----:B-1----:R-:W2:Y:S04]  /*6e30*/  LDL.LU R5, [R1+0x1278] ;  /* 0x0012780001057983 */ /* 0x002ea80000300800 */
[----:B--2---:R0:W-:Y:S04]  /*6e40*/  STS.U16 [R26+0x7b00], R5 ;  /* 0x007b00051a007388 */ /* 0x0041e80000000400 */
[----:B0-----:R-:W2:Y:S04]  /*6e50*/  LDL.LU R26, [R1+0x1274] ;  /* 0x00127400011a7983 */ /* 0x001ea80000300800 */
[----:B------:R-:W3:Y:S04]  /*6e60*/  LDL.LU R5, [R1+0x1270] ;  /* 0x0012700001057983 */ /* 0x000ee80000300800 */
[----:B---3--:R0:W-:Y:S04]  /*6e70*/  STS.U16 [R0+0xc00], R5 ;  /* 0x000c000500007388 */ /* 0x0081e80000000400 */
[----:B0-----:R-:W3:Y:S04]  /*6e80*/  LDL.LU R5, [R1+0x126c] ;  /* 0x00126c0001057983 */ /* 0x001ee80000300800 */
[----:B---3--:R0:W-:Y:S04]  /*6e90*/  STS.U16 [R0+0x1400], R5 ;  /* 0x0014000500007388 */ /* 0x0081e80000000400 */
[----:B--2---:R-:W-:Y:S04]  /*6ea0*/  STS.U16 [R0+0x1c00], R26 ;  /* 0x001c001a00007388 */ /* 0x004fe80000000400 */
[----:B----4-:R-:W-:Y:S04]  /*6eb0*/  STS.U16 [R0+0x2400], R27 ;  /* 0x0024001b00007388 */ /* 0x010fe80000000400 */
        /* <DEDUP_REMOVED lines=24> */
[----:B0-----:R-:W2:Y:S01]  /*7040*/  LDL.LU R5, [R1+0x1268] ;  /* 0x0012680001057983 */ /* 0x001ea20000300800 */
[----:B-1----:R-:W-:-:S05]  /*7050*/  LOP3.LUT R0, R4, 0x50, RZ, 0x3c, !PT ;  /* 0x0000005004007812 */ /* 0x002fca00078e3cff */
[----:B------:R0:W-:Y:S04]  /*7060*/  STL [R1+0x1260], R0 ;  /* 0x0012600001007387 */ /* 0x0001e80000100800 */
[----:B0-----:R-:W3:Y:S04]  /*7070*/  LDL.LU R0, [R1+0x180] ;  /* 0x0001800001007983 */ /* 0x001ee80000300800 */
[----:B---3--:R0:W-:Y:S04]  /*7080*/  STL [R1+0x1264], R0 ;  /* 0x0012640001007387 */ /* 0x0081e80000100800 */
[----:B0-----:R-:W3:Y:S04]  /*7090*/  LDL.LU R0, [R1+0x184] ;  /* 0x0001840001007983 */ /* 0x001ee80000300800 */
[----:B------:R-:W4:Y:S04]  /*70a0*/  LDL.LU R26, [R1+0x440] ;  /* 0x00044000011a7983 */ /* 0x000f280000300800 */
[----:B----4-:R0:W-:Y:S04]  /*70b0*/  STL [R1+0x1254], R26 ;  /* 0x0012541a01007387 */ /* 0x0101e80000100800 */
[----:B0-----:R-:W4:Y:S04]  /*70c0*/  LDL.LU R26, [R1+0x11c] ;  /* 0x00011c00011a7983 */ /* 0x001f280000300800 */
[----:B----4-:R0:W-:Y:S04]  /*70d0*/  STL [R1+0x125c], R26 ;  /* 0x00125c1a01007387 */ /* 0x0101e80000100800 */
[----:B0-----:R-:W4:Y:S04]  /*70e0*/  LDL.LU R26, [R1+0x134] ;  /* 0x00013400011a7983 */ /* 0x001f280000300800 */
[----:B------:R-:W5:Y:S04]  /*70f0*/  LDL.LU R27, [R1+0x35c] ;  /* 0x00035c00011b7983 */ /* 0x000f680000300800 */
[----:B-----5:R0:W-:Y:S04]  /*7100*/  STL [R1+0x1258], R27 ;  /* 0x0012581b01007387 */ /* 0x0201e80000100800 */
        /* <DEDUP_REMOVED lines=16> */
[----:B0-----:R-:W-:-:S03]  /*7210*/  LOP3.LUT R27, R4, 0x40, RZ, 0x3c, !PT ;  /* 0x00000040041b7812 */ /* 0x001fc600078e3cff */
        /* <DEDUP_REMOVED lines=10> */
[----:B0-----:R-:W3:Y:S04]  /*72c0*/  LDL.LU R0, [R1+0x1264] ;  /* 0x0012640001007983 */ /* 0x001ee80000300800 */
[----:B---3--:R0:W-:Y:S04]  /*72d0*/  STS.U16 [R27+0xec00], R0 ;  /* 0x00ec00001b007388 */ /* 0x0081e80000000400 */
[----:B----4-:R1:W-:Y:S04]  /*72e0*/  STS.U16 [R27+0xf400], R26 ;  /* 0x00f4001a1b007388 */ /* 0x0103e80000000400 */
[----:B0-----:R-:W3:Y:S04]  /*72f0*/  LDL.LU R0, [R1+0x1260] ;  /* 0x0012600001007983 */ /* 0x001ee80000300800 */
[----:B-1----:R-:W4:Y:S04]  /*7300*/  LDL.LU R26, [R1+0x125c] ;  /* 0x00125c00011a7983 */ /* 0x002f280000300800 */
[----:B----4-:R0:W-:Y:S04]  /*7310*/  STS.U16 [R27+0xfc00], R26 ;  /* 0x00fc001a1b007388 */ /* 0x0101e80000000400 */
[----:B0-----:R-:W4:Y:S04]  /*7320*/  LDL.LU R27, [R1+0x1258] ;  /* 0x00125800011b7983 */ /* 0x001f280000300800 */
[----:B------:R-:W3:Y:S04]  /*7330*/  LDL.LU R26, [R1+0x1254] ;  /* 0x00125400011a7983 */ /* 0x000ee80000300800 */
[----:B---3--:R-:W-:Y:S04]  /*7340*/  STS.U16 [R0+0x500], R26 ;  /* 0x0005001a00007388 */ /* 0x008fe80000000400 */
[----:B----4-:R-:W-:Y:S04]  /*7350*/  STS.U16 [R0+0xd00], R27 ;  /* 0x000d001b00007388 */ /* 0x010fe80000000400 */
[----:B-----5:R-:W-:Y:S04]  /*7360*/  STS.U16 [R0+0x1500], R6 ;  /* 0x0015000600007388 */ /* 0x020fe80000000400 */
        /* <DEDUP_REMOVED lines=23> */
[----:B------:R1:W-:Y:S04]  /*74e0*/  STS.U16 [R0+0xd500], R4 ;  /* 0x00d5000400007388 */ /* 0x0003e80000000400 */
[----:B0-----:R-:W2:Y:S04]  /*74f0*/  LDL.LU R29, [R1+0x148] ;  /* 0x00014800011d7983 */ /* 0x001ea80000300800 */
[----:B-1----:R-:W3:Y:S04]  /*7500*/  LDL.LU R0, [R1+0x2dc] ;  /* 0x0002dc0001007983 */ /* 0x002ee80000300800 */
[----:B---3--:R0:W-:Y:S04]  /*7510*/  STL [R1+0x1224], R0 ;  /* 0x0012240001007387 */ /* 0x0081e80000100800 */
[----:B0-----:R-:W3:Y:S04]  /*7520*/  LDL.LU R0, [R1+0x2e0] ;  /* 0x0002e00001007983 */ /* 0x001ee80000300800 */
        /* <DEDUP_REMOVED lines=20> */
[----:B------:R-:W4:Y:S04]  /*7670*/  LDL.LU.64 R26, [R1+0xe8] ;  /* 0x0000e800011a7983 */ /* 0x000f280000300a00 */
[----:B----4-:R0:W-:Y:S04]  /*7680*/  STL.64 [R1+0x1208], R26 ;  /* 0x0012081a01007387 */ /* 0x0101e80000100a00 */
[----:B0-----:R-:W4:Y:S04]  /*7690*/  LDL.LU.64 R26, [R1+0xf0] ;  /* 0x0000f000011a7983 */ /* 0x001f280000300a00 */
[----:B----4-:R0:W-:Y:S04]  /*76a0*/  STL.64 [R1+0x1210], R26 ;  /* 0x0012101a01007387 */ /* 0x0101e80000100a00 */
[----:B0-----:R-:W4:Y:S04]  /*76b0*/  LDL.LU.64 R26, [R1+0xf8] ;  /* 0x0000f800011a7983 */ /* 0x001f280000300a00 */
[----:B----4-:R0:W-:Y:S04]  /*76c0*/  STL.64 [R1+0x1218], R26 ;  /* 0x0012181a01007387 */ /* 0x0101e80000100a00 */
[----:B0-----:R-:W4:Y:S04]  /*76d0*/  LDL.LU.64 R26, [R1+0x100] ;  /* 0x00010000011a7983 */ /* 0x001f280000300a00 */
[----:B----4-:R-:W-:Y:S04]  /*76e0*/  STL [R1+0x1244], R26 ;  /* 0x0012441a01007387 */ /* 0x010fe80000100800 */
[----:B------:R0:W-:Y:S04]  /*76f0*/  STL [R1+0x1220], R27 ;  /* 0x0012201b01007387 */ /* 0x0001e80000100800 */
[----:B------:R-:W4:Y:S04]  /*7700*/  LDL.LU.64 R6, [R1+0xe0] ;  /* 0x0000e00001067983 */ /* 0x000f280000300a00 */
[----:B------:R-:W5:Y:S01]  /*7710*/  LDL.LU.64 R18, [R1+0xd8] ;  /* 0x0000d80001127983 */ /* 0x000f620000300a00 */
[----:B0-----:R-:W-:-:S03]  /*7720*/  IMAD.SHL.U32 R27, R5, 0x2, RZ ;  /* 0x00000002051b7824 */ /* 0x001fc600078e00ff */
[----:B------:R-:W4:Y:S04]  /*7730*/  LDL.LU.64 R4, [R1+0xd0] ;  /* 0x0000d00001047983 */ /* 0x000f280000300a00 */
[----:B------:R-:W4:Y:S01]  /*7740*/  LDL.LU.64 R8, [R1+0xc8] ;  /* 0x0000c80001087983 */ /* 0x000f220000300a00 */
[----:B------:R-:W-:-:S03]  /*7750*/  LOP3.LUT R26, R27, 0x50, RZ, 0x3c, !PT ;  /* 0x000000501b1a7812 */ /* 0x000fc600078e3cff */
[----:B------:R-:W4:Y:S04]  /*7760*/  LDL.LU.64 R2, [R1+0xc0] ;  /* 0x0000c00001027983 */ /* 0x000f280000300a00 */
[----:B------:R-:W4:Y:S04]  /*7770*/  LDL.LU.64 R10, [R1+0x68] ;  /* 0x00006800010a7983 */ /* 0x000f280000300a00 */
[----:B------:R-:W4:Y:S04]  /*7780*/  LDL.LU.64 R20, [R1+0x60] ;  /* 0x0000600001147983 */ /* 0x000f280000300a00 */
[----:B------:R-:W4:Y:S04]  /*7790*/  LDL.LU.64 R12, [R1+0x50] ;  /* 0x00005000010c7983 */ /* 0x000f280000300a00 */
[----:B------:R-:W4:Y:S04]  /*77a0*/  LDL.LU.64 R22, [R1+0x48] ;  /* 0x0000480001167983 */ /* 0x000f280000300a00 */
[----:B------:R-:W4:Y:S04]  /*77b0*/  LDL.LU.64 R14, [R1+0x38] ;  /* 0x00003800010e7983 */ /* 0x000f280000300a00 */
[----:B------:R-:W4:Y:S04]  /*77c0*/  LDL.LU.64 R24, [R1+0x28] ;  /* 0x0000280001187983 */ /* 0x000f280000300a00 */
[----:B--2---:R0:W-:Y:S04]  /*77d0*/  STS.U16 [R26+0xdd00], R29 ;  /* 0x00dd001d1a007388 */ /* 0x0041e80000000400 */
[----:B------:R-:W2:Y:S04]  /*77e0*/  LDL.LU.64 R16, [R1+0x18] ;  /* 0x0000180001107983 */ /* 0x000ea80000300a00 */
[----:B---3--:R1:W-:Y:S04]  /*77f0*/  STS.U16 [R26+0xe500], R0 ;  /* 0x00e500001a007388 */ /* 0x0083e80000000400 */
[----:B0-----:R-:W3:Y:S04]  /*7800*/  LDL.LU.64 R28, [R1+0x8] ;  /* 0x00000800011c7983 */ /* 0x001ee80000300a00 */
[----:B-1----:R-:W2:Y:S04]  /*7810*/  LDL.LU R0, [R1+0x1250] ;  /* 0x0012500001007983 */ /* 0x002ea80000300800 */
[----:B--2---:R0:W-:Y:S04]  /*7820*/  STS.U16 [R26+0xed00], R0 ;  /* 0x00ed00001a007388 */ /* 0x0041e80000000400 */
[----:B0-----:R-:W2:Y:S04]  /*7830*/  LDL.LU R0, [R1+0x124c] ;  /* 0x00124c0001007983 */ /* 0x001ea80000300800 */
[----:B--2---:R0:W-:Y:S04]  /*7840*/  STS.U16 [R26+0xf500], R0 ;  /* 0x00f500001a007388 */ /* 0x0041e80000000400 */
[----:B0-----:R-:W2:Y:S01]  /*7850*/  LDL.LU R0, [R1+0x1248] ;  /* 0x0012480001007983 */ /* 0x001ea20000300800 */
[----:B------:R-:W-:-:S03]  /*7860*/  LOP3.LUT R27, R27, 0x60, RZ, 0x3c, !PT ;  /* 0x000000601b1b7812 */ /* 0x000fc600078e3cff */
[----:B--2---:R0:W-:Y:S04]  /*7870*/  STS.U16 [R26+0xfd00], R0 ;  /* 0x00fd00001a007388 */ /* 0x0041e80000000400 */
[----:B0-----:R-:W2:Y:S04]  /*7880*/  LDL.LU R26, [R1+0x1244] ;  /* 0x00124400011a7983 */ /* 0x001ea80000300800 */
[----:B------:R-:W2:Y:S04]  /*7890*/  LDL.LU R0, [R1+0x1240] ;  /* 0x0012400001007983 */ /* 0x000ea80000300800 */
[----:B--2---:R0:W-:Y:S04]  /*78a0*/  STS.U16 [R27+0x600], R0 ;  /* 0x000600001b007388 */ /* 0x0041e80000000400 */
[----:B0-----:R-:W2:Y:S04]  /*78b0*/  LDL.LU R0, [R1+0x123c] ;  /* 0x00123c0001007983 */ /* 0x001ea80000300800 */
        /* <DEDUP_REMOVED lines=14> */
[----:B--2---:R0:W2:Y:S04]  /*79a0*/  LDG.E.U16 R0, [R26.64] ;  /* 0x000000041a007981 */ /* 0x0040a8000c1e1500 */
[----:B0-----:R-:W3:Y:S04]  /*79b0*/  LDL.LU.64 R26, [R1+0x1218] ;  /* 0x00121800011a7983 */ /* 0x001ee80000300a00 */
[----:B--2---:R3:W-:Y:S04]  /*79c0*/  STL [R1+0x98], R0 ;  /* 0x0000980001007387 */ /* 0x0047e80000100800 */
[----:B---3--:R0:W2:Y:S04]  /*79d0*/  LDG.E.U16 R0, [R26.64] ;  /* 0x000000041a007981 */ /* 0x0080a8000c1e1500 */
        /* <DEDUP_REMOVED lines=8> */
[----:B----4-:R0:W2:Y:S04]  /*7a60*/  LDG.E.U16 R0, [R6.64] ;  /* 0x0000000406007981 */ /* 0x0100a8000c1e1500 */
[----:B---3--:R-:W3:Y:S04]  /*7a70*/  LDG.E.U16 R26, [R26.64] ;  /* 0x000000041a1a7981 */ /* 0x008ee8000c1e1500 */
[----:B0-----:R-:W4:Y:S04]  /*7a80*/  LDL.LU.64 R6, [R1+0x11f8] ;  /* 0x0011f80001067983 */ /* 0x001f280000300a00 */
[----:B--2---:R5:W-:Y:S04]  /*7a90*/  STL [R1+0x88], R0 ;  /* 0x0000880001007387 */ /* 0x004be80000100800 */
[----:B-----5:R0:W2:Y:S04]  /*7aa0*/  LDG.E.U16 R0, [R18.64] ;  /* 0x0000000412007981 */ /* 0x0200a8000c1e1500 */
[----:B----4-:R1:W4:Y:S04]  /*7ab0*/  LDG.E.U16 R6, [R6.64] ;  /* 0x0000000406067981 */ /* 0x010328000c1e1500 */
[----:B0-----:R-:W5:Y:S04]  /*7ac0*/  LDL.LU.64 R18, [R1+0x11f0] ;  /* 0x0011f00001127983 */ /* 0x001f680000300a00 */
[----:B--2---:R0:W-:Y:S04]  /*7ad0*/  STL [R1+0x84], R0 ;  /* 0x0000840001007387 */ /* 0x0041e80000100800 */
[----:B0-----:R0:W2:Y:S04]  /*7ae0*/  LDG.E.U16 R0, [R4.64] ;  /* 0x0000000404007981 */ /* 0x0010a8000c1e1500 */
[----:B0-----:R-:W3:Y:S04]  /*7af0*/  LDL.LU.64 R4, [R1+0x70] ;  /* 0x0000700001047983 */ /* 0x001ee80000300a00 */
[----:B--2---:R0:W-:Y:S04]  /*7b00*/  STL [R1+0x80], R0 ;  /* 0x0000800001007387 */ /* 0x0041e80000100800 */
[----:B0-----:R0:W2:Y:S04]  /*7b10*/  LDG.E.U16 R0, [R8.64] ;  /* 0x0000000408007981 */ /* 0x0010a8000c1e1500 */
[----:B0-----:R-:W3:Y:S04]  /*7b20*/  LDL.LU.64 R8, [R1+0x11e8] ;  /* 0x0011e80001087983 */ /* 0x001ee80000300a00 */
[----:B--2---:R0:W-:Y:S04]  /*7b30*/  STL [R1+0x7c], R0 ;  /* 0x00007c0001007387 */ /* 0x0041e80000100800 */
[----:B0-----:R0:W2:Y:S04]  /*7b40*/  LDG.E.U16 R0, [R2.64] ;  /* 0x0000000402007981 */ /* 0x0010a8000c1e1500 */
[----:B---3--:R3:W3:Y:S04]  /*7b50*/  LDG.E.U16 R8, [R8.64] ;  /* 0x0000000408087981 */ /* 0x0086e8000c1e1500 */
        /* <DEDUP_REMOVED lines=30> */
[----:B---3--:R0:W2:Y:S04]  /*7d40*/  LDG.E.U16 R0, [R28.64] ;  /* 0x000000041c007981 */ /* 0x0080a8000c1e1500 */
[----:B0-----:R0:W3:Y:S04]  /*7d50*/  LDG.E.U16 R29, [R24.64] ;  /* 0x00000004181d7981 */ /* 0x0010e8000c1e1500 */
[----:B------:R1:W2:Y:S04]  /*7d60*/  LDG.E.U16 R28, [R22.64] ;  /* 0x00000004161c7981 */ /* 0x0002a8000c1e1500 */
[----:B0-----:R5:W4:Y:S04]  /*7d70*/  LDG.E.U16 R24, [R20.64] ;  /* 0x0000000414187981 */ /* 0x001b28000c1e1500 */
[----:B-1----:R0:W4:Y:S04]  /*7d80*/  LDG.E.U16 R22, [R2.64] ;  /* 0x0000000402167981 */ /* 0x002128000c1e1500 */
[----:B-----5:R1:W5:Y:S04]  /*7d90*/  LDG.E.U16 R20, [R18.64] ;  /* 0x0000000412147981 */ /* 0x020368000c1e1500 */
[----:B---3--:R-:W-:Y:S04]  /*7da0*/  STL [R1+0x1174], R29 ;  /* 0x0011741d01007387 */ /* 0x008fe80000100800 */
[----:B--2---:R2:W-:Y:S04]  /*7db0*/  STL [R1+0x1178], R28 ;  /* 0x0011781c01007387 */ /* 0x0045e80000100800 */
[----:B--2---:R-:W2:Y:S04]  /*7dc0*/  LDL.LU.64 R28, [R1+0x10] ;  /* 0x00001000011c7983 */ /* 0x004ea80000300a00 */
[----:B----4-:R3:W-:Y:S04]  /*7dd0*/  STL [R1+0x117c], R24 ;  /* 0x00117c1801007387 */ /* 0x0107e80000100800 */
[----:B---3--:R-:W3:Y:S04]  /*7de0*/  LDL.LU.64 R24, [R1+0x20] ;  /* 0x0000200001187983 */ /* 0x008ee80000300a00 */
[----:B0-----:R-:W4:Y:S04]  /*7df0*/  LDL.LU.64 R2, [R1+0x108] ;  /* 0x0001080001027983 */ /* 0x001f280000300a00 */
[----:B------:R0:W-:Y:S04]  /*7e00*/  STL [R1+0x1180], R22 ;  /* 0x0011801601007387 */ /* 0x0001e80000100800 */
[----:B0-----:R-:W2:Y:S04]  /*7e10*/  LDL.LU.64 R22, [R1+0x30] ;  /* 0x0000300001167983 */ /* 0x001ea80000300a00 */
[----:B-1----:R-:W2:Y:S04]  /*7e20*/  LDL.LU.64 R18, [R1+0x110] ;  /* 0x0001100001127983 */ /* 0x002ea80000300a00 */
[----:B-----5:R0:W-:Y:S04]  /*7e30*/  STL [R1+0x1184], R20 ;  /* 0x0011841401007387 */ /* 0x0201e80000100800 */
[----:B0-----:R-:W5:Y:S04]  /*7e40*/  LDL.LU.64 R20, [R1+0x40] ;  /* 0x0000400001147983 */ /* 0x001f680000300a00 */
[----:B------:R0:W-:Y:S04]  /*7e50*/  STL [R1+0x1188], R26 ;  /* 0x0011881a01007387 */ /* 0x0001e80000100800 */
[----:B0-----:R-:W3:Y:S04]  /*7e60*/  LDL.LU.64 R26, [R1+0x58] ;  /* 0x00005800011a7983 */ /* 0x001ee80000300a00 */
[----:B------:R0:W-:Y:S04]  /*7e70*/  STL [R1+0x8], R0 ;  /* 0x0000080001007387 */ /* 0x0001e80000100800 */
[----:B0-----:R0:W3:Y:S04]  /*7e80*/  LDG.E.U16 R0, [R4.64] ;  /* 0x0000000404007981 */ /* 0x0010e8000c1e1500 */
[----:B0-----:R-:W3:Y:S04]  /*7e90*/  LDL.LU.64 R4, [R1+0x1198] ;  /* 0x0011980001047983 */ /* 0x001ee80000300a00 */
[----:B----4-:R3:W4:Y:S04]  /*7ea0*/  LDG.E.U16 R2, [R2.64] ;  /* 0x0000000402027981 */ /* 0x010728000c1e1500 */
[----:B--2---:R5:W2:Y:S04]  /*7eb0*/  LDG.E.U16 R18, [R18.64] ;  /* 0x0000000412127981 */ /* 0x004aa8000c1e1500 */
[----:B-----5:R0:W5:Y:S04]  /*7ec0*/  LDG.E.U16 R19, [R20.64] ;  /* 0x0000000414137981 */ /* 0x020168000c1e1500 */
[----:B0-----:R0:W2:Y:S04]  /*7ed0*/  LDG.E.U16 R21, [R22.64] ;  /* 0x0000000416157981 */ /* 0x0010a8000c1e1500 */
[----:B---3--:R1:W3:Y:S04]  /*7ee0*/  LDG.E.U16 R3, [R26.64] ;  /* 0x000000041a037981 */ /* 0x0082e8000c1e1500 */
[----:B0-----:R0:W5:Y:S04]  /*7ef0*/  LDG.E.U16 R23, [R24.64] ;  /* 0x0000000418177981 */ /* 0x001168000c1e1500 */
[----:B------:R-:W-:Y:S04]  /*7f00*/  STL [R1+0x1160], R0 ;  /* 0x0011600001007387 */ /* 0x000fe80000100800 */
[----:B0-----:R0:W5:Y:S04]  /*7f10*/  LDG.E.U16 R25, [R28.64] ;  /* 0x000000041c197981 */ /* 0x001168000c1e1500 */
[----:B-1----:R1:W5:Y:S04]  /*7f20*/  LDG.E.U16 R27, [R4.64] ;  /* 0x00000004041b7981 */ /* 0x002368000c1e1500 */
[----:B----4-:R-:W-:Y:S04]  /*7f30*/  STL [R1+0x1164], R2 ;  /* 0x0011640201007387 */ /* 0x010fe80000100800 */
[----:B---3--:R-:W-:Y:S04]  /*7f40*/  STL [R1+0x1168], R3 ;  /* 0x0011680301007387 */ /* 0x008fe80000100800 */
[----:B--2---:R-:W-:Y:S04]  /*7f50*/  STL [R1+0x116c], R18 ;  /* 0x00116c1201007387 */ /* 0x004fe80000100800 */
[----:B-----5:R-:W-:Y:S04]  /*7f60*/  STL [R1+0x1170], R19 ;  /* 0x0011701301007387 */ /* 0x020fe80000100800 */
[----:B------:R2:W-:Y:S04]  /*7f70*/  STL [R1+0x118c], R21 ;  /* 0x00118c1501007387 */ /* 0x0005e80000100800 */
[----:B--2---:R-:W2:Y:S04]  /*7f80*/  LDL.LU R21, [R1+0x214] ;  /* 0x0002140001157983 */ /* 0x004ea80000300800 */
[----:B------:R-:W3:Y:S04]  /*7f90*/  LDL.LU R18, [R1+0x9c] ;  /* 0x00009c0001127983 */ /* 0x000ee80000300800 */
[----:B------:R-:W4:Y:S04]  /*7fa0*/  LDL.LU R3, [R1+0x78] ;  /* 0x0000780001037983 */ /* 0x000f280000300800 */
[----:B------:R-:W5:Y:S04]  /*7fb0*/  LDL.LU R2, [R1+0x68] ;  /* 0x0000680001027983 */ /* 0x000f680000300800 */
[----:B------:R-:W2:Y:S04]  /*7fc0*/  LDL.LU R0, [R1+0x60] ;  /* 0x0000600001007983 */ /* 0x000ea80000300800 */
[----:B-1----:R-:W2:Y:S04]  /*7fd0*/  LDL.LU.64 R4, [R1+0x1190] ;  /* 0x0011900001047983 */ /* 0x002ea80000300a00 */
[----:B0-----:R-:W0:Y:S04]  /*7fe0*/  S2R R29, SR_TID.X ;  /* 0x00000000001d7919 */ /* 0x001e280000002100 */
[----:B------:R-:W3:Y:S04]  /*7ff0*/  LDL.LU R17, [R1+0xa4] ;  /* 0x0000a40001117983 */ /* 0x000ee80000300800 */
[----:B------:R-:W3:Y:S04]  /*8000*/  LDL.LU R15, [R1+0xb0] ;  /* 0x0000b000010f7983 */ /* 0x000ee80000300800 */
[----:B------:R-:W3:Y:S04]  /*8010*/  LDL.LU R13, [R1+0xb8] ;  /* 0x0000b800010d7983 */ /* 0x000ee80000300800 */
[----:B------:R-:W3:Y:S04]  /*8020*/  LDL.LU R11, [R1+0xbc] ;  /* 0x0000bc00010b7983 */ /* 0x000ee80000300800 */
[----:B------:R-:W3:Y:S04]  /*8030*/  LDL.LU R9, [R1+0x18c] ;  /* 0x00018c0001097983 */ /* 0x000ee80000300800 */
[----:B------:R-:W3:Y:S01]  /*8040*/  LDL.LU R7, [R1+0x1fc] ;  /* 0x0001fc0001077983 */ /* 0x000ee20000300800 */
[----:B0-----:R-:W-:-:S03]  /*8050*/  LOP3.LUT R29, R29, 0x7f, RZ, 0xc0, !PT ;  /* 0x0000007f1d1d7812 */ /* 0x001fc600078ec0ff */
[----:B------:R-:W4:Y:S01]  /*8060*/  LDL.LU R26, [R1+0x50] ;  /* 0x00005000011a7983 */ /* 0x000f220000300800 */
[----:B------:R-:W-:-:S03]  /*8070*/  SHF.L.U32 R29, R29, 0x1, RZ ;  /* 0x000000011d1d7819 */ /* 0x000fc600000006ff */
[----:B------:R-:W4:Y:S01]  /*8080*/  LDL.LU R20, [R1+0x38] ;  /* 0x0000380001147983 */ /* 0x000f220000300800 */
[----:B------:R-:W-:-:S03]  /*8090*/  LOP3.LUT R19, R29, 0x60, RZ, 0x3c, !PT ;  /* 0x000000601d137812 */ /* 0x000fc600078e3cff */
[----:B------:R-:W4:Y:S04]  /*80a0*/  LDL.LU R22, [R1+0x28] ;  /* 0x0000280001167983 */ /* 0x000f280000300800 */
[----:B------:R-:W4:Y:S04]  /*80b0*/  LDL.LU R24, [R1+0x18] ;  /* 0x0000180001187983 */ /* 0x000f280000300800 */
[----:B------:R-:W4:Y:S04]  /*80c0*/  LDL.LU R28, [R1+0xc] ;  /* 0x00000c00011c7983 */ /* 0x000f280000300800 */
[----:B------:R-:W4:Y:S04]  /*80d0*/  LDL.LU R29, [R1+0x8] ;  /* 0x00000800011d7983 */ /* 0x000f280000300800 */
[----:B--2---:R0:W2:Y:S02]  /*80e0*/  LDG.E.U16 R4, [R4.64] ;  /* 0x0000000404047981 */ /* 0x0040a4000c1e1500 */
[----:B0-----:R-:W-:-:S04]  /*80f0*/  MOV R5, c[0x0][0x1d0] ;  /* 0x0000740000057a02 */ /* 0x001fc80000000f00 */
[----:B------:R-:W-:Y:S02]  /*8100*/  ISETP.GE.AND P0, PT, R5, 0x1, PT ;  /* 0x000000010500780c */ /* 0x000fe40003f06270 */
[----:B------:R-:W2:Y:S04]  /*8110*/  LDL.LU R5, [R1+0x48] ;  /* 0x0000480001057983 */ /* 0x000ea80000300800 */
[----:B------:R0:W-:Y:S04]  /*8120*/  STS.U16 [R19+0x4600], R21 ;  /* 0x0046001513007388 */ /* 0x0001e80000000400 */
[----:B---3--:R-:W-:Y:S04]  /*8130*/  STS.U16 [R19+0x4e00], R7 ;  /* 0x004e000713007388 */ /* 0x008fe80000000400 */
[----:B------:R-:W-:Y:S04]  /*8140*/  STS.U16 [R19+0x5600], R9 ;  /* 0x0056000913007388 */ /* 0x000fe80000000400 */
[----:B------:R-:W-:Y:S04]  /*8150*/  STS.U16 [R19+0x5e00], R11 ;  /* 0x005e000b13007388 */ /* 0x000fe80000000400 */
[----:B------:R-:W-:Y:S04]  /*8160*/  STS.U16 [R19+0x6600], R13 ;  /* 0x0066000d13007388 */ /* 0x000fe80000000400 */
[----:B------:R-:W-:Y:S04]  /*8170*/  STS.U16 [R19+0x6e00], R15 ;  /* 0x006e000f13007388 */ /* 0x000fe80000000400 */
[----:B------:R-:W-:Y:S04]  /*8180*/  STS.U16 [R19+0x7600], R17 ;  /* 0x0076001113007388 */ /* 0x000fe80000000400 */
[----:B0-----:R-:W3:Y:S04]  /*8190*/  LDL.LU R21, [R1+0x118c] ;  /* 0x00118c0001157983 */ /* 0x001ee80000300800 */
[----:B------:R0:W-:Y:S04]  /*81a0*/  STS.U16 [R19+0x7e00], R18 ;  /* 0x007e001213007388 */ /* 0x0001e80000000400 */
[----:B----4-:R1:W-:Y:S04]  /*81b0*/  STS.U16 [R19+0x8600], R3 ;  /* 0x0086000313007388 */ /* 0x0103e80000000400 */
[----:B-----5:R4:W-:Y:S04]  /*81c0*/  STS.U16 [R19+0x8e00], R2 ;  /* 0x008e000213007388 */ /* 0x0209e80000000400 */
[----:B0-----:R-:W5:Y:S04]  /*81d0*/  LDL.LU R18, [R1+0x37c] ;  /* 0x00037c0001127983 */ /* 0x001f680000300800 */
[----:B-1----:R-:W3:Y:S04]  /*81e0*/  LDL.LU R3, [R1+0x360] ;  /* 0x0003600001037983 */ /* 0x002ee80000300800 */
[----:B------:R0:W-:Y:S04]  /*81f0*/  STS.U16 [R19+0x9600], R0 ;  /* 0x0096000013007388 */ /* 0x0001e80000000400 */
[----:B----4-:R-:W2:Y:S04]  /*8200*/  LDL.LU R2, [R1+0x340] ;  /* 0x0003400001027983 */ /* 0x010ea80000300800 */
[----:B0-----:R-:W3:Y:S04]  /*8210*/  LDL.LU R0, [R1+0x324] ;  /* 0x0003240001007983 */ /* 0x001ee80000300800 */
[----:B------:R-:W3:Y:S04]  /*8220*/  LDL.LU R7, [R1+0x90] ;  /* 0x0000900001077983 */ /* 0x000ee80000300800 */
[----:B------:R-:W3:Y:S04]  /*8230*/  LDL.LU R9, [R1+0x8c] ;  /* 0x00008c0001097983 */ /* 0x000ee80000300800 */
[----:B------:R-:W3:Y:S04]  /*8240*/  LDL.LU R11, [R1+0x88] ;  /* 0x00008800010b7983 */ /* 0x000ee80000300800 */
[----:B------:R-:W3:Y:S04]  /*8250*/  LDL.LU R13, [R1+0x84] ;  /* 0x00008400010d7983 */ /* 0x000ee80000300800 */
[----:B------:R-:W3:Y:S04]  /*8260*/  LDL.LU R15, [R1+0x80] ;  /* 0x00008000010f7983 */ /* 0x000ee80000300800 */
[----:B------:R0:W-:Y:S04]  /*8270*/  STS.U16 [R19+0x9e00], R26 ;  /* 0x009e001a13007388 */ /* 0x0001e80000000400 */
[----:B------:R-:W3:Y:S04]  /*8280*/  LDL.LU R17, [R1+0x7c] ;  /* 0x00007c0001117983 */ /* 0x000ee80000300800 */
[----:B0-----:R-:W3:Y:S04]  /*8290*/  LDL.LU R26, [R1+0x1188] ;  /* 0x00118800011a7983 */ /* 0x001ee80000300800 */
[----:B--2---:R-:W-:Y:S04]  /*82a0*/  STS.U16 [R19+0xa600], R5 ;  /* 0x00a6000513007388 */ /* 0x004fe80000000400 */
[----:B------:R0:W-:Y:S04]  /*82b0*/  STS.U16 [R19+0xae00], R20 ;  /* 0x00ae001413007388 */ /* 0x0001e80000000400 */
[----:B------:R1:W-:Y:S04]  /*82c0*/  STS.U16 [R19+0xb600], R22 ;  /* 0x00b6001613007388 */ /* 0x0003e80000000400 */
[----:B------:R2:W-:Y:S04]  /*82d0*/  STS.U16 [R19+0xbe00], R24 ;  /* 0x00be001813007388 */ /* 0x0005e80000000400 */
[----:B0-----:R-:W3:Y:S04]  /*82e0*/  LDL.LU R20, [R1+0x1184] ;  /* 0x0011840001147983 */ /* 0x001ee80000300800 */
[----:B-1----:R-:W3:Y:S04]  /*82f0*/  LDL.LU R22, [R1+0x1180] ;  /* 0x0011800001167983 */ /* 0x002ee80000300800 */
[----:B--2---:R-:W2:Y:S04]  /*8300*/  LDL.LU R24, [R1+0x117c] ;  /* 0x00117c0001187983 */ /* 0x004ea80000300800 */
[----:B------:R0:W-:Y:S04]  /*8310*/  STS.U16 [R19+0xc600], R28 ;  /* 0x00c6001c13007388 */ /* 0x0001e80000000400 */
[----:B------:R1:W-:Y:S04]  /*8320*/  STS.U16 [R19+0xce00], R29 ;  /* 0x00ce001d13007388 */ /* 0x0003e80000000400 */
[----:B0-----:R-:W2:Y:S04]  /*8330*/  LDL.LU R28, [R1+0x1178] ;  /* 0x00117800011c7983 */ /* 0x001ea80000300800 */
[----:B-1----:R-:W2:Y:S04]  /*8340*/  LDL.LU R29, [R1+0x1174] ;  /* 0x00117400011d7983 */ /* 0x002ea80000300800 */
[----:B------:R-:W0:Y:S02]  /*8350*/  S2R R5, SR_TID.X ;  /* 0x0000000000057919 */ /* 0x000e240000002100 */
[----:B0-----:R-:W-:-:S05]  /*8360*/  LOP3.LUT R5, R5, 0x7f, RZ, 0xc0, !PT ;  /* 0x0000007f05057812 */ /* 0x001fca00078ec0ff */
[----:B------:R-:W-:-:S05]  /*8370*/  IMAD.SHL.U32 R5, R5, 0x2, RZ ;  /* 0x0000000205057824 */ /* 0x000fca00078e00ff */
[----:B------:R-:W-:Y:S01]  /*8380*/  LOP3.LUT R5, R5, 0x70, RZ, 0x3c, !PT ;  /* 0x0000007005057812 */ /* 0x000fe200078e3cff */
[----:B--2---:R0:W-:Y:S04]  /*8390*/  STS.U16 [R19+0xd600], R29 ;  /* 0x00d6001d13007388 */ /* 0x0041e80000000400 */
[----:B------:R1:W-:Y:S04]  /*83a0*/  STS.U16 [R19+0xde00], R28 ;  /* 0x00de001c13007388 */ /* 0x0003e80000000400 */
[----:B------:R2:W-:Y:S04]  /*83b0*/  STS.U16 [R19+0xe600], R24 ;  /* 0x00e6001813007388 */ /* 0x0005e80000000400 */
[----:B0-----:R-:W4:Y:S04]  /*83c0*/  LDL.LU R29, [R1+0x94] ;  /* 0x00009400011d7983 */ /* 0x001f280000300800 */
[----:B-1----:R-:W4:Y:S04]  /*83d0*/  LDL.LU R28, [R1+0x98] ;  /* 0x00009800011c7983 */ /* 0x002f280000300800 */
[----:B--2---:R-:W2:Y:S04]  /*83e0*/  LDL.LU R24, [R1+0xa0] ;  /* 0x0000a00001187983 */ /* 0x004ea80000300800 */
[----:B---3--:R0:W-:Y:S04]  /*83f0*/  STS.U16 [R19+0xee00], R22 ;  /* 0x00ee001613007388 */ /* 0x0081e80000000400 */
[----:B------:R1:W-:Y:S04]  /*8400*/  STS.U16 [R19+0xf600], R20 ;  /* 0x00f6001413007388 */ /* 0x0003e80000000400 */
[----:B------:R3:W-:Y:S04]  /*8410*/  STS.U16 [R19+0xfe00], R26 ;  /* 0x00fe001a13007388 */ /* 0x0007e80000000400 */
[----:B0-----:R-:W2:Y:S04]  /*8420*/  LDL.LU R22, [R1+0xb4] ;  /* 0x0000b40001167983 */ /* 0x001ea80000300800 */
[----:B-1----:R-:W2:Y:S04]  /*8430*/  LDL.LU R20, [R1+0x188] ;  /* 0x0001880001147983 */ /* 0x002ea80000300800 */
[----:B---3--:R-:W3:Y:S04]  /*8440*/  LDL.LU R19, [R1+0x1170] ;  /* 0x0011700001137983 */ /* 0x008ee80000300800 */
[----:B------:R-:W2:Y:S04]  /*8450*/  LDL.LU R26, [R1+0x210] ;  /* 0x00021000011a7983 */ /* 0x000ea80000300800 */
[----:B-----5:R0:W-:Y:S04]  /*8460*/  STS.U16 [R5+0x700], R18 ;  /* 0x0007001205007388 */ /* 0x0201e80000000400 */
[----:B------:R1:W-:Y:S04]  /*8470*/  STS.U16 [R5+0xf00], R3 ;  /* 0x000f000305007388 */ /* 0x0003e80000000400 */
[----:B------:R5:W-:Y:S04]  /*8480*/  STS.U16 [R5+0x1700], R2 ;  /* 0x0017000205007388 */ /* 0x000be80000000400 */
[----:B0-----:R-:W3:Y:S04]  /*8490*/  LDL.LU R18, [R1+0x116c] ;  /* 0x00116c0001127983 */ /* 0x001ee80000300800 */
[----:B-1----:R-:W3:Y:S04]  /*84a0*/  LDL.LU R3, [R1+0x1168] ;  /* 0x0011680001037983 */ /* 0x002ee80000300800 */
[----:B-----5:R-:W5:Y:S04]  /*84b0*/  LDL.LU R2, [R1+0x1164] ;  /* 0x0011640001027983 */ /* 0x020f680000300800 */
[----:B------:R0:W-:Y:S04]  /*84c0*/  STS.U16 [R5+0x1f00], R0 ;  /* 0x001f000005007388 */ /* 0x0001e80000000400 */
[----:B0-----:R-:W3:Y:S04]  /*84d0*/  LDL.LU R0, [R1+0x1160] ;  /* 0x0011600001007983 */ /* 0x001ee80000300800 */
[----:B--2---:R-:W-:Y:S04]  /*84e0*/  STS.U16 [R5+0x2700], R26 ;  /* 0x0027001a05007388 */ /* 0x004fe80000000400 */
[----:B------:R-:W-:Y:S04]  /*84f0*/  STS.U16 [R5+0x2f00], R20 ;  /* 0x002f001405007388 */ /* 0x000fe80000000400 */
[----:B------:R-:W-:Y:S04]  /*8500*/  STS.U16 [R5+0x3700], R22 ;  /* 0x0037001605007388 */ /* 0x000fe80000000400 */
[----:B------:R-:W-:Y:S04]  /*8510*/  STS.U16 [R5+0x3f00], R24 ;  /* 0x003f001805007388 */ /* 0x000fe80000000400 */
        /* <DEDUP_REMOVED lines=8> */
[----:B---3--:R0:W-:Y:S04]  /*85a0*/  STS.U16 [R5+0x8700], R0 ;  /* 0x0087000005007388 */ /* 0x0081e80000000400 */
[----:B-----5:R1:W-:Y:S04]  /*85b0*/  STS.U16 [R5+0x8f00], R2 ;  /* 0x008f000205007388 */ /* 0x0203e80000000400 */
[----:B------:R2:W-:Y:S01]  /*85c0*/  STS.U16 [R5+0x9700], R3 ;  /* 0x0097000305007388 */ /* 0x0005e20000000400 */
[----:B0-----:R-:W-:-:S02]  /*85d0*/  MOV R0, 0xff800000 ;  /* 0xff80000000007802 */ /* 0x001fc40000000f00 */
[----:B-1----:R-:W-:Y:S01]  /*85e0*/  MOV R2, 0x3f800000 ;  /* 0x3f80000000027802 */ /* 0x002fe20000000f00 */
[----:B--2---:R-:W-:-:S04]  /*85f0*/  IMAD.MOV.U32 R3, RZ, RZ, -0x800000 ;  /* 0xff800000ff037424 */ /* 0x004fc800078e00ff */
[----:B------:R0:W-:Y:S04]  /*8600*/  STL [R1+0x8dc], R2 ;  /* 0x0008dc0201007387 */ /* 0x0001e80000100800 */
[----:B------:R-:W-:Y:S01]  /*8610*/  STL [R1+0x6fc], R0 ;  /* 0x0006fc0001007387 */ /* 0x000fe20000100800 */
[----:B0-----:R-:W-:-:S03]  /*8620*/  MOV R2, 0xff800000 ;  /* 0xff80000000027802 */ /* 0x001fc60000000f00 */
[----:B------:R-:W-:Y:S04]  /*8630*/  STL [R1+0x6f8], R3 ;  /* 0x0006f80301007387 */ /* 0x000fe80000100800 */
        /* <DEDUP_REMOVED lines=11> */
[----:B------:R0:W-:Y:S04]  /*86f0*/  STL [R1+0x6c8], R3 ;  /* 0x0006c80301007387 */ /* 0x0001e80000100800 */
[----:B------:R1:W-:Y:S04]  /*8700*/  STL [R1+0x6c4], R2 ;  /* 0x0006c40201007387 */ /* 0x0003e80000100800 */
[----:B------:R2:W-:Y:S01]  /*8710*/  STL [R1+0x6c0], R0 ;  /* 0x0006c00001007387 */ /* 0x0005e20000100800 */
[----:B0-----:R-:W-:Y:S01]  /*8720*/  MOV R3, 0x3f800000 ;  /* 0x3f80000000037802 */ /* 0x001fe20000000f00 */
[----:B-1----:R-:W-:-:S04]  /*8730*/  IMAD.MOV.U32 R2, RZ, RZ, 0x3f800000 ;  /* 0x3f800000ff027424 */ /* 0x002fc800078e00ff */
[----:B------:R0:W-:Y:S01]  /*8740*/  STL [R1+0x8e0], R3 ;  /* 0x0008e00301007387 */ /* 0x0001e20000100800 */
[----:B--2---:R-:W-:-:S03]  /*8750*/  MOV R0, 0x3f800000 ;  /* 0x3f80000000007802 */ /* 0x004fc60000000f00 */
[----:B------:R0:W-:Y:S04]  /*8760*/  STL [R1+0x8e4], R2 ;  /* 0x0008e40201007387 */ /* 0x0001e80000100800 */
        /* <DEDUP_REMOVED lines=12> */
[----:B------:R0:W-:Y:S04]  /*8830*/  STL [R1+0x490], RZ ;  /* 0x000490ff01007387 */ /* 0x0001e80000100800 */
[----:B------:R0:W-:Y:S04]  /*8840*/  STL [R1+0x918], R0 ;  /* 0x0009180001007387 */ /* 0x0001e80000100800 */
[----:B------:R0:W-:Y:S04]  /*8850*/  STL [R1+0x494], RZ ;  /* 0x000494ff01007387 */ /* 0x0001e80000100800 */
        /* <DEDUP_REMOVED lines=241> */
[----:B------:R0:W-:Y:S04]  /*9770*/  STS.U16 [R5+0x9f00], R18 ;  /* 0x009f001205007388 */ /* 0x0001e80000000400 */
        /* <DEDUP_REMOVED lines=17> */
[----:B------:R-:W1:Y:S04]  /*9890*/  S2R R28, SR_TID.X ;  /* 0x00000000001c7919 */ /* 0x000e680000002100 */
[----:B------:R0:W-:Y:S04]  /*98a0*/  STS.U16 [R5+0xe700], R10 ;  /* 0x00e7000a05007388 */ /* 0x0001e80000000400 */
[----:B------:R0:W-:Y:S04]  /*98b0*/  STL [R1+0x730], RZ ;  /* 0x000730ff01007387 */ /* 0x0001e80000100800 */
[----:B------:R0:W-:Y:S04]  /*98c0*/  STS.U16 [R5+0xef00], R8 ;  /* 0x00ef000805007388 */ /* 0x0001e80000000400 */
[----:B------:R0:W-:Y:S04]  /*98d0*/  STL [R1+0x734], RZ ;  /* 0x000734ff01007387 */ /* 0x0001e80000100800 */
[----:B------:R0:W-:Y:S04]  /*98e0*/  STS.U16 [R5+0xf700], R6 ;  /* 0x00f7000605007388 */ /* 0x0001e80000000400 */
[----:B------:R0:W-:Y:S04]  /*98f0*/  STL [R1+0x738], RZ ;  /* 0x000738ff01007387 */ /* 0x0001e80000100800 */
[----:B------:R0:W-:Y:S04]  /*9900*/  STS.U16 [R5+0xff00], R4 ;  /* 0x00ff000405007388 */ /* 0x0001e80000000400 */
[----:B------:R0:W-:Y:S01]  /*9910*/  STL [R1+0x73c], RZ ;  /* 0x00073cff01007387 */ /* 0x0001e20000100800 */
[----:B-1----:R-:W-:Y:S01]  /*9920*/  SHF.L.U32 R26, R28, 0x2, RZ ;  /* 0x000000021c1a7819 */ /* 0x002fe200000006ff */
[----:B------:R-:W-:Y:S05]  /*9930*/  @!P0 BRA `(.L_x_0) ;  /* 0x000333d000008947 */ /* 0x000fea0003800000 */
[----:B0-----:R-:W-:Y:S01]  /*9940*/  SHF.R.U32.HI R2, RZ, 0x6, R28 ;  /* 0x00000006ff027819 */ /* 0x001fe2000001161c */
[----:B------:R-:W-:Y:S01]  /*9950*/  IMAD.MOV.U32 R0, RZ, RZ, c[0x0][0x1b8] ;  /* 0x00006e00ff007624 */ /* 0x000fe200078e00ff */
[----:B------:R-:W-:-:S02]  /*9960*/  LOP3.LUT R26, R26, 0x7c, RZ, 0xc0, !PT ;  /* 0x0000007c1a1a7812 */ /* 0x000fc400078ec0ff */
[----:B------:R-:W-:-:S05]  /*9970*/  SGXT.U32 R2, R2, 0x1 ;  /* 0x000000010202781a */ /* 0x000fca0000000000 */
[----:B------:R-:W-:-:S05]  /*9980*/  IMAD R2, R2, c[0x0][0x1b8], RZ ;  /* 0x00006e0002027a24 */ /* 0x000fca00078e02ff */
[----:B------:R-:W-:-:S04]  /*9990*/  LEA R3, R0, R2, 0x1 ;  /* 0x0000000200037211 */ /* 0x000fc800078e08ff */
[----:B------:R-:W-:-:S05]  /*99a0*/  LEA R3, R0, R3, 0x1 ;  /* 0x0000000300037211 */ /* 0x000fca00078e08ff */
[----:B------:R-:W-:-:S05]  /*99b0*/  IMAD R3, R0, 0x2, R3 ;  /* 0x0000000200037824 */ /* 0x000fca00078e0203 */
[----:B------:R-:W-:-:S04]  /*99c0*/  LEA R27, R0, R3, 0x1 ;  /* 0x00000003001b7211 */ /* 0x000fc800078e08ff */
[----:B------:R-:W-:-:S05]  /*99d0*/  LEA R3, R0, R27, 0x1 ;  /* 0x0000001b00037211 */ /* 0x000fca00078e08ff */
[----:B------:R-:W-:-:S05]  /*99e0*/  IMAD R3, R0, 0x2, R3 ;  /* 0x0000000200037824 */ /* 0x000fca00078e0203 */
[C---:B------:R-:W-:Y:S01]  /*99f0*/  LEA R4, R0.reuse, R3, 0x1 ;  /* 0x0000000300047211 */ /* 0x040fe200078e08ff */
[----:B------:R-:W-:Y:S03]  /*9a00*/  STL.64 [R1+0x1258], R2 ;  /* 0x0012580201007387 */ /* 0x000fe60000100a00 */
[----:B------:R-:W-:-:S05]  /*9a10*/  LEA R5, R0, R4, 0x1 ;  /* 0x0000000400057211 */ /* 0x000fca00078e08ff */
[C---:B------:R-:W-:Y:S01]  /*9a20*/  IMAD R6, R0.reuse, 0x2, R5 ;  /* 0x0000000200067824 */ /* 0x040fe200078e0205 */
[----:B------:R0:W-:Y:S04]  /*9a30*/  STL.64 [R1+0x1240], R4 ;  /* 0x0012400401007387 */ /* 0x0001e80000100a00 */
[----:B------:R-:W-:-:S04]  /*9a40*/  LEA R7, R0, R6, 0x1 ;  /* 0x0000000600077211 */ /* 0x000fc800078e08ff */
[----:B------:R-:W-:Y:S01]  /*9a50*/  LEA R8, R0, R7, 0x1 ;  /* 0x0000000700087211 */ /* 0x000fe200078e08ff */
[----:B------:R1:W-:Y:S01]  /*9a60*/  STL.64 [R1+0x1248], R6 ;  /* 0x0012480601007387 */ /* 0x0003e20000100a00 */
[----:B0-----:R-:W-:-:S03]  /*9a70*/  LOP3.LUT R5, R28, 0x7f, RZ, 0xc0, !PT ;  /* 0x0000007f1c057812 */ /* 0x001fc600078ec0ff */
[----:B------:R-:W-:-:S05]  /*9a80*/  IMAD R9, R0, 0x2, R8 ;  /* 0x0000000200097824 */ /* 0x000fca00078e0208 */
[C---:B------:R-:W-:Y:S01]  /*9a90*/  LEA R10, R0.reuse, R9, 0x1 ;  /* 0x00000009000a7211 */ /* 0x040fe200078e08ff */
[----:B------:R-:W-:Y:S03]  /*9aa0*/  STL.64 [R1+0x1250], R8 ;  /* 0x0012500801007387 */ /* 0x000fe60000100a00 */
[C---:B------:R-:W-:Y:S01]  /*9ab0*/  LEA R11, R0.reuse, R10, 0x1 ;  /* 0x0000000a000b7211 */ /* 0x040fe200078e08ff */
[----:B-1----:R-:W0:Y:S04]  /*9ac0*/  S2R R7, SR_TID.X ;  /* 0x0000000000077919 */ /* 0x002e280000002100 */
[C---:B------:R-:W-:Y:S01]  /*9ad0*/  IMAD R12, R0.reuse, 0x2, R11 ;  /* 0x00000002000c7824 */ /* 0x040fe200078e020b */
[----:B------:R1:W-:Y:S04]  /*9ae0*/  STL.64 [R1+0x1238], R10 ;  /* 0x0012380a01007387 */ /* 0x0003e80000100a00 */
[----:B------:R-:W-:-:S04]  /*9af0*/  LEA R13, R0, R12, 0x1 ;  /* 0x0000000c000d7211 */ /* 0x000fc800078e08ff */
[----:B------:R-:W-:Y:S02]  /*9b00*/  LEA R14, R0, R13, 0x1 ;  /* 0x0000000d000e7211 */ /* 0x000fe400078e08ff */
[----:B-1----:R-:W-:-:S03]  /*9b10*/  LOP3.LUT R11, R28, 0x60, RZ, 0xc0, !PT ;  /* 0x000000601c0b7812 */ /* 0x002fc600078ec0ff */
[----:B------:R-:W-:Y:S01]  /*9b20*/  IMAD R15, R0, 0x2, R14 ;  /* 0x00000002000f7824 */ /* 0x000fe200078e020e */
[----:B------:R-:W-:-:S04]  /*9b30*/  SHF.R.U32.HI R2, RZ, 0x1, R11 ;  /* 0x00000001ff027819 */ /* 0x000fc8000001160b */
[C---:B------:R-:W-:Y:S02]  /*9b40*/  LEA R16, R0.reuse, R15, 0x1 ;  /* 0x0000000f00107211 */ /* 0x040fe400078e08ff */
[C---:B0-----:R-:W-:Y:S02]  /*9b50*/  LOP3.LUT P0, RZ, R7.reuse, 0x40, RZ, 0xc0, !PT ;  /* 0x0000004007ff7812 */ /* 0x041fe4000780c0ff */
[C---:B------:R-:W-:Y:S02]  /*9b60*/  LEA R17, R0.reuse, R16, 0x1 ;  /* 0x0000001000117211 */ /* 0x040fe400078e08ff */
[C---:B------:R-:W-:Y:S02]  /*9b70*/  LOP3.LUT R4, R7.reuse, 0x3f, RZ, 0xc0, !PT ;  /* 0x0000003f07047812 */ /* 0x040fe400078ec0ff */
[----:B------:R-:W-:Y:S01]  /*9b80*/  LOP3.LUT R10, R7, 0x1c, RZ, 0xc0, !PT ;  /* 0x0000001c070a7812 */ /* 0x000fe200078ec0ff */
[----:B------:R-:W-:Y:S01]  /*9b90*/  IMAD R18, R0, 0x2, R17 ;  /* 0x0000000200127824 */ /* 0x000fe200078e0211 */
[----:B------:R0:W-:Y:S01]  /*9ba0*/  STL.64 [R1+0x1230], R16 ;  /* 0x0012301001007387 */ /* 0x0001e20000100a00 */
[----:B------:R-:W-:-:S02]  /*9bb0*/  SHF.L.U32 R6, R4, 0x1, RZ ;  /* 0x0000000104067819 */ /* 0x000fc400000006ff */
[C---:B------:R-:W-:Y:S01]  /*9bc0*/  LEA R26, R10.reuse, R26, 0x5 ;  /* 0x0000001a0a1a7211 */ /* 0x040fe200078e28ff */
[----:B------:R-:W-:Y:S01]  /*9bd0*/  IMAD.SHL.U32 R9, R10, 0x4, RZ ;  /* 0x000000040a097824 */ /* 0x000fe200078e00ff */
[----:B------:R-:W-:Y:S01]  /*9be0*/  LEA R19, R0, R18, 0x1 ;  /* 0x0000001200137211 */ /* 0x000fe200078e08ff */
[----:B------:R-:W-:-:S03]  /*9bf0*/  IMAD R10, R5, c[0x0][0x1a8], RZ ;  /* 0x00006a00050a7a24 */ /* 0x000fc600078e02ff */
[----:B------:R-:W-:Y:S01]  /*9c00*/  LEA R20, R0, R19, 0x1 ;  /* 0x0000001300147211 */ /* 0x000fe200078e08ff */
[----:B0-----:R-:W0:Y:S01]  /*9c10*/  S2R R17, SR_CTAID.Y ;  /* 0x0000000000117919 */ /* 0x001e220000002600 */
[----:B------:R-:W-:-:S03]  /*9c20*/  IMAD.SHL.U32 R16, R7, 0x80, RZ ;  /* 0x0000008007107824 */ /* 0x000fc600078e00ff */
[----:B------:R-:W-:-:S05]  /*9c30*/  IMAD R21, R0, 0x2, R20 ;  /* 0x0000000200157824 */ /* 0x000fca00078e0214 */
[----:B------:R-:W-:-:S04]  /*9c40*/  LEA R22, R0, R21, 0x1 ;  /* 0x0000001500167211 */ /* 0x000fc800078e08ff */
[----:B------:R-:W-:-:S05]  /*9c50*/  LEA R23, R0, R22, 0x1 ;  /* 0x0000001600177211 */ /* 0x000fca00078e08ff */
[C---:B------:R-:W-:Y:S01]  /*9c60*/  IMAD R24, R0.reuse, 0x2, R23 ;  /* 0x0000000200187824 */ /* 0x040fe200078e0217 */
[----:B------:R-:W-:Y:S04]  /*9c70*/  STL.64 [R1+0x1218], R22 ;  /* 0x0012181601007387 */ /* 0x000fe80000100a00 */
[----:B------:R-:W-:-:S04]  /*9c80*/  LEA R25, R0, R24, 0x1 ;  /* 0x0000001800197211 */ /* 0x000fc800078e08ff */
[C---:B------:R-:W-:Y:S01]  /*9c90*/  LEA R29, R0.reuse, R25, 0x1 ;  /* 0x00000019001d7211 */ /* 0x040fe200078e08ff */
[----:B------:R1:W-:Y:S04]  /*9ca0*/  STL [R1], R25 ;  /* 0x0000001901007387 */ /* 0x0003e80000100800 */
[----:B------:R-:W-:-:S05]  /*9cb0*/  IMAD R28, R0, 0x2, R29 ;  /* 0x00000002001c7824 */ /* 0x000fca00078e021d */
[C---:B------:R-:W-:Y:S01]  /*9cc0*/  LEA R3, R0.reuse, R28, 0x1 ;  /* 0x0000001c00037211 */ /* 0x040fe200078e08ff */
[----:B------:R2:W-:Y:S01]  /*9cd0*/  STL.64 [R1+0x1200], R28 ;  /* 0x0012001c01007387 */ /* 0x0005e20000100a00 */
[----:B-1----:R-:W-:Y:S01]  /*9ce0*/  SHF.R.U32.HI R25, RZ, 0x3, R5 ;  /* 0x00000003ff197819 */ /* 0x002fe20000011605 */
[----:B------:R-:W-:Y:S01]  /*9cf0*/  IMAD.MOV.U32 R5, RZ, RZ, c[0x0][0x1a8] ;  /* 0x00006a00ff057624 */ /* 0x000fe200078e00ff */
[C---:B------:R-:W-:Y:S01]  /*9d00*/  LEA R8, R0.reuse, R3, 0x1 ;  /* 0x0000000300087211 */ /* 0x040fe200078e08ff */
[----:B------:R1:W-:Y:S01]  /*9d10*/  STL [R1+0xc], R3 ;  /* 0x00000c0301007387 */ /* 0x0003e20000100800 */
[----:B------:R-:W-:Y:S02]  /*9d20*/  LOP3.LUT R25, R25, 0xc, RZ, 0xc0, !PT ;  /* 0x0000000c19197812 */ /* 0x000fe400078ec0ff */
[----:B------:R-:W-:Y:S01]  /*9d30*/  LEA R5, R5, R10, 0x7 ;  /* 0x0000000a05057211 */ /* 0x000fe200078e38ff */
[----:B------:R3:W-:Y:S02]  /*9d40*/  STL [R1+0x8], R8 ;  /* 0x0000080801007387 */ /* 0x0007e40000100800 */
[----:B------:R-:W-:Y:S01]  /*9d50*/  IMAD.IADD R9, R9, 0x1, R25 ;  /* 0x0000000109097824 */ /* 0x000fe200078e0219 */
[----:B--2---:R-:W-:-:S02]  /*9d60*/  LEA R29, R0, R8, 0x1 ;  /* 0x00000008001d7211 */ /* 0x004fc400078e08ff */
[----:B-1----:R-:W-:-:S04]  /*9d70*/  SEL R3, RZ, 0x90, !P0 ;  /* 0x00000090ff037807 */ /* 0x002fc80004000000 */
[----:B------:R-:W-:Y:S02]  /*9d80*/  LOP3.LUT R3, R3, R6, RZ, 0x3c, !PT ;  /* 0x0000000603037212 */ /* 0x000fe400078e3cff */
[----:B------:R-:W-:Y:S01]  /*9d90*/  LOP3.LUT R6, R26, R2, RZ, 0x3c, !PT ;  /* 0x000000021a067212 */ /* 0x000fe200078e3cff */
[----:B0-----:R-:W-:Y:S01]  /*9da0*/  IMAD R2, R17, c[0x0][0x1a0], RZ ;  /* 0x0000680011027a24 */ /* 0x001fe200078e02ff */
[C---:B------:R-:W-:Y:S01]  /*9db0*/  LOP3.LUT R6, R7.reuse, 0x7, RZ, 0xc0, !PT ;  /* 0x0000000707067812 */ /* 0x040fe200078ec0ff */
[----:B------:R0:W-:Y:S01]  /*9dc0*/  STL [R1+0x34c], R3 ;  /* 0x00034c0301007387 */ /* 0x0001e20000100800 */
[----:B---3--:R-:W-:Y:S02]  /*9dd0*/  SHF.L.U32 R8, R7, 0x1, RZ ;  /* 0x0000000107087819 */ /* 0x008fe400000006ff */
[C---:B------:R-:W-:Y:S01]  /*9de0*/  SHF.L.U32 R26, R6.reuse, 0x4, RZ ;  /* 0x00000004061a7819 */ /* 0x040fe200000006ff */
[----:B------:R-:W-:Y:S01]  /*9df0*/  IMAD R9, R6, 0x110, RZ ;  /* 0x0000011006097824 */ /* 0x000fe200078e02ff */
[----:B------:R-:W-:-:S02]  /*9e00*/  LEA R25, P0, R2, c[0x0][0x168], 0x1 ;  /* 0x00005a0002197a11 */ /* 0x000fc400078008ff */
[----:B------:R-:W-:Y:S02]  /*9e10*/  LOP3.LUT R22, R26, 0x780, R16, 0xf8, !PT ;  /* 0x000007801a167812 */ /* 0x000fe400078ef810 */
[--C-:B------:R-:W-:Y:S02]  /*9e20*/  LOP3.LUT R9, R9, 0x10, R8.reuse, 0x78, !PT ;  /* 0x0000001009097812 */ /* 0x100fe400078e7808 */
[----:B0-----:R-:W-:Y:S02]  /*9e30*/  LEA R3, R0, R29, 0x1 ;  /* 0x0000001d00037211 */ /* 0x001fe400078e08ff */
[----:B------:R-:W-:Y:S02]  /*9e40*/  LOP3.LUT R8, R26, 0x30, R8, 0x78, !PT ;  /* 0x000000301a087812 */ /* 0x000fe400078e7808 */
[----:B------:R-:W-:Y:S01]  /*9e50*/  LEA.HI.X.SX32 R26, R2, c[0x0][0x16c], 0x1, P0 ;  /* 0x00005b00021a7a11 */ /* 0x000fe200000f0eff */
[----:B------:R0:W-:Y:S01]  /*9e60*/  STL [R1+0x2c], R3 ;  /* 0x00002c0301007387 */ /* 0x0001e20000100800 */
[----:B------:R-:W-:-:S02]  /*9e70*/  LEA R2, P0, R10, R25, 0x1 ;  /* 0x000000190a027211 */ /* 0x000fc400078008ff */
[----:B------:R-:W-:Y:S01]  /*9e80*/  LEA R22, P1, R5, R25, 0x1 ;  /* 0x0000001905167211 */ /* 0x000fe200078208ff */
[----:B------:R-:W-:Y:S01]  /*9e90*/  IMAD R25, R17, c[0x0][0x1b0], RZ ;  /* 0x00006c0011197a24 */ /* 0x000fe200078e02ff */
[----:B0-----:R-:W-:-:S04]  /*9ea0*/  LEA R3, R0, R3, 0x1 ;  /* 0x0000000300037211 */ /* 0x001fc800078e08ff */
[----:B------:R-:W-:-:S05]  /*9eb0*/  LEA R3, R0, R3, 0x1 ;  /* 0x0000000300037211 */ /* 0x000fca00078e08ff */
[----:B------:R-:W-:-:S05]  /*9ec0*/  IMAD R3, R0, 0x2, R3 ;  /* 0x0000000200037824 */ /* 0x000fca00078e0203 */
[----:B------:R-:W-:Y:S02]  /*9ed0*/  LEA R16, R0, R3, 0x1 ;  /* 0x0000000300107211 */ /* 0x000fe400078e08ff */
[-C--:B------:R-:W-:Y:S02]  /*9ee0*/  LEA.HI.X.SX32 R3, R10, R26.reuse, 0x1, P0 ;  /* 0x0000001a0a037211 */ /* 0x080fe400000f0eff */
[----:B------:R-:W-:Y:S01]  /*9ef0*/  LEA.HI.X.SX32 R23, R5, R26, 0x1, P1 ;  /* 0x0000001a05177211 */ /* 0x000fe200008f0eff */
[----:B------:R-:W-:Y:S02]  /*9f00*/  IMAD R28, R0, 0x2, R16 ;  /* 0x00000002001c7824 */ /* 0x000fe400078e0210 */
[----:B------:R0:W-:Y:S04]  /*9f10*/  STL.64 [R1+0x6b0], R2 ;  /* 0x0006b00201007387 */ /* 0x0001e80000100a00 */
[----:B0-----:R-:W2:Y:S01]  /*9f20*/  LDL.LU.64 R2, [R1+0x1258] ;  /* 0x0012580001027983 */ /* 0x001ea20000300a00 */
[----:B------:R-:W-:Y:S01]  /*9f30*/  IMAD R26, R4, c[0x0][0x1b4], RZ ;  /* 0x00006d00041a7a24 */ /* 0x000fe200078e02ff */
[----:B------:R-:W-:Y:S01]  /*9f40*/  LOP3.LUT R4, R7, 0x10, RZ, 0xc0, !PT ;  /* 0x0000001007047812 */ /* 0x000fe200078ec0ff */
[----:B------:R-:W-:Y:S01]  /*9f50*/  IMAD.HI R5, R25, 0x2, RZ ;  /* 0x0000000219057827 */ /* 0x000fe200078e02ff */
[----:B------:R-:W-:Y:S01]  /*9f60*/  LEA R6, R6, R11, 0x2 ;  /* 0x0000000b06067211 */ /* 0x000fe200078e10ff */
[----:B------:R0:W-:Y:S01]  /*9f70*/  STL.64 [R1+0x6a8], R22 ;  /* 0x0006a81601007387 */ /* 0x0001e20000100a00 */
[----:B------:R-:W-:-:S02]  /*9f80*/  SHF.L.U32 R10, R4, 0x7, RZ ;  /* 0x00000007040a7819 */ /* 0x000fc400000006ff */
[----:B------:R-:W-:Y:S02]  /*9f90*/  SHF.L.U32 R17, R25, 0x1, RZ ;  /* 0x0000000119117819 */ /* 0x000fe400000006ff */
[----:B------:R-:W-:Y:S01]  /*9fa0*/  LOP3.LUT R10, R9, R10, RZ, 0xfc, !PT ;  /* 0x0000000a090a7212 */ /* 0x000fe200078efcff */
[----:B------:R-:W-:Y:S01]  /*9fb0*/  IMAD.U32 R9, R6, 0x80, R8 ;  /* 0x0000008006097824 */ /* 0x000fe200078e0008 */
[C---:B------:R-:W-:Y:S01]  /*9fc0*/  SHF.L.U32 R25, R26.reuse, 0x1, RZ ;  /* 0x000000011a197819 */ /* 0x040fe200000006ff */
[----:B------:R-:W-:-:S03]  /*9fd0*/  IMAD.HI R26, R26, 0x2, RZ ;  /* 0x000000021a1a7827 */ /* 0x000fc600078e02ff */
[----:B------:R1:W-:Y:S01]  /*9fe0*/  STL [R1+0x764], R9 ;  /* 0x0007640901007387 */ /* 0x0003e20000100800 */
[----:B0-----:R-:W-:Y:S01]  /*9ff0*/  LEA R22, R0, R28, 0x1 ;  /* 0x0000001c00167211 */ /* 0x001fe200078e08ff */
[----:B------:R-:W-:Y:S01]  /*a000*/  IMAD.U32 R6, R6, 0x20, R8 ;  /* 0x0000002006067824 */ /* 0x000fe200078e0008 */
[----:B------:R-:W-:-:S03]  /*a010*/  IADD3 R25, P0, P1, R25, c[0x0][0x170], R17 ;  /* 0x00005c0019197a10 */ /* 0x000fc6000791e011 */
[----:B------:R-:W-:Y:S01]  /*a020*/  IMAD R23, R0, 0x2, R22 ;  /* 0x0000000200177824 */ /* 0x000fe200078e0216 */
[----:B------:R-:W-:Y:S01]  /*a030*/  IADD3.X R26, R26, c[0x0][0x174], R5, P0, P1 ;  /* 0x00005d001a1a7a10 */ /* 0x000fe200007e2405 */
[----:B------:R0:W-:Y:S01]  /*a040*/  STL [R1+0x760], R6 ;  /* 0x0007600601007387 */ /* 0x0001e20000100800 */
[----:B-1----:R-:W-:Y:S01]  /*a050*/  SHF.R.U32.HI R9, RZ, 0x6, R7 ;  /* 0x00000006ff097819 */ /* 0x002fe20000011607 */
[----:B------:R-:W-:-:S03]  /*a060*/  IMAD R4, R0, 0x2, R23 ;  /* 0x0000000200047824 */ /* 0x000fc600078e0217 */
[----:B------:R-:W-:Y:S02]  /*a070*/  SGXT.U32 R9, R9, 0x1 ;  /* 0x000000010909781a */ /* 0x000fe40000000000 */
[----:B------:R-:W-:-:S03]  /*a080*/  LEA R4, R0, R4, 0x1 ;  /* 0x0000000400047211 */ /* 0x000fc600078e08ff */
[----:B------:R-:W-:Y:S01]  /*a090*/  IMAD R9, R9, c[0x0][0x1b8], RZ ;  /* 0x00006e0009097a24 */ /* 0x000fe200078e02ff */
[----:B------:R-:W-:-:S03]  /*a0a0*/  LEA R4, R0, R4, 0x1 ;  /* 0x0000000400047211 */ /* 0x000fc600078e08ff */
[C---:B------:R-:W-:Y:S01]  /*a0b0*/  IMAD R9, R0.reuse, 0x2, R9 ;  /* 0x0000000200097824 */ /* 0x040fe200078e0209 */
[----:B------:R-:W-:-:S04]  /*a0c0*/  LEA R4, R0, R4, 0x1 ;  /* 0x0000000400047211 */ /* 0x000fc800078e08ff */
[C---:B------:R-:W-:Y:S02]  /*a0d0*/  LEA R4, R0.reuse, R4, 0x1 ;  /* 0x0000000400047211 */ /* 0x040fe400078e08ff */
[-C--:B--2---:R-:W-:Y:S02]  /*a0e0*/  LEA R5, R0, R2.reuse, 0x1 ;  /* 0x0000000200057211 */ /* 0x084fe400078e08ff */
[-C--:B------:R-:W-:Y:S02]  /*a0f0*/  LEA R10, P0, R2, R25.reuse, 0x1 ;  /* 0x00000019020a7211 */ /* 0x080fe400078008ff */
[C---:B------:R-:W-:Y:S02]  /*a100*/  LEA R17, R0.reuse, R2, 0x1 ;  /* 0x0000000200117211 */ /* 0x040fe400078e08ff */
[----:B------:R-:W-:Y:S02]  /*a110*/  LEA R8, P1, R5, R25, 0x1 ;  /* 0x0000001905087211 */ /* 0x000fe400078208ff */
[C---:B------:R-:W-:Y:S01]  /*a120*/  LEA R5, R0.reuse, R5, 0x1 ;  /* 0x0000000500057211 */ /* 0x040fe200078e08ff */
[----:B------:R-:W-:Y:S01]  /*a130*/  IMAD R17, R0, 0x2, R17 ;  /* 0x0000000200117824 */ /* 0x000fe200078e0211 */
[----:B------:R-:W-:-:S02]  /*a140*/  LEA.HI.X.SX32 R11, R2, R26, 0x1, P0 ;  /* 0x0000001a020b7211 */ /* 0x000fc400000f0eff */
[----:B------:R-:W-:Y:S02]  /*a150*/  LEA R5, R0, R5, 0x1 ;  /* 0x0000000500057211 */ /* 0x000fe400078e08ff */
[----:B------:R-:W-:Y:S01]  /*a160*/  LEA.HI.X.SX32 R9, R9, R26, 0x1, P1 ;  /* 0x0000001a09097211 */ /* 0x000fe200008f0eff */
[----:B------:R1:W-:Y:S01]  /*a170*/  STL.64 [R1+0xd18], R10 ;  /* 0x000d180a01007387 */ /* 0x0003e20000100a00 */
[----:B0-----:R-:W-:-:S03]  /*a180*/  LEA R6, P2, R5, R25, 0x1 ;  /* 0x0000001905067211 */ /* 0x001fc600078408ff */
[----:B------:R0:W-:Y:S01]  /*a190*/  STL.64 [R1+0xd10], R8 ;  /* 0x000d100801007387 */ /* 0x0001e20000100a00 */
[----:B------:R-:W-:Y:S02]  /*a1a0*/  LEA.HI.X.SX32 R7, R5, R26, 0x1, P2 ;  /* 0x0000001a05077211 */ /* 0x000fe400010f0eff */
[----:B-1----:R-:W-:-:S04]  /*a1b0*/  LEA R10, P0, R17, R25, 0x1 ;  /* 0x00000019110a7211 */ /* 0x002fc800078008ff */
[----:B------:R-:W-:Y:S01]  /*a1c0*/  LEA.HI.X.SX32 R11, R17, R26, 0x1, P0 ;  /* 0x0000001a110b7211 */ /* 0x000fe200000f0eff */
[----:B0-----:R-:W2:Y:S01]  /*a1d0*/  LDL.LU.64 R8, [R1+0x1250] ;  /* 0x0012500001087983 */ /* 0x001ea20000300a00 */
[C---:B------:R-:W-:Y:S01]  /*a1e0*/  LEA R17, R0.reuse, R27, 0x1 ;  /* 0x0000001b00117211 */ /* 0x040fe200078e08ff */
[----:B------:R-:W-:Y:S02]  /*a1f0*/  IMAD R2, R0, 0x2, R4 ;  /* 0x0000000200027824 */ /* 0x000fe400078e0204 */
[----:B------:R0:W-:Y:S04]  /*a200*/  STL [R1+0x64], R4 ;  /* 0x0000640401007387 */ /* 0x0001e80000100800 */
[----:B------:R1:W-:Y:S04]  /*a210*/  STL.64 [R1+0xd08], R10 ;  /* 0x000d080a01007387 */ /* 0x0003e80000100a00 */
[----:B------:R3:W-:Y:S01]  /*a220*/  STL.64 [R1+0xd00], R6 ;  /* 0x000d000601007387 */ /* 0x0007e20000100a00 */
[----:B0-----:R-:W-:-:S03]  /*a230*/  LEA R4, P1, R17, R25, 0x1 ;  /* 0x0000001911047211 */ /* 0x001fc600078208ff */
[----:B------:R0:W-:Y:S01]  /*a240*/  STL [R1+0x60], R2 ;  /* 0x0000600201007387 */ /* 0x0001e20000100800 */
[----:B------:R-:W-:Y:S02]  /*a250*/  LEA.HI.X.SX32 R5, R17, R26, 0x1, P1 ;  /* 0x0000001a11057211 */ /* 0x000fe400008f0eff */
[-C--:B-1----:R-:W-:Y:S02]  /*a260*/  LEA R10, P2, R3, R25.reuse, 0x1 ;  /* 0x00000019030a7211 */ /* 0x082fe400078408ff */
[C---:B---3--:R-:W-:Y:S02]  /*a270*/  LEA R6, P0, R27.reuse, R25, 0x1 ;  /* 0x000000191b067211 */ /* 0x048fe400078008ff */
[----:B0-----:R-:W-:Y:S02]  /*a280*/  LEA R2, R0, R2, 0x1 ;  /* 0x0000000200027211 */ /* 0x001fe400078e08ff */
[----:B------:R-:W-:-:S05]  /*a290*/  LEA.HI.X.SX32 R7, R27, R26, 0x1, P0 ;  /* 0x0000001a1b077211 */ /* 0x000fca00000f0eff */
[----:B------:R0:W-:Y:S04]  /*a2a0*/  STL.64 [R1+0xcf8], R6 ;  /* 0x000cf80601007387 */ /* 0x0001e80000100a00 */
[----:B0-----:R-:W3:Y:S04]  /*a2b0*/  LDL.LU.64 R6, [R1+0x1248] ;  /* 0x0012480001067983 */ /* 0x001ee80000300a00 */
[----:B------:R0:W-:Y:S04]  /*a2c0*/  STL.64 [R1+0xcf0], R4 ;  /* 0x000cf00401007387 */ /* 0x0001e80000100a00 */
[----:B0-----:R-:W4:Y:S01]  /*a2d0*/  LDL.LU.64 R4, [R1+0x1240] ;  /* 0x0012400001047983 */ /* 0x001f220000300a00 */
[----:B------:R-:W-:-:S02]  /*a2e0*/  LEA.HI.X.SX32 R11, R3, R26, 0x1, P2 ;  /* 0x0000001a030b7211 */ /* 0x000fc400010f0eff */
[C---:B------:R-:W-:Y:S01]  /*a2f0*/  LEA R3, R0.reuse, R2, 0x1 ;  /* 0x0000000200037211 */ /* 0x040fe200078e08ff */
[----:B------:R0:W-:Y:S04]  /*a300*/  STL [R1+0x5c], R2 ;  /* 0x00005c0201007387 */ /* 0x0001e80000100800 */
[----:B------:R-:W-:Y:S04]  /*a310*/  STL.64 [R1+0x1228], R22 ;  /* 0x0012281601007387 */ /* 0x000fe80000100a00 */
[----:B------:R3:W-:Y:S01]  /*a320*/  STL.64 [R1+0xce8], R10 ;  /* 0x000ce80a01007387 */ /* 0x0007e20000100a00 */
[----:B0-----:R-:W-:-:S03]  /*a330*/  LEA R2, R0, R3, 0x1 ;  /* 0x0000000300027211 */ /* 0x001fc600078e08ff */
[----:B------:R4:W-:Y:S01]  /*a340*/  STL.64 [R1+0x1220], R20 ;  /* 0x0012201401007387 */ /* 0x0009e20000100a00 */
[----:B---3--:R-:W-:-:S04]  /*a350*/  LEA R10, P2, R6, R25, 0x1 ;  /* 0x00000019060a7211 */ /* 0x008fc800078408ff */
[-C--:B------:R-:W-:Y:S02]  /*a360*/  LEA.HI.X.SX32 R11, R6, R26.reuse, 0x1, P2 ;  /* 0x0000001a060b7211 */ /* 0x080fe400010f0eff */
[CC--:B----4-:R-:W-:Y:S02]  /*a370*/  LEA R20, P0, R4.reuse, R25.reuse, 0x1 ;  /* 0x0000001904147211 */ /* 0x0d0fe400078008ff */
[C---:B------:R-:W-:Y:S02]  /*a380*/  LEA R22, P1, R5.reuse, R25, 0x1 ;  /* 0x0000001905167211 */ /* 0x040fe400078208ff */
[-C--:B------:R-:W-:Y:S02]  /*a390*/  LEA.HI.X.SX32 R21, R4, R26.reuse, 0x1, P0 ;  /* 0x0000001a04157211 */ /* 0x080fe400000f0eff */
[----:B------:R-:W-:Y:S01]  /*a3a0*/  LEA.HI.X.SX32 R23, R5, R26, 0x1, P1 ;  /* 0x0000001a05177211 */ /* 0x000fe200008f0eff */
[C---:B------:R-:W-:Y:S02]  /*a3b0*/  IMAD R5, R0.reuse, 0x2, R3 ;  /* 0x0000000200057824 */ /* 0x040fe400078e0203 */
[----:B------:R2:W-:Y:S03]  /*a3c0*/  STL.64 [R1+0xce0], R20 ;  /* 0x000ce01401007387 */ /* 0x0005e60000100a00 */
[C---:B------:R-:W-:Y:S01]  /*a3d0*/  LEA R6, R0.reuse, R5, 0x1 ;  /* 0x0000000500067211 */ /* 0x040fe200078e08ff */
[----:B------:R0:W-:Y:S03]  /*a3e0*/  STL.64 [R1+0xcd8], R22 ;  /* 0x000cd81601007387 */ /* 0x0001e60000100a00 */
[----:B------:R-:W-:Y:S01]  /*a3f0*/  LEA R2, R0, R6, 0x1 ;  /* 0x0000000600027211 */ /* 0x000fe200078e08ff */
[----:B------:R1:W-:Y:S01]  /*a400*/  STL.64 [R1+0xcd0], R10 ;  /* 0x000cd00a01007387 */ /* 0x0003e20000100a00 */
[----:B--2---:R-:W-:-:S02]  /*a410*/  LEA R20, P2, R9, R25, 0x1 ;  /* 0x0000001909147211 */ /* 0x004fc400078408ff */
[-C--:B0-----:R-:W-:Y:S02]  /*a420*/  LEA R22, P1, R8, R25.reuse, 0x1 ;  /* 0x0000001908167211 */ /* 0x081fe400078208ff */
[----:B-1----:R-:W-:-:S04]  /*a430*/  LEA R10, P0, R7, R25, 0x1 ;  /* 0x00000019070a7211 */ /* 0x002fc800078008ff */
[----:B------:R-:W-:-:S05]  /*a440*/  LEA.HI.X.SX32 R11, R7, R26, 0x1, P0 ;  /* 0x0000001a070b7211 */ /* 0x000fca00000f0eff */
[----:B------:R0:W-:Y:S04]  /*a450*/  STL.64 [R1+0xcc8], R10 ;  /* 0x000cc80a01007387 */ /* 0x0001e80000100a00 */
[----:B0-----:R-:W2:Y:S01]  /*a460*/  LDL.LU.64 R10, [R1+0x1238] ;  /* 0x00123800010a7983 */ /* 0x001ea20000300a00 */
[-C--:B------:R-:W-:Y:S01]  /*a470*/  LEA.HI.X.SX32 R23, R8, R26.reuse, 0x1, P1 ;  /* 0x0000001a08177211 */ /* 0x080fe200008f0eff */
[----:B------:R-:W-:Y:S01]  /*a480*/  IMAD.MOV.U32 R8, RZ, RZ, R16 ;  /* 0x000000ffff087224 */ /* 0x000fe200078e0010 */
[----:B------:R-:W-:Y:S01]  /*a490*/  LEA.HI.X.SX32 R21, R9, R26, 0x1, P2 ;  /* 0x0000001a09157211 */ /* 0x000fe200010f0eff */
[----:B------:R0:W-:Y:S01]  /*a4a0*/  STL [R1+0x4c], R2 ;  /* 0x00004c0201007387 */ /* 0x0001e20000100800 */
[----:B------:R-:W-:-:S03]  /*a4b0*/  LEA R16, P2, R12, R25, 0x1 ;  /* 0x000000190c107211 */ /* 0x000fc600078408ff */
[----:B------:R-:W-:Y:S01]  /*a4c0*/  STL.64 [R1+0xcc0], R22 ;  /* 0x000cc01601007387 */ /* 0x000fe20000100a00 */
[----:B------:R-:W-:-:S03]  /*a4d0*/  LEA.HI.X.SX32 R17, R12, R26, 0x1, P2 ;  /* 0x0000001a0c117211 */ /* 0x000fc600010f0eff */
[----:B------:R-:W-:Y:S01]  /*a4e0*/  STL.64 [R1+0xcb8], R20 ;  /* 0x000cb81401007387 */ /* 0x000fe20000100a00 */
[----:B0-----:R-:W-:-:S05]  /*a4f0*/  LEA R2, R0, R2, 0x1 ;  /* 0x0000000200027211 */ /* 0x001fca00078e08ff */
[----:B------:R0:W-:Y:S02]  /*a500*/  STL [R1+0x20], R2 ;  /* 0x0000200201007387 */ /* 0x0001e40000100800 */
[----:B0-----:R-:W-:-:S05]  /*a510*/  LEA R2, R0, R2, 0x1 ;  /* 0x0000000200027211 */ /* 0x001fca00078e08ff */
[----:B------:R0:W-:Y:S01]  /*a520*/  STL [R1+0x1c], R2 ;  /* 0x00001c0201007387 */ /* 0x0001e20000100800 */
[CC--:B--2---:R-:W-:Y:S02]  /*a530*/  LEA R22, P0, R10.reuse, R25.reuse, 0x1 ;  /* 0x000000190a167211 */ /* 0x0c4fe400078008ff */
[CC--:B------:R-:W-:Y:S02]  /*a540*/  LEA R20, P1, R11.reuse, R25.reuse, 0x1 ;  /* 0x000000190b147211 */ /* 0x0c0fe400078208ff */
[-C--:B------:R-:W-:Y:S02]  /*a550*/  LEA.HI.X.SX32 R23, R10, R26.reuse, 0x1, P0 ;  /* 0x0000001a0a177211 */ /* 0x080fe400000f0eff */
[----:B------:R-:W-:Y:S01]  /*a560*/  LEA.HI.X.SX32 R21, R11, R26, 0x1, P1 ;  /* 0x0000001a0b157211 */ /* 0x000fe200008f0eff */
[C---:B------:R-:W-:Y:S01]  /*a570*/  IMAD R7, R0.reuse, 0x2, R29 ;  /* 0x0000000200077824 */ /* 0x040fe200078e021d */
[C---:B------:R-:W-:Y:S01]  /*a580*/  LEA R10, R0.reuse, R2, 0x1 ;  /* 0x00000002000a7211 */ /* 0x040fe200078e08ff */
[----:B------:R1:W-:Y:S03]  /*a590*/  STL.64 [R1+0xcb0], R22 ;  /* 0x000cb01601007387 */ /* 0x0003e60000100a00 */
[----:B0-----:R-:W-:Y:S01]  /*a5a0*/  LEA R2, R0, R10, 0x1 ;  /* 0x0000000a00027211 */ /* 0x001fe200078e08ff */
[----:B------:R0:W-:Y:S04]  /*a5b0*/  STL.64 [R1+0xca8], R20 ;  /* 0x000ca81401007387 */ /* 0x0001e80000100a00 */
[----:B------:R2:W-:Y:S01]  /*a5c0*/  STL.64 [R1+0xca0], R16 ;  /* 0x000ca01001007387 */ /* 0x0005e20000100a00 */
[----:B-1----:R-:W-:-:S02]  /*a5d0*/  LEA R22, P1, R14, R25, 0x1 ;  /* 0x000000190e167211 */ /* 0x002fc400078208ff */
[-C--:B0-----:R-:W-:Y:S02]  /*a5e0*/  LEA R20, P2, R15, R25.reuse, 0x1 ;  /* 0x000000190f147211 */ /* 0x081fe400078408ff */
[----:B--2---:R-:W-:-:S04]  /*a5f0*/  LEA R16, P0, R13, R25, 0x1 ;  /* 0x000000190d107211 */ /* 0x004fc800078008ff */
[-C--:B------:R-:W-:Y:S02]  /*a600*/  LEA.HI.X.SX32 R17, R13, R26.reuse, 0x1, P0 ;  /* 0x0000001a0d117211 */ /* 0x080fe400000f0eff */
[----:B------:R-:W-:-:S03]  /*a610*/  LEA.HI.X.SX32 R23, R14, R26, 0x1, P1 ;  /* 0x0000001a0e177211 */ /* 0x000fc600008f0eff */
[----:B------:R0:W-:Y:S04]  /*a620*/  STL.64 [R1+0xc98], R16 ;  /* 0x000c981001007387 */ /* 0x0001e80000100a00 */
[----:B0-----:R-:W2:Y:S04]  /*a630*/  LDL.LU.64 R16, [R1+0x1230] ;  /* 0x0012300001107983 */ /* 0x001ea80000300a00 */
[----:B------:R0:W-:Y:S04]  /*a640*/  STL.64 [R1+0xc90], R22 ;  /* 0x000c901601007387 */ /* 0x0001e80000100a00 */
[----:B0-----:R-:W3:Y:S01]  /*a650*/  LDL.LU.64 R22, [R1+0x1228] ;  /* 0x0012280001167983 */ /* 0x001ee20000300a00 */
[----:B------:R-:W-:Y:S01]  /*a660*/  LEA.HI.X.SX32 R21, R15, R26, 0x1, P2 ;  /* 0x0000001a0f157211 */ /* 0x000fe200010f0eff */
[----:B------:R-:W-:Y:S01]  /*a670*/  IMAD R2, R0, 0x2, R2 ;  /* 0x0000000200027824 */ /* 0x000fe200078e0202 */
[----:B------:R-:W-:-:S03]  /*a680*/  LEA R12, P2, R18, R25, 0x1 ;  /* 0x00000019120c7211 */ /* 0x000fc600078408ff */
[----:B------:R2:W-:Y:S01]  /*a690*/  STL.64 [R1+0xc88], R20 ;  /* 0x000c881401007387 */ /* 0x0005e20000100a00 */
[----:B------:R-:W-:Y:S02]  /*a6a0*/  LEA.HI.X.SX32 R13, R18, R26, 0x1, P2 ;  /* 0x0000001a120d7211 */ /* 0x000fe400010f0eff */
[C---:B------:R-:W-:Y:S02]  /*a6b0*/  LEA R7, R0.reuse, R7, 0x1 ;  /* 0x0000000700077211 */ /* 0x040fe400078e08ff */
[C---:B------:R-:W-:Y:S02]  /*a6c0*/  LEA R4, R0.reuse, R2, 0x1 ;  /* 0x0000000200047211 */ /* 0x040fe400078e08ff */
[----:B------:R-:W-:-:S04]  /*a6d0*/  LEA R7, R0, R7, 0x1 ;  /* 0x0000000700077211 */ /* 0x000fc800078e08ff */
[C---:B------:R-:W-:Y:S02]  /*a6e0*/  LEA R7, R0.reuse, R7, 0x1 ;  /* 0x0000000700077211 */ /* 0x040fe400078e08ff */
[----:B------:R-:W-:Y:S02]  /*a6f0*/  MOV R9, R8 ;  /* 0x0000000800097202 */ /* 0x000fe40000000f00 */
[----:B------:R-:W-:Y:S02]  /*a700*/  MOV R8, R7 ;  /* 0x0000000700087202 */ /* 0x000fe40000000f00 */
[----:B------:R-:W-:Y:S02]  /*a710*/  LEA R4, R0, R4, 0x1 ;  /* 0x0000000400047211 */ /* 0x000fe400078e08ff */
[-C--:B--2---:R-:W-:Y:S02]  /*a720*/  LEA R20, P0, R16, R25.reuse, 0x1 ;  /* 0x0000001910147211 */ /* 0x084fe400078008ff */
[----:B------:R-:W-:-:S02]  /*a730*/  LEA R14, P1, R17, R25, 0x1 ;  /* 0x00000019110e7211 */ /* 0x000fc400078208ff */
[-C--:B------:R-:W-:Y:S02]  /*a740*/  LEA.HI.X.SX32 R21, R16, R26.reuse, 0x1, P0 ;  /* 0x0000001a10157211 */ /* 0x080fe400000f0eff */
[----:B------:R-:W-:-:S03]  /*a750*/  LEA.HI.X.SX32 R15, R17, R26, 0x1, P1 ;  /* 0x0000001a110f7211 */ /* 0x000fc600008f0eff */
[----:B------:R0:W-:Y:S01]  /*a760*/  STL.64 [R1+0xc80], R20 ;  /* 0x000c801401007387 */ /* 0x0001e20000100a00 */
[----:B---3--:R-:W-:-:S03]  /*a770*/  LEA R27, R0, R23, 0x1 ;  /* 0x00000017001b7211 */ /* 0x008fc600078e08ff */
[----:B0-----:R-:W2:Y:S02]  /*a780*/  LDL.LU.64 R20, [R1+0x1220] ;  /* 0x0012200001147983 */ /* 0x001ea40000300a00 */
[C---:B------:R-:W-:Y:S01]  /*a790*/  IMAD R27, R0.reuse, 0x2, R27 ;  /* 0x00000002001b7824 */ /* 0x040fe200078e021b */
[C---:B------:R-:W-:Y:S01]  /*a7a0*/  LEA R11, R0.reuse, R23, 0x1 ;  /* 0x00000017000b7211 */ /* 0x040fe200078e08ff */
[----:B------:R-:W-:Y:S01]  /*a7b0*/  IMAD.MOV.U32 R17, RZ, RZ, R6 ;  /* 0x000000ffff117224 */ /* 0x000fe200078e0006 */
[----:B------:R0:W-:Y:S01]  /*a7c0*/  STL.64 [R1+0xc78], R14 ;  /* 0x000c780e01007387 */ /* 0x0001e20000100a00 */
[----:B------:R-:W-:Y:S02]  /*a7d0*/  MOV R16, R5 ;  /* 0x0000000500107202 */ /* 0x000fe40000000f00 */
[C---:B------:R-:W-:Y:S01]  /*a7e0*/  LEA R27, R0.reuse, R27, 0x1 ;  /* 0x0000001b001b7211 */ /* 0x040fe200078e08ff */
[----:B------:R1:W-:Y:S01]  /*a7f0*/  STL.64 [R1+0xc70], R12 ;  /* 0x000c700c01007387 */ /* 0x0003e20000100a00 */
[----:B------:R-:W-:-:S02]  /*a800*/  LEA R11, R0, R11, 0x1 ;  /* 0x0000000b000b7211 */ /* 0x000fc400078e08ff */
[C---:B------:R-:W-:Y:S01]  /*a810*/  LEA R5, R0.reuse, R29, 0x1 ;  /* 0x0000001d00057211 */ /* 0x040fe200078e08ff */
[----:B------:R-:W-:Y:S01]  /*a820*/  IMAD.MOV.U32 R7, RZ, RZ, R27 ;  /* 0x000000ffff077224 */ /* 0x000fe200078e001b */
[C---:B------:R-:W-:Y:S01]  /*a830*/  LEA R27, R0.reuse, R23, 0x1 ;  /* 0x00000017001b7211 */ /* 0x040fe200078e08ff */
[----:B------:R-:W-:Y:S01]  /*a840*/  STL.64 [R1+0x1210], R8 ;  /* 0x0012100801007387 */ /* 0x000fe20000100a00 */
[C---:B------:R-:W-:Y:S02]  /*a850*/  LEA R5, R0.reuse, R5, 0x1 ;  /* 0x0000000500057211 */ /* 0x040fe400078e08ff */
[----:B0-----:R-:W-:Y:S01]  /*a860*/  MOV R15, R23 ;  /* 0x00000017000f7202 */ /* 0x001fe20000000f00 */
[----:B------:R-:W-:Y:S01]  /*a870*/  STL.64 [R1+0x1208], R10 ;  /* 0x0012080a01007387 */ /* 0x000fe20000100a00 */
[C---:B------:R-:W-:Y:S01]  /*a880*/  LEA R5, R0.reuse, R5, 0x1 ;  /* 0x0000000500057211 */ /* 0x040fe200078e08ff */
[C---:B-1----:R-:W-:Y:S01]  /*a890*/  IMAD R12, R0.reuse, 0x2, R23 ;  /* 0x00000002000c7824 */ /* 0x042fe200078e0217 */
[C---:B------:R-:W-:Y:S01]  /*a8a0*/  LEA R13, R0.reuse, R29, 0x1 ;  /* 0x0000001d000d7211 */ /* 0x040fe200078e08ff */
[----:B------:R0:W-:Y:S01]  /*a8b0*/  STL [R1+0x11c8], R4 ;  /* 0x0011c80401007387 */ /* 0x0001e20000100800 */
[----:B------:R-:W-:-:S02]  /*a8c0*/  IMAD R27, R0, 0x2, R27 ;  /* 0x00000002001b7824 */ /* 0x000fc400078e021b */
[----:B------:R-:W-:Y:S01]  /*a8d0*/  MOV R14, R12 ;  /* 0x0000000c000e7202 */ /* 0x000fe20000000f00 */
[----:B------:R-:W-:Y:S01]  /*a8e0*/  IMAD.MOV.U32 R12, RZ, RZ, R22 ;  /* 0x000000ffff0c7224 */ /* 0x000fe200078e0016 */
[C---:B------:R-:W-:Y:S02]  /*a8f0*/  LEA R22, P0, R19.reuse, R25, 0x1 ;  /* 0x0000001913167211 */ /* 0x040fe400078008ff */
[C---:B------:R-:W-:Y:S02]  /*a900*/  LEA R13, R0.reuse, R13, 0x1 ;  /* 0x0000000d000d7211 */ /* 0x040fe400078e08ff */
[----:B------:R-:W-:Y:S02]  /*a910*/  LEA.HI.X.SX32 R23, R19, R26, 0x1, P0 ;  /* 0x0000001a13177211 */ /* 0x000fe400000f0eff */
[----:B------:R-:W-:Y:S02]  /*a920*/  MOV R18, R13 ;  /* 0x0000000d00127202 */ /* 0x000fe40000000f00 */
[----:B------:R-:W-:Y:S01]  /*a930*/  MOV R13, R3 ;  /* 0x00000003000d7202 */ /* 0x000fe20000000f00 */
[----:B------:R1:W-:Y:S01]  /*a940*/  STL.64 [R1+0xc68], R22 ;  /* 0x000c681601007387 */ /* 0x0003e20000100a00 */
[----:B------:R-:W-:Y:S01]  /*a950*/  IMAD R3, R0, 0x2, R4 ;  /* 0x0000000200037824 */ /* 0x000fe200078e0204 */
[----:B------:R-:W-:-:S02]  /*a960*/  MOV R19, R29 ;  /* 0x0000001d00137202 */ /* 0x000fc40000000f00 */
[----:B0-----:R-:W-:Y:S02]  /*a970*/  MOV R4, R5 ;  /* 0x0000000500047202 */ /* 0x001fe40000000f00 */
[----:B------:R-:W-:Y:S01]  /*a980*/  LEA R27, R0, R27, 0x1 ;  /* 0x0000001b001b7211 */ /* 0x000fe200078e08ff */
[----:B-1----:R-:W3:Y:S01]  /*a990*/  LDL.LU.64 R22, [R1+0x1218] ;  /* 0x0012180001167983 */ /* 0x002ee20000300a00 */
[CC--:B--2---:R-:W-:Y:S02]  /*a9a0*/  LEA R10, P1, R20.reuse, R25.reuse, 0x1 ;  /* 0x00000019140a7211 */ /* 0x0c4fe400078208ff */
[C---:B------:R-:W-:Y:S02]  /*a9b0*/  LEA R8, P2, R21.reuse, R25, 0x1 ;  /* 0x0000001915087211 */ /* 0x040fe400078408ff */
[-C--:B------:R-:W-:Y:S02]  /*a9c0*/  LEA.HI.X.SX32 R11, R20, R26.reuse, 0x1, P1 ;  /* 0x0000001a140b7211 */ /* 0x080fe400008f0eff */
[----:B------:R-:W-:Y:S01]  /*a9d0*/  LEA.HI.X.SX32 R9, R21, R26, 0x1, P2 ;  /* 0x0000001a15097211 */ /* 0x000fe200010f0eff */
[C---:B------:R-:W-:Y:S01]  /*a9e0*/  IMAD R6, R0.reuse, 0x2, R3 ;  /* 0x0000000200067824 */ /* 0x040fe200078e0203 */
[----:B------:R-:W-:Y:S01]  /*a9f0*/  LEA R27, R0, R27, 0x1 ;  /* 0x0000001b001b7211 */ /* 0x000fe200078e08ff */
[----:B------:R-:W-:Y:S04]  /*aa00*/  STL.64 [R1+0xc60], R10 ;  /* 0x000c600a01007387 */ /* 0x000fe80000100a00 */
[----:B------:R-:W-:Y:S04]  /*aa10*/  STL.64 [R1+0x11c0], R2 ;  /* 0x0011c00201007387 */ /* 0x000fe80000100a00 */
[----:B------:R3:W-:Y:S01]  /*aa20*/  STL.64 [R1+0xc58], R8 ;  /* 0x000c580801007387 */ /* 0x0007e20000100a00 */
[----:B------:R-:W-:-:S02]  /*aa30*/  MOV R20, R28 ;  /* 0x0000001c00147202 */ /* 0x000fc40000000f00 */
[----:B------:R-:W-:-:S04]  /*aa40*/  LEA R28, P2, R24, R25, 0x1 ;  /* 0x00000019181c7211 */ /* 0x000fc800078408ff */
[----:B------:R-:W-:Y:S02]  /*aa50*/  LEA.HI.X.SX32 R29, R24, R26, 0x1, P2 ;  /* 0x0000001a181d7211 */ /* 0x000fe400010f0eff */
[----:B------:R-:W-:Y:S02]  /*aa60*/  MOV R21, R18 ;  /* 0x0000001200157202 */ /* 0x000fe40000000f00 */
[CC--:B---3--:R-:W-:Y:S02]  /*aa70*/  LEA R8, P0, R22.reuse, R25.reuse, 0x1 ;  /* 0x0000001916087211 */ /* 0x0c8fe400078008ff */
[C---:B------:R-:W-:Y:S02]  /*aa80*/  LEA R10, P1, R23.reuse, R25, 0x1 ;  /* 0x00000019170a7211 */ /* 0x040fe400078208ff */
[-C--:B------:R-:W-:Y:S02]  /*aa90*/  LEA.HI.X.SX32 R9, R22, R26.reuse, 0x1, P0 ;  /* 0x0000001a16097211 */ /* 0x080fe400000f0eff */
[----:B------:R-:W-:-:S03]  /*aaa0*/  LEA.HI.X.SX32 R11, R23, R26, 0x1, P1 ;  /* 0x0000001a170b7211 */ /* 0x000fc600008f0eff */
[----:B------:R0:W-:Y:S04]  /*aab0*/  STL.64 [R1+0xc50], R8 ;  /* 0x000c500801007387 */ /* 0x0001e80000100a00 */
[----:B0-----:R-:W2:Y:S04]  /*aac0*/  LDL.LU.64 R8, [R1+0x1210] ;  /* 0x0012100001087983 */ /* 0x001ea80000300a00 */
[----:B------:R0:W-:Y:S04]  /*aad0*/  STL.64 [R1+0xc48], R10 ;  /* 0x000c480a01007387 */ /* 0x0001e80000100a00 */
[----:B0-----:R-:W3:Y:S04]  /*aae0*/  LDL.LU.64 R10, [R1+0x1208] ;  /* 0x00120800010a7983 */ /* 0x001ee80000300a00 */
[----:B------:R0:W-:Y:S04]  /*aaf0*/  STL.64 [R1+0xc40], R28 ;  /* 0x000c401c01007387 */ /* 0x0001e80000100a00 */
[----:B0-----:R-:W4:Y:S04]  /*ab00*/  LDL.LU.64 R28, [R1+0x1200] ;  /* 0x00120000011c7983 */ /* 0x001f280000300a00 */
[----:B------:R-:W5:Y:S04]  /*ab10*/  LDL.LU R24, [R1+0x8] ;  /* 0x0000080001187983 */ /* 0x000f680000300800 */
[----:B------:R0:W-:Y:S04]  /*ab20*/  STL [R1+0x11f0], R21 ;  /* 0x0011f01501007387 */ /* 0x0001e80000100800 */
[----:B0-----:R-:W2:Y:S01]  /*ab30*/  LDL.LU R21, [R1] ;  /* 0x0000000001157983 */ /* 0x001ea20000300800 */
[----:B------:R-:W-:Y:S01]  /*ab40*/  MOV R18, R17 ;  /* 0x0000001100127202 */ /* 0x000fe20000000f00 */
[----:B------:R-:W-:Y:S01]  /*ab50*/  IMAD.MOV.U32 R17, RZ, RZ, R15 ;  /* 0x000000ffff117224 */ /* 0x000fe200078e000f */
[----:B------:R-:W-:-:S02]  /*ab60*/  LEA R5, R0, R6, 0x1 ;  /* 0x0000000600057211 */ /* 0x000fc400078e08ff */
[----:B------:R-:W-:Y:S02]  /*ab70*/  MOV R15, R14 ;  /* 0x0000000e000f7202 */ /* 0x000fe40000000f00 */
[----:B------:R-:W-:Y:S01]  /*ab80*/  MOV R14, R7 ;  /* 0x00000007000e7202 */ /* 0x000fe20000000f00 */
[----:B------:R-:W-:Y:S01]  /*ab90*/  STL.64 [R1+0x11f8], R16 ;  /* 0x0011f81001007387 */ /* 0x000fe20000100a00 */
[----:B------:R-:W-:-:S03]  /*aba0*/  LEA R7, R0, R5, 0x1 ;  /* 0x0000000500077211 */ /* 0x000fc600078e08ff */
[----:B------:R-:W3:Y:S04]  /*abb0*/  LDL.LU R23, [R1+0x2c] ;  /* 0x00002c0001177983 */ /* 0x000ee80000300800 */
[----:B------:R0:W-:Y:S01]  /*abc0*/  STL [R1+0x11d8], R5 ;  /* 0x0011d80501007387 */ /* 0x0001e20000100800 */
[----:B------:R-:W-:-:S03]  /*abd0*/  IMAD R22, R0, 0x2, R7 ;  /* 0x0000000200167824 */ /* 0x000fc600078e0207 */
[----:B0-----:R-:W3:Y:S01]  /*abe0*/  LDL.LU R5, [R1+0xc] ;  /* 0x00000c0001057983 */ /* 0x001ee20000300800 */
[----:B--2---:R-:W-:-:S05]  /*abf0*/  LEA R2, P0, R21, R25, 0x1 ;  /* 0x0000001915027211 */ /* 0x004fca00078008ff */
[----:B------:R-:W-:Y:S04]  /*ac00*/  STL [R1+0xc38], R2 ;  /* 0x000c380201007387 */ /* 0x000fe80000100800 */
[----:B------:R0:W-:Y:S04]  /*ac10*/  STL.64 [R1+0x11d0], R6 ;  /* 0x0011d00601007387 */ /* 0x0001e80000100a00 */
[----:B0-----:R0:W2:Y:S01]  /*ac20*/  LDL.64 R6, [R1+0xc38] ;  /* 0x000c380001067983 */ /* 0x0010a20000100a00 */
[----:B----4-:R-:W-:-:S04]  /*ac30*/  LEA R16, P1, R29, R25, 0x1 ;  /* 0x000000191d107211 */ /* 0x010fc800078208ff */
[----:B------:R-:W-:Y:S02]  /*ac40*/  LEA.HI.X.SX32 R17, R29, R26, 0x1, P1 ;  /* 0x0000001a1d117211 */ /* 0x000fe400008f0eff */
[----:B------:R-:W-:-:S04]  /*ac50*/  LEA R2, P2, R28, R25, 0x1 ;  /* 0x000000191c027211 */ /* 0x000fc800078408ff */
[-C--:B------:R-:W-:Y:S02]  /*ac60*/  LEA.HI.X.SX32 R3, R28, R26.reuse, 0x1, P2 ;  /* 0x0000001a1c037211 */ /* 0x080fe400010f0eff */
[----:B--2---:R-:W-:-:S05]  /*ac70*/  LEA.HI.X.SX32 R7, R21, R26, 0x1, P0 ;  /* 0x0000001a15077211 */ /* 0x004fca00000f0eff */
[----:B------:R1:W-:Y:S04]  /*ac80*/  STL [R1+0xc3c], R7 ;  /* 0x000c3c0701007387 */ /* 0x0003e80000100800 */
[----:B------:R3:W-:Y:S01]  /*ac90*/  STL.64 [R1+0xc30], R16 ;  /* 0x000c301001007387 */ /* 0x0007e20000100a00 */
[----:B-1----:R-:W-:Y:S02]  /*aca0*/  MOV R7, R20 ;  /* 0x0000001400077202 */ /* 0x002fe40000000f00 */
[CC--:B-----5:R-:W-:Y:S02]  /*acb0*/  LEA R20, P1, R24.reuse, R25.reuse, 0x1 ;  /* 0x0000001918147211 */ /* 0x0e0fe400078208ff */
[----:B---3--:R-:W-:Y:S02]  /*acc0*/  LEA R16, P0, R5, R25, 0x1 ;  /* 0x0000001905107211 */ /* 0x008fe400078008ff */
[----:B------:R-:W-:-:S02]  /*acd0*/  LEA.HI.X.SX32 R21, R24, R26, 0x1, P1 ;  /* 0x0000001a18157211 */ /* 0x000fc400008f0eff */
[----:B------:R-:W-:Y:S01]  /*ace0*/  LEA.HI.X.SX32 R17, R5, R26, 0x1, P0 ;  /* 0x0000001a05117211 */ /* 0x000fe200000f0eff */
[----:B------:R-:W-:Y:S04]  /*acf0*/  STL.64 [R1+0xc28], R2 ;  /* 0x000c280201007387 */ /* 0x000fe80000100a00 */
[----:B------:R1:W-:Y:S04]  /*ad00*/  STL.64 [R1+0xc20], R16 ;  /* 0x000c201001007387 */ /* 0x0003e80000100a00 */
[----:B-1----:R-:W2:Y:S04]  /*ad10*/  LDL.LU.64 R16, [R1+0x11f8] ;  /* 0x0011f80001107983 */ /* 0x002ea80000300a00 */
[----:B------:R1:W-:Y:S04]  /*ad20*/  STL.64 [R1+0xc18], R20 ;  /* 0x000c181401007387 */ /* 0x0003e80000100a00 */
[----:B-1----:R-:W3:Y:S01]  /*ad30*/  LDL.LU R21, [R1+0x11f0] ;  /* 0x0011f00001157983 */ /* 0x002ee20000300800 */
[----:B------:R-:W-:-:S04]  /*ad40*/  LEA R2, P2, R19, R25, 0x1 ;  /* 0x0000001913027211 */ /* 0x000fc800078408ff */
[----:B------:R-:W-:Y:S02]  /*ad50*/  LEA.HI.X.SX32 R3, R19, R26, 0x1, P2 ;  /* 0x0000001a13037211 */ /* 0x000fe400010f0eff */
[----:B------:R-:W-:Y:S01]  /*ad60*/  MOV R19, R18 ;  /* 0x0000001200137202 */ /* 0x000fe20000000f00 */
[----:B------:R-:W-:Y:S01]  /*ad70*/  IMAD.MOV.U32 R18, RZ, RZ, R15 ;  /* 0x000000ffff127224 */ /* 0x000fe200078e000f */
[----:B------:R-:W-:Y:S01]  /*ad80*/  MOV R15, R11 ;  /* 0x0000000b000f7202 */ /* 0x000fe20000000f00 */
[----:B------:R1:W-:Y:S04]  /*ad90*/  STL.64 [R1+0xc10], R2 ;  /* 0x000c100201007387 */ /* 0x0003e80000100a00 */
[----:B------:R-:W-:Y:S04]  /*ada0*/  STL.64 [R1+0x11e8], R12 ;  /* 0x0011e80c01007387 */ /* 0x000fe80000100a00 */
[----:B------:R4:W-:Y:S01]  /*adb0*/  STL.64 [R1+0x11e0], R14 ;  /* 0x0011e00e01007387 */ /* 0x0009e20000100a00 */
[----:B------:R-:W-:-:S02]  /*adc0*/  MOV R28, R8 ;  /* 0x00000008001c7202 */ /* 0x000fc40000000f00 */
[-C--:B-1----:R-:W-:Y:S02]  /*add0*/  LEA R2, P2, R4, R25.reuse, 0x1 ;  /* 0x0000001904027211 */ /* 0x082fe400078408ff */
[----:B----4-:R-:W-:-:S04]  /*ade0*/  LEA R14, P0, R23, R25, 0x1 ;  /* 0x00000019170e7211 */ /* 0x010fc800078008ff */
[-C--:B------:R-:W-:Y:S02]  /*adf0*/  LEA.HI.X.SX32 R15, R23, R26.reuse, 0x1, P0 ;  /* 0x0000001a170f7211 */ /* 0x080fe400000f0eff */
[----:B------:R-:W-:-:S03]  /*ae00*/  LEA.HI.X.SX32 R3, R4, R26, 0x1, P2 ;  /* 0x0000001a04037211 */ /* 0x000fc600010f0eff */
[----:B------:R-:W-:Y:S01]  /*ae10*/  STL.64 [R1+0xc08], R14 ;  /* 0x000c080e01007387 */ /* 0x000fe20000100a00 */
[----:B--2---:R-:W-:Y:S01]  /*ae20*/  MOV R24, R17 ;  /* 0x0000001100187202 */ /* 0x004fe20000000f00 */
[----:B------:R-:W-:Y:S01]  /*ae30*/  IMAD R17, R0, 0x2, R10 ;  /* 0x0000000200117824 */ /* 0x000fe200078e020a */
[----:B---3--:R-:W-:-:S04]  /*ae40*/  LEA R12, P1, R21, R25, 0x1 ;  /* 0x00000019150c7211 */ /* 0x008fc800078208ff */
[----:B------:R-:W-:-:S05]  /*ae50*/  LEA.HI.X.SX32 R13, R21, R26, 0x1, P1 ;  /* 0x0000001a150d7211 */ /* 0x000fca00008f0eff */
[----:B------:R1:W-:Y:S01]  /*ae60*/  STL.64 [R1+0xc00], R12 ;  /* 0x000c000c01007387 */ /* 0x0003e20000100a00 */
[----:B------:R-:W-:-:S03]  /*ae70*/  MOV R23, R17 ;  /* 0x0000001100177202 */ /* 0x000fc60000000f00 */
[----:B------:R-:W2:Y:S01]  /*ae80*/  LDL.LU R5, [R1+0x64] ;  /* 0x0000640001057983 */ /* 0x000ea20000300800 */
[----:B-1----:R-:W-:-:S03]  /*ae90*/  LEA R12, P0, R28, R25, 0x1 ;  /* 0x000000191c0c7211 */ /* 0x002fc600078008ff */
[----:B------:R-:W-:Y:S01]  /*aea0*/  STL.64 [R1+0xbf8], R2 ;  /* 0x000bf80201007387 */ /* 0x000fe20000100a00 */
[----:B------:R-:W-:-:S03]  /*aeb0*/  LEA.HI.X.SX32 R13, R28, R26, 0x1, P0 ;  /* 0x0000001a1c0d7211 */ /* 0x000fc600000f0eff */
[----:B------:R-:W3:Y:S04]  /*aec0*/  LDL.LU R4, [R1+0x60] ;  /* 0x0000600001047983 */ /* 0x000ee80000300800 */
[----:B------:R-:W4:Y:S04]  /*aed0*/  LDL.LU R17, [R1+0x5c] ;  /* 0x00005c0001117983 */ /* 0x000f280000300800 */
[----:B------:R1:W-:Y:S04]  /*aee0*/  STL.64 [R1+0xbf0], R12 ;  /* 0x000bf00c01007387 */ /* 0x0003e80000100a00 */
[----:B-1----:R-:W5:Y:S01]  /*aef0*/  LDL.LU.64 R12, [R1+0x11e8] ;  /* 0x0011e800010c7983 */ /* 0x002f620000300a00 */
[----:B------:R-:W-:-:S04]  /*af00*/  MOV R6, R9 ;  /* 0x0000000900067202 */ /* 0x000fc80000000f00 */
[----:B------:R-:W-:-:S04]  /*af10*/  LEA R14, P1, R6, R25, 0x1 ;  /* 0x00000019060e7211 */ /* 0x000fc800078208ff */
[----:B------:R-:W-:Y:S02]  /*af20*/  LEA.HI.X.SX32 R15, R6, R26, 0x1, P1 ;  /* 0x0000001a060f7211 */ /* 0x000fe400008f0eff */
[----:B------:R-:W-:-:S03]  /*af30*/  LEA R2, P2, R7, R25, 0x1 ;  /* 0x0000001907027211 */ /* 0x000fc600078408ff */
[----:B------:R5:W-:Y:S01]  /*af40*/  STL.64 [R1+0xbe8], R14 ;  /* 0x000be80e01007387 */ /* 0x000be20000100a00 */
[----:B------:R-:W-:-:S05]  /*af50*/  LEA.HI.X.SX32 R3, R7, R26, 0x1, P2 ;  /* 0x0000001a07037211 */ /* 0x000fca00010f0eff */
[----:B------:R-:W-:Y:S01]  /*af60*/  STL.64 [R1+0xbe0], R2 ;  /* 0x000be00201007387 */ /* 0x000fe20000100a00 */
[----:B------:R-:W-:Y:S02]  /*af70*/  IMAD R9, R0, 0x2, R22 ;  /* 0x0000000200097824 */ /* 0x000fe400078e0216 */
[----:B-----5:R-:W-:Y:S01]  /*af80*/  IMAD.MOV.U32 R15, RZ, RZ, R12 ;  /* 0x000000ffff0f7224 */ /* 0x020fe200078e000c */
[----:B------:R-:W-:-:S04]  /*af90*/  LEA R14, P0, R12, R25, 0x1 ;  /* 0x000000190c0e7211 */ /* 0x000fc800078008ff */
[----:B------:R-:W-:-:S05]  /*afa0*/  LEA.HI.X.SX32 R15, R15, R26, 0x1, P0 ;  /* 0x0000001a0f0f7211 */ /* 0x000fca00000f0eff */
[----:B------:R1:W-:Y:S04]  /*afb0*/  STL.64 [R1+0xbd8], R14 ;  /* 0x000bd80e01007387 */ /* 0x0003e80000100a00 */
[----:B-1----:R-:W5:Y:S01]  /*afc0*/  LDL.LU.64 R14, [R1+0x11e0] ;  /* 0x0011e000010e7983 */ /* 0x002f620000300a00 */
[----:B------:R-:W-:-:S04]  /*afd0*/  LEA R8, R0, R9, 0x1 ;  /* 0x0000000900087211 */ /* 0x000fc800078e08ff */
[----:B------:R-:W-:-:S04]  /*afe0*/  LEA R20, R0, R8, 0x1 ;  /* 0x0000000800147211 */ /* 0x000fc800078e08ff */
[C---:B------:R-:W-:Y:S02]  /*aff0*/  LEA R11, R0.reuse, R20, 0x1 ;  /* 0x00000014000b7211 */ /* 0x040fe400078e08ff */
[----:B------:R-:W-:Y:S02]  /*b000*/  MOV R29, R10 ;  /* 0x0000000a001d7202 */ /* 0x000fe40000000f00 */
[----:B------:R-:W-:Y:S02]  /*b010*/  LEA R10, R0, R11, 0x1 ;  /* 0x0000000b000a7211 */ /* 0x000fe400078e08ff */
[----:B------:R-:W-:-:S03]  /*b020*/  MOV R28, R16 ;  /* 0x00000010001c7202 */ /* 0x000fc60000000f00 */
[----:B------:R-:W-:Y:S01]  /*b030*/  IMAD R21, R0, 0x2, R10 ;  /* 0x0000000200157824 */ /* 0x000fe200078e020a */
[----:B------:R-:W-:Y:S02]  /*b040*/  MOV R16, R13 ;  /* 0x0000000d00107202 */ /* 0x000fe40000000f00 */
[----:B------:R-:W-:Y:S02]  /*b050*/  LEA R6, P1, R24, R25, 0x1 ;  /* 0x0000001918067211 */ /* 0x000fe400078208ff */
[----:B------:R-:W-:Y:S02]  /*b060*/  LEA R13, R0, R21, 0x1 ;  /* 0x00000015000d7211 */ /* 0x000fe400078e08ff */
[----:B------:R-:W-:Y:S02]  /*b070*/  LEA R2, P2, R18, R25, 0x1 ;  /* 0x0000001912027211 */ /* 0x000fe400078408ff */
[----:B------:R-:W-:Y:S02]  /*b080*/  LEA.HI.X.SX32 R7, R24, R26, 0x1, P1 ;  /* 0x0000001a18077211 */ /* 0x000fe400008f0eff */
[----:B------:R-:W-:-:S02]  /*b090*/  LEA R12, R0, R13, 0x1 ;  /* 0x0000000d000c7211 */ /* 0x000fc400078e08ff */
[----:B------:R-:W-:Y:S02]  /*b0a0*/  LEA.HI.X.SX32 R3, R18, R26, 0x1, P2 ;  /* 0x0000001a12037211 */ /* 0x000fe400010f0eff */
[----:B------:R-:W4:Y:S01]  /*b0b0*/  LDL.LU R18, [R1+0x1c] ;  /* 0x00001c0001127983 */ /* 0x000f220000300800 */
[----:B------:R-:W-:-:S03]  /*b0c0*/  LEA R24, R0, R12, 0x1 ;  /* 0x0000000c00187211 */ /* 0x000fc600078e08ff */
[----:B------:R-:W-:Y:S04]  /*b0d0*/  STL.64 [R1+0xbd0], R6 ;  /* 0x000bd00601007387 */ /* 0x000fe80000100a00 */
[----:B------:R-:W-:Y:S04]  /*b0e0*/  STL.64 [R1+0x11b8], R12 ;  /* 0x0011b80c01007387 */ /* 0x000fe80000100a00 */
[----:B------:R1:W-:Y:S02]  /*b0f0*/  STL.64 [R1+0xbc8], R2 ;  /* 0x000bc80201007387 */ /* 0x0003e40000100a00 */
[----:B-1----:R-:W-:-:S04]  /*b100*/  LEA R2, P2, R27, R25, 0x1 ;  /* 0x000000191b027211 */ /* 0x002fc800078408ff */
[-C--:B------:R-:W-:Y:S02]  /*b110*/  LEA.HI.X.SX32 R3, R27, R26.reuse, 0x1, P2 ;  /* 0x0000001a1b037211 */ /* 0x080fe400010f0eff */
[----:B-----5:R-:W-:Y:S02]  /*b120*/  LEA R12, P0, R15, R25, 0x1 ;  /* 0x000000190f0c7211 */ /* 0x020fe400078008ff */
[----:B------:R-:W-:Y:S02]  /*b130*/  MOV R13, R15 ;  /* 0x0000000f000d7202 */ /* 0x000fe40000000f00 */
[C---:B------:R-:W-:Y:S02]  /*b140*/  LEA R6, P1, R14.reuse, R25, 0x1 ;  /* 0x000000190e067211 */ /* 0x040fe400078208ff */
[-C--:B------:R-:W-:Y:S02]  /*b150*/  LEA.HI.X.SX32 R13, R13, R26.reuse, 0x1, P0 ;  /* 0x0000001a0d0d7211 */ /* 0x080fe400000f0eff */
[----:B------:R-:W-:Y:S01]  /*b160*/  LEA.HI.X.SX32 R7, R14, R26, 0x1, P1 ;  /* 0x0000001a0e077211 */ /* 0x000fe200008f0eff */
[----:B------:R-:W-:-:S02]  /*b170*/  IMAD R15, R0, 0x2, R24 ;  /* 0x00000002000f7824 */ /* 0x000fc400078e0218 */
[----:B------:R3:W-:Y:S04]  /*b180*/  STL.64 [R1+0xbc0], R12 ;  /* 0x000bc00c01007387 */ /* 0x0007e80000100a00 */
[----:B------:R2:W-:Y:S01]  /*b190*/  STL.64 [R1+0xbb8], R6 ;  /* 0x000bb80601007387 */ /* 0x0005e20000100a00 */
[----:B------:R-:W-:-:S03]  /*b1a0*/  LEA R14, R0, R15, 0x1 ;  /* 0x0000000f000e7211 */ /* 0x000fc600078e08ff */
[----:B------:R4:W-:Y:S01]  /*b1b0*/  STL.64 [R1+0xbb0], R2 ;  /* 0x000bb00201007387 */ /* 0x0009e20000100a00 */
[CC--:B---3--:R-:W-:Y:S02]  /*b1c0*/  LEA R12, P1, R4.reuse, R25.reuse, 0x1 ;  /* 0x00000019040c7211 */ /* 0x0c8fe400078208ff */
[CC--:B--2---:R-:W-:Y:S01]  /*b1d0*/  LEA R6, P0, R5.reuse, R25.reuse, 0x1 ;  /* 0x0000001905067211 */ /* 0x0c4fe200078008ff */
[----:B------:R1:W-:Y:S03]  /*b1e0*/  STL.64 [R1+0x11a8], R14 ;  /* 0x0011a80e01007387 */ /* 0x0003e60000100a00 */
[-C--:B------:R-:W-:Y:S02]  /*b1f0*/  LEA.HI.X.SX32 R7, R5, R26.reuse, 0x1, P0 ;  /* 0x0000001a05077211 */ /* 0x080fe400000f0eff */
[----:B----4-:R-:W-:Y:S01]  /*b200*/  LEA R2, P2, R17, R25, 0x1 ;  /* 0x0000001911027211 */ /* 0x010fe200078408ff */
[----:B------:R-:W2:Y:S01]  /*b210*/  LDL.LU R5, [R1+0x11d8] ;  /* 0x0011d80001057983 */ /* 0x000ea20000300800 */
[----:B------:R-:W-:-:S02]  /*b220*/  LEA.HI.X.SX32 R13, R4, R26, 0x1, P1 ;  /* 0x0000001a040d7211 */ /* 0x000fc400008f0eff */
[----:B------:R-:W-:Y:S01]  /*b230*/  LEA R27, R0, R14, 0x1 ;  /* 0x0000000e001b7211 */ /* 0x000fe200078e08ff */
[----:B------:R3:W-:Y:S01]  /*b240*/  STL.64 [R1+0xba8], R6 ;  /* 0x000ba80601007387 */ /* 0x0007e20000100a00 */
[-C--:B------:R-:W-:Y:S01]  /*b250*/  LEA.HI.X.SX32 R3, R17, R26.reuse, 0x1, P2 ;  /* 0x0000001a11037211 */ /* 0x080fe200010f0eff */
[----:B-1----:R-:W-:Y:S01]  /*b260*/  IMAD.MOV.U32 R15, RZ, RZ, R16 ;  /* 0x000000ffff0f7224 */ /* 0x002fe200078e0010 */
[----:B------:R-:W-:Y:S02]  /*b270*/  LEA R14, P0, R16, R25, 0x1 ;  /* 0x00000019100e7211 */ /* 0x000fe400078008ff */
[C---:B------:R-:W-:Y:S02]  /*b280*/  LEA R17, R0.reuse, R27, 0x1 ;  /* 0x0000001b00117211 */ /* 0x040fe400078e08ff */
[----:B------:R-:W-:Y:S01]  /*b290*/  LEA.HI.X.SX32 R15, R15, R26, 0x1, P0 ;  /* 0x0000001a0f0f7211 */ /* 0x000fe200000f0eff */
[----:B---3--:R-:W3:Y:S04]  /*b2a0*/  LDL.LU.64 R6, [R1+0x11d0] ;  /* 0x0011d00001067983 */ /* 0x008ee80000300a00 */
[----:B------:R-:W4:Y:S04]  /*b2b0*/  LDL.LU R4, [R1+0x11c8] ;  /* 0x0011c80001047983 */ /* 0x000f280000300800 */
[----:B------:R1:W-:Y:S01]  /*b2c0*/  STL.64 [R1+0xba0], R12 ;  /* 0x000ba00c01007387 */ /* 0x0003e20000100a00 */
[----:B------:R-:W-:-:S03]  /*b2d0*/  LEA R16, R0, R17, 0x1 ;  /* 0x0000001100107211 */ /* 0x000fc600078e08ff */
[----:B------:R-:W-:Y:S01]  /*b2e0*/  STL.64 [R1+0xb98], R2 ;  /* 0x000b980201007387 */ /* 0x000fe20000100a00 */
[----:B-1----:R-:W-:-:S03]  /*b2f0*/  LEA R12, P1, R28, R25, 0x1 ;  /* 0x000000191c0c7211 */ /* 0x002fc600078208ff */
[----:B------:R-:W-:Y:S01]  /*b300*/  STL.64 [R1+0xb90], R14 ;  /* 0x000b900e01007387 */ /* 0x000fe20000100a00 */
[----:B------:R-:W-:-:S03]  /*b310*/  LEA.HI.X.SX32 R13, R28, R26, 0x1, P1 ;  /* 0x0000001a1c0d7211 */ /* 0x000fc600008f0eff */
[----:B------:R1:W-:Y:S01]  /*b320*/  STL.64 [R1+0x11b0], R16 ;  /* 0x0011b01001007387 */ /* 0x0003e20000100a00 */
[----:B------:R-:W-:-:S03]  /*b330*/  LEA R28, R0, R16, 0x1 ;  /* 0x00000010001c7211 */ /* 0x000fc600078e08ff */
[----:B------:R-:W-:Y:S04]  /*b340*/  STL.64 [R1+0xb88], R12 ;  /* 0x000b880c01007387 */ /* 0x000fe80000100a00 */
[----:B-1----:R-:W5:Y:S01]  /*b350*/  LDL.LU R16, [R1+0x4c] ;  /* 0x00004c0001107983 */ /* 0x002f620000300800 */
[----:B------:R-:W-:-:S04]  /*b360*/  LEA R2, P2, R19, R25, 0x1 ;  /* 0x0000001913027211 */ /* 0x000fc800078408ff */
[----:B------:R-:W-:-:S05]  /*b370*/  LEA.HI.X.SX32 R3, R19, R26, 0x1, P2 ;  /* 0x0000001a13037211 */ /* 0x000fca00010f0eff */
[----:B------:R5:W-:Y:S04]  /*b380*/  STL.64 [R1+0xb80], R2 ;  /* 0x000b800201007387 */ /* 0x000be80000100a00 */
[----:B------:R-:W2:Y:S01]  /*b390*/  LDL.LU R17, [R1+0x20] ;  /* 0x0000200001117983 */ /* 0x000ea20000300800 */
[----:B-----5:R-:W-:-:S04]  /*b3a0*/  LEA R2, P0, R16, R25, 0x1 ;  /* 0x0000001910027211 */ /* 0x020fc800078008ff */
[----:B------:R-:W-:-:S05]  /*b3b0*/  LEA.HI.X.SX32 R3, R16, R26, 0x1, P0 ;  /* 0x0000001a10037211 */ /* 0x000fca00000f0eff */
[----:B------:R1:W-:Y:S04]  /*b3c0*/  STL.64 [R1+0xb78], R2 ;  /* 0x000b780201007387 */ /* 0x0003e80000100a00 */
[----:B-1----:R-:W5:Y:S01]  /*b3d0*/  LDL.LU.64 R2, [R1+0x11c0] ;  /* 0x0011c00001027983 */ /* 0x002f620000300a00 */
[CC--:B------:R-:W-:Y:S02]  /*b3e0*/  LEA R12, P2, R18.reuse, R25.reuse, 0x1 ;  /* 0x00000019120c7211 */ /* 0x0c0fe400078408ff */
[C---:B--2---:R-:W-:Y:S02]  /*b3f0*/  LEA R14, P1, R17.reuse, R25, 0x1 ;  /* 0x00000019110e7211 */ /* 0x044fe400078208ff */
[-C--:B------:R-:W-:Y:S02]  /*b400*/  LEA.HI.X.SX32 R13, R18, R26.reuse, 0x1, P2 ;  /* 0x0000001a120d7211 */ /* 0x080fe400010f0eff */
[----:B------:R-:W-:-:S03]  /*b410*/  LEA.HI.X.SX32 R15, R17, R26, 0x1, P1 ;  /* 0x0000001a110f7211 */ /* 0x000fc600008f0eff */
[----:B------:R1:W-:Y:S01]  /*b420*/  STL.64 [R1+0xb68], R12 ;  /* 0x000b680c01007387 */ /* 0x0003e20000100a00 */
[-C--:B------:R-:W-:Y:S02]  /*b430*/  LEA R16, P1, R23, R25.reuse, 0x1 ;  /* 0x0000001917107211 */ /* 0x080fe400078208ff */
[----:B------:R-:W-:Y:S01]  /*b440*/  LEA R19, R0, R28, 0x1 ;  /* 0x0000001c00137211 */ /* 0x000fe200078e08ff */
[----:B------:R5:W-:Y:S01]  /*b450*/  STL.64 [R1+0xb70], R14 ;  /* 0x000b700e01007387 */ /* 0x000be20000100a00 */
[----:B-1----:R-:W-:Y:S02]  /*b460*/  LEA R12, P0, R29, R25, 0x1 ;  /* 0x000000191d0c7211 */ /* 0x002fe400078008ff */
[----:B------:R-:W-:-:S04]  /*b470*/  MOV R13, R29 ;  /* 0x0000001d000d7202 */ /* 0x000fc80000000f00 */
[-C--:B------:R-:W-:Y:S02]  /*b480*/  LEA.HI.X.SX32 R13, R13, R26.reuse, 0x1, P0 ;  /* 0x0000001a0d0d7211 */ /* 0x080fe400000f0eff */
[----:B------:R-:W-:Y:S01]  /*b490*/  LEA.HI.X.SX32 R17, R23, R26, 0x1, P1 ;  /* 0x0000001a17117211 */ /* 0x000fe200008f0eff */
[C---:B------:R-:W-:Y:S02]  /*b4a0*/  IMAD R18, R0.reuse, 0x2, R19 ;  /* 0x0000000200127824 */ /* 0x040fe400078e0213 */
[----:B------:R1:W-:Y:S04]  /*b4b0*/  STL.64 [R1+0xb60], R12 ;  /* 0x000b600c01007387 */ /* 0x0003e80000100a00 */
[----:B------:R2:W-:Y:S01]  /*b4c0*/  STL.64 [R1+0xb58], R16 ;  /* 0x000b581001007387 */ /* 0x0005e20000100a00 */
[----:B------:R-:W-:-:S05]  /*b4d0*/  LEA R29, R0, R18, 0x1 ;  /* 0x00000012001d7211 */ /* 0x000fca00078e08ff */
[----:B------:R-:W-:Y:S01]  /*b4e0*/  IMAD R23, R0, 0x2, R29 ;  /* 0x0000000200177824 */ /* 0x000fe200078e021d */
[-C--:B-----5:R-:W-:Y:S02]  /*b4f0*/  LEA R14, P2, R2, R25.reuse, 0x1 ;  /* 0x00000019020e7211 */ /* 0x0a0fe400078408ff */
[----:B-1----:R-:W-:Y:S02]  /*b500*/  LEA R13, R0, R2, 0x1 ;  /* 0x00000002000d7211 */ /* 0x002fe400078e08ff */
[----:B------:R-:W-:Y:S02]  /*b510*/  LEA.HI.X.SX32 R15, R2, R26, 0x1, P2 ;  /* 0x0000001a020f7211 */ /* 0x000fe400010f0eff */
[----:B--2---:R-:W-:Y:S02]  /*b520*/  LEA R16, P0, R13, R25, 0x1 ;  /* 0x000000190d107211 */ /* 0x004fe400078008ff */
[----:B------:R-:W-:Y:S01]  /*b530*/  MOV R17, R13 ;  /* 0x0000000d00117202 */ /* 0x000fe20000000f00 */
[----:B------:R4:W-:Y:S01]  /*b540*/  STL.64 [R1+0xb50], R14 ;  /* 0x000b500e01007387 */ /* 0x0009e20000100a00 */
[----:B------:R-:W-:-:S02]  /*b550*/  LEA R12, P2, R3, R25, 0x1 ;  /* 0x00000019030c7211 */ /* 0x000fc400078408ff */
[-C--:B------:R-:W-:Y:S02]  /*b560*/  LEA.HI.X.SX32 R17, R17, R26.reuse, 0x1, P0 ;  /* 0x0000001a11117211 */ /* 0x080fe400000f0eff */
[----:B------:R-:W-:Y:S02]  /*b570*/  LEA.HI.X.SX32 R13, R3, R26, 0x1, P2 ;  /* 0x0000001a030d7211 */ /* 0x000fe400010f0eff */
[----:B----4-:R-:W-:-:S04]  /*b580*/  LEA R14, P1, R4, R25, 0x1 ;  /* 0x00000019040e7211 */ /* 0x010fc800078208ff */
[----:B------:R-:W-:Y:S01]  /*b590*/  LEA.HI.X.SX32 R15, R4, R26, 0x1, P1 ;  /* 0x0000001a040f7211 */ /* 0x000fe200008f0eff */
[----:B------:R3:W-:Y:S01]  /*b5a0*/  STL.64 [R1+0xb48], R16 ;  /* 0x000b481001007387 */ /* 0x0007e20000100a00 */
[----:B------:R-:W-:-:S03]  /*b5b0*/  LEA R2, R0, R23, 0x1 ;  /* 0x0000001700027211 */ /* 0x000fc600078e08ff */
[----:B------:R-:W-:Y:S04]  /*b5c0*/  STL.64 [R1+0xb40], R14 ;  /* 0x000b400e01007387 */ /* 0x000fe80000100a00 */
[----:B------:R1:W-:Y:S01]  /*b5d0*/  STL.64 [R1+0xb38], R12 ;  /* 0x000b380c01007387 */ /* 0x0003e20000100a00 */
[-C--:B---3--:R-:W-:Y:S02]  /*b5e0*/  LEA R16, P0, R6, R25.reuse, 0x1 ;  /* 0x0000001906107211 */ /* 0x088fe400078008ff */
[----:B------:R-:W-:Y:S02]  /*b5f0*/  LEA R3, R0, R2, 0x1 ;  /* 0x0000000200037211 */ /* 0x000fe400078e08ff */
[----:B------:R-:W-:Y:S02]  /*b600*/  LEA.HI.X.SX32 R17, R6, R26, 0x1, P0 ;  /* 0x0000001a06117211 */ /* 0x000fe400000f0eff */
[----:B-1----:R-:W-:-:S02]  /*b610*/  LEA R12, P2, R7, R25, 0x1 ;  /* 0x00000019070c7211 */ /* 0x002fc400078408ff */
[----:B------:R-:W-:Y:S02]  /*b620*/  LEA R14, P1, R5, R25, 0x1 ;  /* 0x00000019050e7211 */ /* 0x000fe400078208ff */
[-C--:B------:R-:W-:Y:S01]  /*b630*/  LEA.HI.X.SX32 R13, R7, R26.reuse, 0x1, P2 ;  /* 0x0000001a070d7211 */ /* 0x080fe200010f0eff */
[C---:B------:R-:W-:Y:S01]  /*b640*/  IMAD R4, R0.reuse, 0x2, R3 ;  /* 0x0000000200047824 */ /* 0x040fe200078e0203 */
[----:B------:R-:W-:Y:S01]  /*b650*/  LEA.HI.X.SX32 R15, R5, R26, 0x1, P1 ;  /* 0x0000001a050f7211 */ /* 0x000fe200008f0eff */
[----:B------:R1:W-:Y:S04]  /*b660*/  STL.64 [R1+0xb30], R16 ;  /* 0x000b301001007387 */ /* 0x0003e80000100a00 */
[----:B------:R2:W-:Y:S01]  /*b670*/  STL.64 [R1+0xb20], R12 ;  /* 0x000b200c01007387 */ /* 0x0005e20000100a00 */
[----:B------:R-:W-:-:S03]  /*b680*/  LEA R5, R0, R4, 0x1 ;  /* 0x0000000400057211 */ /* 0x000fc600078e08ff */
[----:B------:R3:W-:Y:S01]  /*b690*/  STL.64 [R1+0xb28], R14 ;  /* 0x000b280e01007387 */ /* 0x0007e20000100a00 */
[CC--:B-1----:R-:W-:Y:S02]  /*b6a0*/  LEA R16, P1, R9.reuse, R25.reuse, 0x1 ;  /* 0x0000001909107211 */ /* 0x0c2fe400078208ff */
[-C--:B--2---:R-:W-:Y:S02]  /*b6b0*/  LEA R12, P0, R22, R25.reuse, 0x1 ;  /* 0x00000019160c7211 */ /* 0x084fe400078008ff */
[-C--:B------:R-:W-:Y:S02]  /*b6c0*/  LEA.HI.X.SX32 R17, R9, R26.reuse, 0x1, P1 ;  /* 0x0000001a09117211 */ /* 0x080fe400008f0eff */
[----:B---3--:R-:W-:Y:S02]  /*b6d0*/  LEA R14, P2, R8, R25, 0x1 ;  /* 0x00000019080e7211 */ /* 0x008fe400078408ff */
[-C--:B------:R-:W-:Y:S01]  /*b6e0*/  LEA.HI.X.SX32 R13, R22, R26.reuse, 0x1, P0 ;  /* 0x0000001a160d7211 */ /* 0x080fe200000f0eff */
[----:B------:R-:W-:Y:S01]  /*b6f0*/  STL.64 [R1+0x11a0], R4 ;  /* 0x0011a00401007387 */ /* 0x000fe20000100a00 */
[----:B------:R-:W-:-:S03]  /*b700*/  LEA.HI.X.SX32 R15, R8, R26, 0x1, P2 ;  /* 0x0000001a080f7211 */ /* 0x000fc600010f0eff */
[----:B------:R1:W-:Y:S01]  /*b710*/  STL.64 [R1+0xb18], R12 ;  /* 0x000b180c01007387 */ /* 0x0003e20000100a00 */
[----:B------:R-:W-:-:S04]  /*b720*/  LEA R6, R0, R5, 0x1 ;  /* 0x0000000500067211 */ /* 0x000fc800078e08ff */
[----:B------:R-:W-:Y:S01]  /*b730*/  LEA R7, R0, R6, 0x1 ;  /* 0x0000000600077211 */ /* 0x000fe200078e08ff */
[----:B-1----:R-:W2:Y:S04]  /*b740*/  LDL.LU.64 R12, [R1+0x11b8] ;  /* 0x0011b800010c7983 */ /* 0x002ea80000300a00 */
[----:B------:R1:W-:Y:S04]  /*b750*/  STL.64 [R1+0xb10], R16 ;  /* 0x000b101001007387 */ /* 0x0003e80000100a00 */
[----:B------:R3:W-:Y:S01]  /*b760*/  STL.64 [R1+0xb08], R14 ;  /* 0x000b080e01007387 */ /* 0x0007e20000100a00 */
[----:B-1----:R-:W-:-:S02]  /*b770*/  LEA R16, P0, R20, R25, 0x1 ;  /* 0x0000001914107211 */ /* 0x002fc400078008ff */
[CC--:B---3--:R-:W-:Y:S02]  /*b780*/  LEA R14, P1, R11.reuse, R25.reuse, 0x1 ;  /* 0x000000190b0e7211 */ /* 0x0c8fe400078208ff */
[-C--:B------:R-:W-:Y:S02]  /*b790*/  LEA.HI.X.SX32 R17, R20, R26.reuse, 0x1, P0 ;  /* 0x0000001a14117211 */ /* 0x080fe400000f0eff */
[----:B------:R-:W-:Y:S01]  /*b7a0*/  LEA.HI.X.SX32 R15, R11, R26, 0x1, P1 ;  /* 0x0000001a0b0f7211 */ /* 0x000fe200008f0eff */
[----:B------:R-:W-:Y:S01]  /*b7b0*/  STL.64 [R1+0x1198], R6 ;  /* 0x0011980601007387 */ /* 0x000fe20000100a00 */
[----:B------:R-:W-:-:S03]  /*b7c0*/  LEA R4, P2, R10, R25, 0x1 ;  /* 0x000000190a047211 */ /* 0x000fc600078408ff */
[----:B------:R1:W-:Y:S01]  /*b7d0*/  STL.64 [R1+0xb00], R16 ;  /* 0x000b001001007387 */ /* 0x0003e20000100a00 */
[----:B------:R-:W-:-:S03]  /*b7e0*/  LEA.HI.X.SX32 R5, R10, R26, 0x1, P2 ;  /* 0x0000001a0a057211 */ /* 0x000fc600010f0eff */
[----:B-1----:R-:W3:Y:S04]  /*b7f0*/  LDL.LU.64 R16, [R1+0x11b0] ;  /* 0x0011b00001107983 */ /* 0x002ee80000300a00 */
[----:B------:R1:W-:Y:S04]  /*b800*/  STL.64 [R1+0xaf8], R14 ;  /* 0x000af80e01007387 */ /* 0x0003e80000100a00 */
[----:B------:R-:W-:Y:S01]  /*b810*/  STL.64 [R1+0xaf0], R4 ;  /* 0x000af00401007387 */ /* 0x000fe20000100a00 */
[----:B-1----:R-:W-:-:S04]  /*b820*/  LEA R14, P0, R21, R25, 0x1 ;  /* 0x00000019150e7211 */ /* 0x002fc800078008ff */
[----:B------:R-:W-:-:S05]  /*b830*/  LEA.HI.X.SX32 R15, R21, R26, 0x1, P0 ;  /* 0x0000001a150f7211 */ /* 0x000fca00000f0eff */
[----:B------:R1:W-:Y:S04]  /*b840*/  STL.64 [R1+0xae8], R14 ;  /* 0x000ae80e01007387 */ /* 0x0003e80000100a00 */
[----:B-1----:R-:W4:Y:S01]  /*b850*/  LDL.LU.64 R14, [R1+0x11a8] ;  /* 0x0011a800010e7983 */ /* 0x002f220000300a00 */
[----:B------:R-:W-:Y:S01]  /*b860*/  IMAD R8, R0, 0x2, R7 ;  /* 0x0000000200087824 */ /* 0x000fe200078e0207 */
[----:B------:R-:W-:-:S04]  /*b870*/  LEA R20, P0, R24, R25, 0x1 ;  /* 0x0000001918147211 */ /* 0x000fc800078008ff */
[-C--:B------:R-:W-:Y:S02]  /*b880*/  LEA.HI.X.SX32 R21, R24, R26.reuse, 0x1, P0 ;  /* 0x0000001a18157211 */ /* 0x080fe400000f0eff */
[CC--:B--2---:R-:W-:Y:S02]  /*b890*/  LEA R6, P1, R13.reuse, R25.reuse, 0x1 ;  /* 0x000000190d067211 */ /* 0x0c4fe400078208ff */
[C---:B------:R-:W-:Y:S02]  /*b8a0*/  LEA R4, P2, R12.reuse, R25, 0x1 ;  /* 0x000000190c047211 */ /* 0x040fe400078408ff */
[-C--:B------:R-:W-:Y:S02]  /*b8b0*/  LEA.HI.X.SX32 R7, R13, R26.reuse, 0x1, P1 ;  /* 0x0000001a0d077211 */ /* 0x080fe400008f0eff */
[----:B------:R-:W-:-:S03]  /*b8c0*/  LEA.HI.X.SX32 R5, R12, R26, 0x1, P2 ;  /* 0x0000001a0c057211 */ /* 0x000fc600010f0eff */
[----:B------:R-:W-:Y:S04]  /*b8d0*/  STL.64 [R1+0xae0], R6 ;  /* 0x000ae00601007387 */ /* 0x000fe80000100a00 */
[----:B------:R-:W-:Y:S04]  /*b8e0*/  STL.64 [R1+0xad8], R4 ;  /* 0x000ad80401007387 */ /* 0x000fe80000100a00 */
[----:B------:R1:W-:Y:S02]  /*b8f0*/  STL.64 [R1+0xad0], R20 ;  /* 0x000ad01401007387 */ /* 0x0003e40000100a00 */
[----:B-1----:R-:W-:-:S04]  /*b900*/  LEA R20, P0, R27, R25, 0x1 ;  /* 0x000000191b147211 */ /* 0x002fc800078008ff */
[-C--:B------:R-:W-:Y:S02]  /*b910*/  LEA.HI.X.SX32 R21, R27, R26.reuse, 0x1, P0 ;  /* 0x0000001a1b157211 */ /* 0x080fe400000f0eff */
[CC--:B----4-:R-:W-:Y:S02]  /*b920*/  LEA R6, P1, R15.reuse, R25.reuse, 0x1 ;  /* 0x000000190f067211 */ /* 0x0d0fe400078208ff */
[C---:B------:R-:W-:Y:S02]  /*b930*/  LEA R4, P2, R14.reuse, R25, 0x1 ;  /* 0x000000190e047211 */ /* 0x040fe400078408ff */
[-C--:B------:R-:W-:Y:S02]  /*b940*/  LEA.HI.X.SX32 R7, R15, R26.reuse, 0x1, P1 ;  /* 0x0000001a0f077211 */ /* 0x080fe400008f0eff */
[----:B------:R-:W-:-:S03]  /*b950*/  LEA.HI.X.SX32 R5, R14, R26, 0x1, P2 ;  /* 0x0000001a0e057211 */ /* 0x000fc600010f0eff */
[----:B------:R3:W-:Y:S04]  /*b960*/  STL.64 [R1+0xac8], R6 ;  /* 0x000ac80601007387 */ /* 0x0007e80000100a00 */
[----:B------:R1:W-:Y:S01]  /*b970*/  STL.64 [R1+0xac0], R4 ;  /* 0x000ac00401007387 */ /* 0x0003e20000100a00 */
[CC--:B---3--:R-:W-:Y:S02]  /*b980*/  LEA R6, P1, R17.reuse, R25.reuse, 0x1 ;  /* 0x0000001911067211 */ /* 0x0c8fe400078208ff */
[CC--:B-1----:R-:W-:Y:S02]  /*b990*/  LEA R4, P2, R16.reuse, R25.reuse, 0x1 ;  /* 0x0000001910047211 */ /* 0x0c2fe400078408ff */
[-C--:B------:R-:W-:Y:S02]  /*b9a0*/  LEA.HI.X.SX32 R7, R17, R26.reuse, 0x1, P1 ;  /* 0x0000001a11077211 */ /* 0x080fe400008f0eff */
[----:B------:R-:W-:Y:S01]  /*b9b0*/  LEA.HI.X.SX32 R5, R16, R26, 0x1, P2 ;  /* 0x0000001a10057211 */ /* 0x000fe200010f0eff */
[----:B------:R1:W-:Y:S04]  /*b9c0*/  STL.64 [R1+0xab8], R20 ;  /* 0x000ab81401007387 */ /* 0x0003e80000100a00 */
[----:B------:R-:W-:Y:S04]  /*b9d0*/  STL.64 [R1+0xab0], R6 ;  /* 0x000ab00601007387 */ /* 0x000fe80000100a00 */
[----:B------:R2:W-:Y:S01]  /*b9e0*/  STL.64 [R1+0xaa8], R4 ;  /* 0x000aa80401007387 */ /* 0x0005e20000100a00 */
[----:B-1----:R-:W-:-:S04]  /*b9f0*/  LEA R20, P0, R28, R25, 0x1 ;  /* 0x000000191c147211 */ /* 0x002fc800078008ff */
[----:B------:R-:W-:Y:S02]  /*ba00*/  LEA.HI.X.SX32 R21, R28, R26, 0x1, P0 ;  /* 0x0000001a1c157211 */ /* 0x000fe400000f0eff */
[----:B--2---:R-:W-:-:S04]  /*ba10*/  LEA R4, P2, R18, R25, 0x1 ;  /* 0x0000001912047211 */ /* 0x004fc800078408ff */
[----:B------:R-:W-:Y:S01]  /*ba20*/  LEA.HI.X.SX32 R5, R18, R26, 0x1, P2 ;  /* 0x0000001a12057211 */ /* 0x000fe200010f0eff */
[----:B------:R-:W-:Y:S01]  /*ba30*/  STL.64 [R1+0xaa0], R20 ;  /* 0x000aa01401007387 */ /* 0x000fe20000100a00 */
[----:B------:R-:W-:-:S03]  /*ba40*/  LEA R6, P1, R19, R25, 0x1 ;  /* 0x0000001913067211 */ /* 0x000fc600078208ff */
[----:B------:R1:W-:Y:S01]  /*ba50*/  STL.64 [R1+0xa90], R4 ;  /* 0x000a900401007387 */ /* 0x0003e20000100a00 */
[----:B------:R-:W-:Y:S02]  /*ba60*/  LEA.HI.X.SX32 R7, R19, R26, 0x1, P1 ;  /* 0x0000001a13077211 */ /* 0x000fe400008f0eff */
[----:B-1----:R-:W-:-:S04]  /*ba70*/  LEA R4, P0, R29, R25, 0x1 ;  /* 0x000000191d047211 */ /* 0x002fc800078008ff */
[----:B------:R-:W-:Y:S01]  /*ba80*/  LEA.HI.X.SX32 R5, R29, R26, 0x1, P0 ;  /* 0x0000001a1d057211 */ /* 0x000fe200000f0eff */
[----:B------:R1:W-:Y:S04]  /*ba90*/  STL.64 [R1+0xa98], R6 ;  /* 0x000a980601007387 */ /* 0x0003e80000100a00 */
[----:B------:R2:W-:Y:S01]  /*baa0*/  STL.64 [R1+0xa88], R4 ;  /* 0x000a880401007387 */ /* 0x0005e20000100a00 */
[----:B-1----:R-:W-:-:S03]  /*bab0*/  LEA R6, P1, R23, R25, 0x1 ;  /* 0x0000001917067211 */ /* 0x002fc600078208ff */
[----:B--2---:R-:W2:Y:S01]  /*bac0*/  LDL.LU.64 R4, [R1+0x11a0] ;  /* 0x0011a00001047983 */ /* 0x004ea20000300a00 */
[----:B------:R-:W-:-:S05]  /*bad0*/  LEA.HI.X.SX32 R7, R23, R26, 0x1, P1 ;  /* 0x0000001a17077211 */ /* 0x000fca00008f0eff */
[----:B------:R1:W-:Y:S04]  /*bae0*/  STL.64 [R1+0xa80], R6 ;  /* 0x000a800601007387 */ /* 0x0003e80000100a00 */
[----:B-1----:R-:W3:Y:S01]  /*baf0*/  LDL.LU.64 R6, [R1+0x1198] ;  /* 0x0011980001067983 */ /* 0x002ee20000300a00 */
[----:B------:R-:W-:-:S04]  /*bb00*/  LEA R9, R0, R8, 0x1 ;  /* 0x0000000800097211 */ /* 0x000fc800078e08ff */
[----:B------:R-:W-:-:S04]  /*bb10*/  LEA R10, R0, R9, 0x1 ;  /* 0x00000009000a7211 */ /* 0x000fc800078e08ff */
[----:B------:R-:W-:-:S05]  /*bb20*/  LEA R11, R0, R10, 0x1 ;  /* 0x0000000a000b7211 */ /* 0x000fca00078e08ff */
[----:B------:R-:W-:Y:S01]  /*bb30*/  IMAD R12, R0, 0x2, R11 ;  /* 0x00000002000c7824 */ /* 0x000fe200078e020b */
[----:B------:R-:W-:-:S04]  /*bb40*/  LEA R20, P2, R2, R25, 0x1 ;  /* 0x0000001902147211 */ /* 0x000fc800078408ff */
[----:B------:R-:W-:-:S04]  /*bb50*/  LEA R13, R0, R12, 0x1 ;  /* 0x0000000c000d7211 */ /* 0x000fc800078e08ff */
[----:B------:R-:W-:Y:S02]  /*bb60*/  LEA R14, R0, R13, 0x1 ;  /* 0x0000000d000e7211 */ /* 0x000fe400078e08ff */
[----:B------:R-:W-:Y:S02]  /*bb70*/  LEA.HI.X.SX32 R21, R2, R26, 0x1, P2 ;  /* 0x0000001a02157211 */ /* 0x000fe400010f0eff */
[C---:B------:R-:W-:Y:S02]  /*bb80*/  LEA R15, R0.reuse, R14, 0x1 ;  /* 0x0000000e000f7211 */ /* 0x040fe400078e08ff */
[C---:B------:R-:W-:Y:S01]  /*bb90*/  LEA R28, P0, R3.reuse, R25, 0x1 ;  /* 0x00000019031c7211 */ /* 0x040fe200078008ff */
[----:B------:R1:W-:Y:S02]  /*bba0*/  STL.64 [R1+0xa78], R20 ;  /* 0x000a781401007387 */ /* 0x0003e40000100a00 */
[----:B------:R-:W-:Y:S01]  /*bbb0*/  IMAD R16, R0, 0x2, R15 ;  /* 0x0000000200107824 */ /* 0x000fe200078e020f */
[----:B------:R-:W-:-:S04]  /*bbc0*/  LEA.HI.X.SX32 R29, R3, R26, 0x1, P0 ;  /* 0x0000001a031d7211 */ /* 0x000fc800000f0eff */
[C---:B------:R-:W-:Y:S01]  /*bbd0*/  LEA R17, R0.reuse, R16, 0x1 ;  /* 0x0000001000117211 */ /* 0x040fe200078e08ff */
[----:B------:R3:W-:Y:S03]  /*bbe0*/  STL.64 [R1+0xa70], R28 ;  /* 0x000a701c01007387 */ /* 0x0007e60000100a00 */
[----:B------:R-:W-:-:S04]  /*bbf0*/  LEA R18, R0, R17, 0x1 ;  /* 0x0000001100127211 */ /* 0x000fc800078e08ff */
[----:B------:R-:W-:-:S05]  /*bc00*/  LEA R2, R0, R18, 0x1 ;  /* 0x0000001200027211 */ /* 0x000fca00078e08ff */
[----:B------:R-:W-:-:S05]  /*bc10*/  IMAD R19, R0, 0x2, R2 ;  /* 0x0000000200137824 */ /* 0x000fca00078e0202 */
[----:B------:R-:W-:Y:S02]  /*bc20*/  LEA R3, R0, R19, 0x1 ;  /* 0x0000001300037211 */ /* 0x000fe400078e08ff */
[CC--:B--2---:R-:W-:Y:S02]  /*bc30*/  LEA R22, P1, R4.reuse, R25.reuse, 0x1 ;  /* 0x0000001904167211 */ /* 0x0c4fe400078208ff */
[C---:B-1----:R-:W-:Y:S02]  /*bc40*/  LEA R20, P2, R5.reuse, R25, 0x1 ;  /* 0x0000001905147211 */ /* 0x042fe400078408ff */
[-C--:B------:R-:W-:Y:S02]  /*bc50*/  LEA.HI.X.SX32 R23, R4, R26.reuse, 0x1, P1 ;  /* 0x0000001a04177211 */ /* 0x080fe400008f0eff */
[----:B------:R-:W-:-:S03]  /*bc60*/  LEA.HI.X.SX32 R21, R5, R26, 0x1, P2 ;  /* 0x0000001a05157211 */ /* 0x000fc600010f0eff */
[----:B------:R1:W-:Y:S04]  /*bc70*/  STL.64 [R1+0xa68], R22 ;  /* 0x000a681601007387 */ /* 0x0003e80000100a00 */
[----:B------:R2:W-:Y:S01]  /*bc80*/  STL.64 [R1+0xa60], R20 ;  /* 0x000a601401007387 */ /* 0x0005e20000100a00 */
[CC--:B---3--:R-:W-:Y:S02]  /*bc90*/  LEA R28, P0, R6.reuse, R25.reuse, 0x1 ;  /* 0x00000019061c7211 */ /* 0x0c8fe400078008ff */
[-C--:B-1----:R-:W-:Y:S02]  /*bca0*/  LEA R22, P1, R7, R25.reuse, 0x1 ;  /* 0x0000001907167211 */ /* 0x082fe400078208ff */
[----:B------:R-:W-:Y:S02]  /*bcb0*/  LEA.HI.X.SX32 R29, R6, R26, 0x1, P0 ;  /* 0x0000001a061d7211 */ /* 0x000fe400000f0eff */
[----:B--2---:R-:W-:-:S02]  /*bcc0*/  LEA R20, P2, R8, R25, 0x1 ;  /* 0x0000001908147211 */ /* 0x004fc400078408ff */
[-C--:B------:R-:W-:Y:S02]  /*bcd0*/  LEA.HI.X.SX32 R23, R7, R26.reuse, 0x1, P1 ;  /* 0x0000001a07177211 */ /* 0x080fe400008f0eff */
[----:B------:R-:W-:Y:S01]  /*bce0*/  LEA.HI.X.SX32 R21, R8, R26, 0x1, P2 ;  /* 0x0000001a08157211 */ /* 0x000fe200010f0eff */
[----:B------:R1:W-:Y:S04]  /*bcf0*/  STL.64 [R1+0xa58], R28 ;  /* 0x000a581c01007387 */ /* 0x0003e80000100a00 */
[----:B------:R2:W-:Y:S04]  /*bd00*/  STL.64 [R1+0xa50], R22 ;  /* 0x000a501601007387 */ /* 0x0005e80000100a00 */
[----:B------:R3:W-:Y:S01]  /*bd10*/  STL.64 [R1+0xa48], R20 ;  /* 0x000a481401007387 */ /* 0x0007e20000100a00 */
[----:B-1----:R-:W-:-:S02]  /*bd20*/  LEA R28, P0, R9, R25, 0x1 ;  /* 0x00000019091c7211 */ /* 0x002fc400078008ff */
[CC--:B--2---:R-:W-:Y:S02]  /*bd30*/  LEA R22, P1, R10.reuse, R25.reuse, 0x1 ;  /* 0x000000190a167211 */ /* 0x0c4fe400078208ff */
[-C--:B------:R-:W-:Y:S02]  /*bd40*/  LEA.HI.X.SX32 R29, R9, R26.reuse, 0x1, P0 ;  /* 0x0000001a091d7211 */ /* 0x080fe400000f0eff */
[C---:B---3--:R-:W-:Y:S02]  /*bd50*/  LEA R20, P2, R11.reuse, R25, 0x1 ;  /* 0x000000190b147211 */ /* 0x048fe400078408ff */
[-C--:B------:R-:W-:Y:S02]  /*bd60*/  LEA.HI.X.SX32 R23, R10, R26.reuse, 0x1, P1 ;  /* 0x0000001a0a177211 */ /* 0x080fe400008f0eff */
[----:B------:R-:W-:Y:S01]  /*bd70*/  LEA.HI.X.SX32 R21, R11, R26, 0x1, P2 ;  /* 0x0000001a0b157211 */ /* 0x000fe200010f0eff */
[----:B------:R1:W-:Y:S01]  /*bd80*/  STL.64 [R1+0xa40], R28 ;  /* 0x000a401c01007387 */ /* 0x0003e20000100a00 */
[----:B------:R-:W-:-:S03]  /*bd90*/  LEA R4, R0, R3, 0x1 ;  /* 0x0000000300047211 */ /* 0x000fc600078e08ff */
[----:B------:R2:W-:Y:S01]  /*bda0*/  STL.64 [R1+0xa38], R22 ;  /* 0x000a381601007387 */ /* 0x0005e20000100a00 */
[----:B------:R-:W-:-:S03]  /*bdb0*/  LEA R5, R0, R4, 0x1 ;  /* 0x0000000400057211 */ /* 0x000fc600078e08ff */
[----:B------:R3:W-:Y:S01]  /*bdc0*/  STL.64 [R1+0xa30], R20 ;  /* 0x000a301401007387 */ /* 0x0007e20000100a00 */
[CC--:B-1----:R-:W-:Y:S02]  /*bdd0*/  LEA R28, P0, R12.reuse, R25.reuse, 0x1 ;  /* 0x000000190c1c7211 */ /* 0x0c2fe400078008ff */
[CC--:B--2---:R-:W-:Y:S02]  /*bde0*/  LEA R22, P1, R13.reuse, R25.reuse, 0x1 ;  /* 0x000000190d167211 */ /* 0x0c4fe400078208ff */
[-C--:B------:R-:W-:Y:S02]  /*bdf0*/  LEA.HI.X.SX32 R29, R12, R26.reuse, 0x1, P0 ;  /* 0x0000001a0c1d7211 */ /* 0x080fe400000f0eff */
[C---:B---3--:R-:W-:Y:S02]  /*be00*/  LEA R20, P2, R14.reuse, R25, 0x1 ;  /* 0x000000190e147211 */ /* 0x048fe400078408ff */
[-C--:B------:R-:W-:Y:S02]  /*be10*/  LEA.HI.X.SX32 R23, R13, R26.reuse, 0x1, P1 ;  /* 0x0000001a0d177211 */ /* 0x080fe400008f0eff */
[----:B------:R-:W-:Y:S01]  /*be20*/  LEA.HI.X.SX32 R21, R14, R26, 0x1, P2 ;  /* 0x0000001a0e157211 */ /* 0x000fe200010f0eff */
[C---:B------:R-:W-:Y:S01]  /*be30*/  IMAD R6, R0.reuse, 0x2, R5 ;  /* 0x0000000200067824 */ /* 0x040fe200078e0205 */
[----:B------:R-:W-:Y:S04]  /*be40*/  STL.64 [R1+0xa28], R28 ;  /* 0x000a281c01007387 */ /* 0x000fe80000100a00 */
[----:B------:R1:W-:Y:S01]  /*be50*/  STL.64 [R1+0xa20], R22 ;  /* 0x000a201601007387 */ /* 0x0003e20000100a00 */
[----:B------:R-:W-:-:S03]  /*be60*/  LEA R7, R0, R6, 0x1 ;  /* 0x0000000600077211 */ /* 0x000fc600078e08ff */
[----:B------:R2:W-:Y:S01]  /*be70*/  STL.64 [R1+0xa18], R20 ;  /* 0x000a181401007387 */ /* 0x0005e20000100a00 */
[----:B------:R-:W-:Y:S02]  /*be80*/  LEA R8, R0, R7, 0x1 ;  /* 0x0000000700087211 */ /* 0x000fe400078e08ff */
[CC--:B-1----:R-:W-:Y:S02]  /*be90*/  LEA R22, P0, R15.reuse, R25.reuse, 0x1 ;  /* 0x000000190f167211 */ /* 0x0c2fe400078008ff */
[CC--:B--2---:R-:W-:Y:S02]  /*bea0*/  LEA R20, P1, R16.reuse, R25.reuse, 0x1 ;  /* 0x0000001910147211 */ /* 0x0c4fe400078208ff */
[-C--:B------:R-:W-:Y:S02]  /*beb0*/  LEA.HI.X.SX32 R23, R15, R26.reuse, 0x1, P0 ;  /* 0x0000001a0f177211 */ /* 0x080fe400000f0eff */
[----:B------:R-:W-:Y:S02]  /*bec0*/  LEA.HI.X.SX32 R21, R16, R26, 0x1, P1 ;  /* 0x0000001a10157211 */ /* 0x000fe400008f0eff */
[----:B------:R-:W-:Y:S01]  /*bed0*/  LEA R12, P2, R17, R25, 0x1 ;  /* 0x00000019110c7211 */ /* 0x000fe200078408ff */
[----:B------:R1:W-:Y:S01]  /*bee0*/  STL.64 [R1+0xa10], R22 ;  /* 0x000a101601007387 */ /* 0x0003e20000100a00 */
[----:B------:R-:W-:-:S03]  /*bef0*/  LEA R9, R0, R8, 0x1 ;  /* 0x0000000800097211 */ /* 0x000fc600078e08ff */
[----:B------:R2:W-:Y:S01]  /*bf00*/  STL.64 [R1+0xa08], R20 ;  /* 0x000a081401007387 */ /* 0x0005e20000100a00 */
[-C--:B------:R-:W-:Y:S02]  /*bf10*/  LEA.HI.X.SX32 R13, R17, R26.reuse, 0x1, P2 ;  /* 0x0000001a110d7211 */ /* 0x080fe400010f0eff */
[CC--:B------:R-:W-:Y:S02]  /*bf20*/  LEA R14, P2, R19.reuse, R25.reuse, 0x1 ;  /* 0x00000019130e7211 */ /* 0x0c0fe400078408ff */
[-C--:B-1----:R-:W-:Y:S02]  /*bf30*/  LEA R22, P0, R18, R25.reuse, 0x1 ;  /* 0x0000001912167211 */ /* 0x082fe400078008ff */
[----:B--2---:R-:W-:Y:S01]  /*bf40*/  LEA R20, P1, R2, R25, 0x1 ;  /* 0x0000001902147211 */ /* 0x004fe200078208ff */
[----:B------:R-:W-:Y:S01]  /*bf50*/  IMAD R10, R0, 0x2, R9 ;  /* 0x00000002000a7824 */ /* 0x000fe200078e0209 */
[-C--:B------:R-:W-:Y:S02]  /*bf60*/  LEA.HI.X.SX32 R23, R18, R26.reuse, 0x1, P0 ;  /* 0x0000001a12177211 */ /* 0x080fe400000f0eff */
[-C--:B------:R-:W-:Y:S01]  /*bf70*/  LEA.HI.X.SX32 R21, R2, R26.reuse, 0x1, P1 ;  /* 0x0000001a02157211 */ /* 0x080fe200008f0eff */
[----:B------:R1:W-:Y:S01]  /*bf80*/  STL.64 [R1+0xa00], R12 ;  /* 0x000a000c01007387 */ /* 0x0003e20000100a00 */
[----:B------:R-:W-:-:S02]  /*bf90*/  LEA.HI.X.SX32 R15, R19, R26, 0x1, P2 ;  /* 0x0000001a130f7211 */ /* 0x000fc400010f0eff */
[----:B------:R-:W-:Y:S01]  /*bfa0*/  LEA R11, R0, R10, 0x1 ;  /* 0x0000000a000b7211 */ /* 0x000fe200078e08ff */
[----:B------:R-:W-:Y:S01]  /*bfb0*/  STL.64 [R1+0x9f8], R22 ;  /* 0x0009f81601007387 */ /* 0x000fe20000100a00 */
[----:B------:R-:W-:-:S03]  /*bfc0*/  LEA R16, P1, R4, R25, 0x1 ;  /* 0x0000001904107211 */ /* 0x000fc600078208ff */
[----:B------:R2:W-:Y:S04]  /*bfd0*/  STL.64 [R1+0x9f0], R20 ;  /* 0x0009f01401007387 */ /* 0x0005e80000100a00 */
[----:B------:R3:W-:Y:S01]  /*bfe0*/  STL.64 [R1+0x9e8], R14 ;  /* 0x0009e80e01007387 */ /* 0x0007e20000100a00 */
[----:B-1----:R-:W-:Y:S02]  /*bff0*/  LEA R12, R0, R11, 0x1 ;  /* 0x0000000b000c7211 */ /* 0x002fe400078e08ff */
[----:B------:R-:W-:Y:S02]  /*c000*/  LEA.HI.X.SX32 R17, R4, R26, 0x1, P1 ;  /* 0x0000001a04117211 */ /* 0x000fe400008f0eff */
[-C--:B--2---:R-:W-:Y:S02]  /*c010*/  LEA R20, P0, R3, R25.reuse, 0x1 ;  /* 0x0000001903147211 */ /* 0x084fe400078008ff */
[----:B---3--:R-:W-:-:S02]  /*c020*/  LEA R14, P2, R5, R25, 0x1 ;  /* 0x00000019050e7211 */ /* 0x008fc400078408ff */
[-C--:B------:R-:W-:Y:S02]  /*c030*/  LEA.HI.X.SX32 R21, R3, R26.reuse, 0x1, P0 ;  /* 0x0000001a03157211 */ /* 0x080fe400000f0eff */
[----:B------:R-:W-:Y:S02]  /*c040*/  LEA.HI.X.SX32 R15, R5, R26, 0x1, P2 ;  /* 0x0000001a050f7211 */ /* 0x000fe400010f0eff */
[----:B------:R-:W-:Y:S01]  /*c050*/  LEA R13, R0, R12, 0x1 ;  /* 0x0000000c000d7211 */ /* 0x000fe200078e08ff */
[----:B------:R-:W-:Y:S01]  /*c060*/  STL.64 [R1+0x9e0], R20 ;  /* 0x0009e01401007387 */ /* 0x000fe20000100a00 */
[----:B------:R-:W-:-:S03]  /*c070*/  LEA R18, P0, R6, R25, 0x1 ;  /* 0x0000001906127211 */ /* 0x000fc600078008ff */
[----:B------:R1:W-:Y:S01]  /*c080*/  STL.64 [R1+0x9d8], R16 ;  /* 0x0009d81001007387 */ /* 0x0003e20000100a00 */
[----:B------:R-:W-:-:S03]  /*c090*/  IMAD R2, R0, 0x2, R13 ;  /* 0x0000000200027824 */ /* 0x000fc600078e020d */
[----:B------:R2:W-:Y:S01]  /*c0a0*/  STL.64 [R1+0x9d0], R14 ;  /* 0x0009d00e01007387 */ /* 0x0005e20000100a00 */
[-C--:B------:R-:W-:Y:S02]  /*c0b0*/  LEA.HI.X.SX32 R19, R6, R26.reuse, 0x1, P0 ;  /* 0x0000001a06137211 */ /* 0x080fe400000f0eff */
[CC--:B-1----:R-:W-:Y:S02]  /*c0c0*/  LEA R16, P1, R7.reuse, R25.reuse, 0x1 ;  /* 0x0000001907107211 */ /* 0x0c2fe400078208ff */
[CC--:B--2---:R-:W-:Y:S02]  /*c0d0*/  LEA R14, P2, R8.reuse, R25.reuse, 0x1 ;  /* 0x00000019080e7211 */ /* 0x0c4fe400078408ff */
[-C--:B------:R-:W-:Y:S02]  /*c0e0*/  LEA.HI.X.SX32 R17, R7, R26.reuse, 0x1, P1 ;  /* 0x0000001a07117211 */ /* 0x080fe400008f0eff */
[----:B------:R-:W-:Y:S02]  /*c0f0*/  LEA.HI.X.SX32 R15, R8, R26, 0x1, P2 ;  /* 0x0000001a080f7211 */ /* 0x000fe400010f0eff */
[C---:B------:R-:W-:Y:S01]  /*c100*/  LEA R4, R0.reuse, R2, 0x1 ;  /* 0x0000000200047211 */ /* 0x040fe200078e08ff */
[----:B------:R1:W-:Y:S03]  /*c110*/  STL.64 [R1+0x9c8], R18 ;  /* 0x0009c81201007387 */ /* 0x0003e60000100a00 */
[----:B------:R-:W-:Y:S01]  /*c120*/  LEA R3, R0, R4, 0x1 ;  /* 0x0000000400037211 */ /* 0x000fe200078e08ff */
[----:B------:R2:W-:Y:S04]  /*c130*/  STL.64 [R1+0x9c0], R16 ;  /* 0x0009c01001007387 */ /* 0x0005e80000100a00 */
[----:B------:R3:W-:Y:S01]  /*c140*/  STL.64 [R1+0x9b8], R14 ;  /* 0x0009b80e01007387 */ /* 0x0007e20000100a00 */
[----:B-1----:R-:W-:-:S02]  /*c150*/  LEA R18, P0, R9, R25, 0x1 ;  /* 0x0000001909127211 */ /* 0x002fc400078008ff */
[-C--:B--2---:R-:W-:Y:S02]  /*c160*/  LEA R16, P1, R10, R25.reuse, 0x1 ;  /* 0x000000190a107211 */ /* 0x084fe400078208ff */
[-C--:B------:R-:W-:Y:S02]  /*c170*/  LEA.HI.X.SX32 R19, R9, R26.reuse, 0x1, P0 ;  /* 0x0000001a09137211 */ /* 0x080fe400000f0eff */
[C---:B---3--:R-:W-:Y:S02]  /*c180*/  LEA R14, P2, R11.reuse, R25, 0x1 ;  /* 0x000000190b0e7211 */ /* 0x048fe400078408ff */
[----:B------:R-:W-:Y:S02]  /*c190*/  LEA R8, R0, R3, 0x1 ;  /* 0x0000000300087211 */ /* 0x000fe400078e08ff */
[-C--:B------:R-:W-:Y:S02]  /*c1a0*/  LEA.HI.X.SX32 R17, R10, R26.reuse, 0x1, P1 ;  /* 0x0000001a0a117211 */ /* 0x080fe400008f0eff */
[----:B------:R-:W-:Y:S01]  /*c1b0*/  LEA.HI.X.SX32 R15, R11, R26, 0x1, P2 ;  /* 0x0000001a0b0f7211 */ /* 0x000fe200010f0eff */
[----:B------:R1:W-:Y:S01]  /*c1c0*/  STL.64 [R1+0x9b0], R18 ;  /* 0x0009b01201007387 */ /* 0x0003e20000100a00 */
[----:B------:R-:W-:-:S03]  /*c1d0*/  IMAD R7, R0, 0x2, R8 ;  /* 0x0000000200077824 */ /* 0x000fc600078e0208 */
[----:B------:R2:W-:Y:S04]  /*c1e0*/  STL.64 [R1+0x9a8], R16 ;  /* 0x0009a81001007387 */ /* 0x0005e80000100a00 */
[----:B------:R3:W-:Y:S01]  /*c1f0*/  STL.64 [R1+0x9a0], R14 ;  /* 0x0009a00e01007387 */ /* 0x0007e20000100a00 */
[CC--:B-1----:R-:W-:Y:S02]  /*c200*/  LEA R18, P0, R12.reuse, R25.reuse, 0x1 ;  /* 0x000000190c127211 */ /* 0x0c2fe400078008ff */
[-C--:B--2---:R-:W-:Y:S02]  /*c210*/  LEA R16, P1, R13, R25.reuse, 0x1 ;  /* 0x000000190d107211 */ /* 0x084fe400078208ff */
[----:B------:R-:W-:Y:S02]  /*c220*/  LEA.HI.X.SX32 R19, R12, R26, 0x1, P0 ;  /* 0x0000001a0c137211 */ /* 0x000fe400000f0eff */
[----:B---3--:R-:W-:-:S02]  /*c230*/  LEA R14, P2, R2, R25, 0x1 ;  /* 0x00000019020e7211 */ /* 0x008fc400078408ff */
[----:B------:R-:W-:Y:S02]  /*c240*/  LEA R9, R0, R7, 0x1 ;  /* 0x0000000700097211 */ /* 0x000fe400078e08ff */
[-C--:B------:R-:W-:Y:S02]  /*c250*/  LEA.HI.X.SX32 R17, R13, R26.reuse, 0x1, P1 ;  /* 0x0000001a0d117211 */ /* 0x080fe400008f0eff */
[----:B------:R-:W-:Y:S01]  /*c260*/  LEA.HI.X.SX32 R15, R2, R26, 0x1, P2 ;  /* 0x0000001a020f7211 */ /* 0x000fe200010f0eff */
[----:B------:R-:W-:Y:S01]  /*c270*/  STL.64 [R1+0x998], R18 ;  /* 0x0009981201007387 */ /* 0x000fe20000100a00 */
[----:B------:R-:W-:-:S03]  /*c280*/  LEA R10, R0, R9, 0x1 ;  /* 0x00000009000a7211 */ /* 0x000fc600078e08ff */
[----:B------:R1:W-:Y:S01]  /*c290*/  STL.64 [R1+0x990], R16 ;  /* 0x0009901001007387 */ /* 0x0003e20000100a00 */
[----:B------:R-:W-:-:S03]  /*c2a0*/  LEA R5, R0, R10, 0x1 ;  /* 0x0000000a00057211 */ /* 0x000fc600078e08ff */
[----:B------:R2:W-:Y:S01]  /*c2b0*/  STL.64 [R1+0x988], R14 ;  /* 0x0009880e01007387 */ /* 0x0005e20000100a00 */
[-C--:B------:R-:W-:Y:S02]  /*c2c0*/  LEA R12, P2, R8, R25.reuse, 0x1 ;  /* 0x00000019080c7211 */ /* 0x080fe400078408ff */
[CC--:B-1----:R-:W-:Y:S02]  /*c2d0*/  LEA R16, P0, R4.reuse, R25.reuse, 0x1 ;  /* 0x0000001904107211 */ /* 0x0c2fe400078008ff */
[CC--:B--2---:R-:W-:Y:S02]  /*c2e0*/  LEA R14, P1, R3.reuse, R25.reuse, 0x1 ;  /* 0x00000019030e7211 */ /* 0x0c4fe400078208ff */
[-C--:B------:R-:W-:Y:S02]  /*c2f0*/  LEA.HI.X.SX32 R17, R4, R26.reuse, 0x1, P0 ;  /* 0x0000001a04117211 */ /* 0x080fe400000f0eff */
[-C--:B------:R-:W-:Y:S01]  /*c300*/  LEA.HI.X.SX32 R15, R3, R26.reuse, 0x1, P1 ;  /* 0x0000001a030f7211 */ /* 0x080fe200008f0eff */
[----:B------:R-:W-:Y:S01]  /*c310*/  IMAD R6, R0, 0x2, R5 ;  /* 0x0000000200067824 */ /* 0x000fe200078e0205 */
[----:B------:R-:W-:Y:S01]  /*c320*/  LEA.HI.X.SX32 R13, R8, R26, 0x1, P2 ;  /* 0x0000001a080d7211 */ /* 0x000fe200010f0eff */
[----:B------:R-:W-:Y:S01]  /*c330*/  STL.64 [R1+0x980], R16 ;  /* 0x0009801001007387 */ /* 0x000fe20000100a00 */
[----:B------:R-:W-:-:S03]  /*c340*/  LEA R2, P2, R10, R25, 0x1 ;  /* 0x000000190a027211 */ /* 0x000fc600078408ff */
[----:B------:R1:W-:Y:S01]  /*c350*/  STL.64 [R1+0x978], R14 ;  /* 0x0009780e01007387 */ /* 0x0003e20000100a00 */
[----:B------:R-:W-:-:S03]  /*c360*/  LEA R8, R0, R6, 0x1 ;  /* 0x0000000600087211 */ /* 0x000fc600078e08ff */
[----:B------:R2:W-:Y:S01]  /*c370*/  STL.64 [R1+0x970], R12 ;  /* 0x0009700c01007387 */ /* 0x0005e20000100a00 */
[----:B------:R-:W-:Y:S02]  /*c380*/  LEA.HI.X.SX32 R3, R10, R26, 0x1, P2 ;  /* 0x0000001a0a037211 */ /* 0x000fe400010f0eff */
[----:B------:R-:W-:Y:S02]  /*c390*/  LEA R4, R0, R8, 0x1 ;  /* 0x0000000800047211 */ /* 0x000fe400078e08ff */
[-C--:B-1----:R-:W-:Y:S02]  /*c3a0*/  LEA R14, P0, R7, R25.reuse, 0x1 ;  /* 0x00000019070e7211 */ /* 0x082fe400078008ff */
[-C--:B--2---:R-:W-:Y:S02]  /*c3b0*/  LEA R12, P1, R9, R25.reuse, 0x1 ;  /* 0x00000019090c7211 */ /* 0x084fe400078208ff */
[-C--:B------:R-:W-:Y:S02]  /*c3c0*/  LEA.HI.X.SX32 R15, R7, R26.reuse, 0x1, P0 ;  /* 0x0000001a070f7211 */ /* 0x080fe400000f0eff */
[----:B------:R-:W-:Y:S01]  /*c3d0*/  LEA.HI.X.SX32 R13, R9, R26, 0x1, P1 ;  /* 0x0000001a090d7211 */ /* 0x000fe200008f0eff */
[----:B------:R1:W-:Y:S01]  /*c3e0*/  STL.64 [R1+0x958], R2 ;  /* 0x0009580201007387 */ /* 0x0003e20000100a00 */
[----:B------:R-:W-:-:S03]  /*c3f0*/  LEA R16, P0, R5, R25, 0x1 ;  /* 0x0000001905107211 */ /* 0x000fc600078008ff */
[----:B------:R2:W-:Y:S01]  /*c400*/  STL.64 [R1+0x968], R14 ;  /* 0x0009680e01007387 */ /* 0x0005e20000100a00 */
[----:B------:R-:W-:-:S03]  /*c410*/  LEA.HI.X.SX32 R17, R5, R26, 0x1, P0 ;  /* 0x0000001a05117211 */ /* 0x000fc600000f0eff */
[----:B------:R3:W-:Y:S01]  /*c420*/  STL.64 [R1+0x960], R12 ;  /* 0x0009600c01007387 */ /* 0x0007e20000100a00 */
[----:B-1----:R-:W-:Y:S02]  /*c430*/  LEA R3, R0, R4, 0x1 ;  /* 0x0000000400037211 */ /* 0x002fe400078e08ff */
[----:B--2---:R-:W-:-:S03]  /*c440*/  LEA R14, P1, R6, R25, 0x1 ;  /* 0x00000019060e7211 */ /* 0x004fc600078208ff */
[----:B------:R-:W-:Y:S01]  /*c450*/  IMAD R2, R0, 0x2, R3 ;  /* 0x0000000200027824 */ /* 0x000fe200078e0203 */
[----:B---3--:R-:W-:Y:S02]  /*c460*/  LEA R12, P2, R8, R25, 0x1 ;  /* 0x00000019080c7211 */ /* 0x008fe400078408ff */
[-C--:B------:R-:W-:Y:S02]  /*c470*/  LEA.HI.X.SX32 R15, R6, R26.reuse, 0x1, P1 ;  /* 0x0000001a060f7211 */ /* 0x080fe400008f0eff */
[----:B------:R-:W-:Y:S01]  /*c480*/  LEA.HI.X.SX32 R13, R8, R26, 0x1, P2 ;  /* 0x0000001a080d7211 */ /* 0x000fe200010f0eff */
[----:B------:R-:W-:Y:S01]  /*c490*/  STL.64 [R1+0x950], R16 ;  /* 0x0009501001007387 */ /* 0x000fe20000100a00 */
[----:B------:R-:W-:-:S03]  /*c4a0*/  LEA R0, R0, R2, 0x1 ;  /* 0x0000000200007211 */ /* 0x000fc600078e08ff */
[----:B------:R1:W-:Y:S01]  /*c4b0*/  STL.64 [R1+0x948], R14 ;  /* 0x0009480e01007387 */ /* 0x0003e20000100a00 */
[----:B------:R-:W-:-:S03]  /*c4c0*/  LEA R10, P2, R2, R25, 0x1 ;  /* 0x00000019020a7211 */ /* 0x000fc600078408ff */
[----:B------:R2:W-:Y:S01]  /*c4d0*/  STL.64 [R1+0x940], R12 ;  /* 0x0009400c01007387 */ /* 0x0005e20000100a00 */
[-C--:B------:R-:W-:Y:S02]  /*c4e0*/  LEA R6, P3, R0, R25.reuse, 0x1 ;  /* 0x0000001900067211 */ /* 0x080fe400078608ff */
[CC--:B-1----:R-:W-:Y:S02]  /*c4f0*/  LEA R14, P0, R4.reuse, R25.reuse, 0x1 ;  /* 0x00000019040e7211 */ /* 0x0c2fe400078008ff */
[C---:B--2---:R-:W-:Y:S02]  /*c500*/  LEA R12, P1, R3.reuse, R25, 0x1 ;  /* 0x00000019030c7211 */ /* 0x044fe400078208ff */
[-C--:B------:R-:W-:Y:S02]  /*c510*/  LEA.HI.X.SX32 R15, R4, R26.reuse, 0x1, P0 ;  /* 0x0000001a040f7211 */ /* 0x080fe400000f0eff */
[-C--:B------:R-:W-:Y:S02]  /*c520*/  LEA.HI.X.SX32 R13, R3, R26.reuse, 0x1, P1 ;  /* 0x0000001a030d7211 */ /* 0x080fe400008f0eff */
[----:B------:R-:W-:-:S02]  /*c530*/  LEA.HI.X.SX32 R11, R2, R26, 0x1, P2 ;  /* 0x0000001a020b7211 */ /* 0x000fc400010f0eff */
[----:B------:R-:W-:Y:S01]  /*c540*/  LEA.HI.X.SX32 R7, R0, R26, 0x1, P3 ;  /* 0x0000001a00077211 */ /* 0x000fe200018f0eff */
[----:B------:R-:W-:Y:S01]  /*c550*/  STL.64 [R1+0x938], R14 ;  /* 0x0009380e01007387 */ /* 0x000fe20000100a00 */
[----:B------:R-:W-:Y:S01]  /*c560*/  MOV R3, 0x3f800000 ;  /* 0x3f80000000037802 */ /* 0x000fe20000000f00 */
[----:B------:R-:W-:Y:S02]  /*c570*/  IMAD.MOV.U32 R2, RZ, RZ, -0x800000 ;  /* 0xff800000ff027424 */ /* 0x000fe400078e00ff */
[----:B------:R-:W-:Y:S01]  /*c580*/  STL.64 [R1+0x930], R12 ;  /* 0x0009300c01007387 */ /* 0x000fe20000100a00 */
[----:B------:R-:W-:-:S03]  /*c590*/  MOV R4, 0xff800000 ;  /* 0xff80000000047802 */ /* 0x000fc60000000f00 */
[----:B------:R-:W-:Y:S04]  /*c5a0*/  STL.64 [R1+0x928], R10 ;  /* 0x0009280a01007387 */ /* 0x000fe80000100a00 */
[----:B------:R-:W-:Y:S04]  /*c5b0*/  STL.64 [R1+0x920], R6 ;  /* 0x0009200601007387 */ /* 0x000fe80000100a00 */
[----:B------:R1:W-:Y:S04]  /*c5c0*/  STL [R1+0x8dc], R3 ;  /* 0x0008dc0301007387 */ /* 0x0003e80000100800 */
[----:B------:R-:W-:Y:S04]  /*c5d0*/  STL [R1+0x344], RZ ;  /* 0x000344ff01007387 */ /* 0x000fe80000100800 */
[----:B------:R-:W-:Y:S01]  /*c5e0*/  STL [R1+0x200], R2 ;  /* 0x0002000201007387 */ /* 0x000fe20000100800 */
[----:B-1----:R-:W-:-:S03]  /*c5f0*/  MOV R3, 0xff800000 ;  /* 0xff80000000037802 */ /* 0x002fc60000000f00 */
[----:B------:R-:W-:Y:S04]  /*c600*/  STL [R1+0x340], RZ ;  /* 0x000340ff01007387 */ /* 0x000fe80000100800 */
        /* <DEDUP_REMOVED lines=14> */
[----:B------:R-:W-:Y:S01]  /*c6f0*/  STL [R1+0x8d4], RZ ;  /* 0x0008d4ff01007387 */ /* 0x000fe20000100800 */
[----:B-1----:R-:W-:-:S03]  /*c700*/  MOV R4, 0x3f800000 ;  /* 0x3f80000000047802 */ /* 0x002fc60000000f00 */
[----:B------:R1:W-:Y:S01]  /*c710*/  STL [R1+0x8d0], R2 ;  /* 0x0008d00201007387 */ /* 0x0003e20000100800 */
[----:B--2---:R-:W-:-:S03]  /*c720*/  IMAD.MOV.U32 R3, RZ, RZ, 0x3f800000 ;  /* 0x3f800000ff037424 */ /* 0x004fc600078e00ff */
[----:B------:R-:W-:Y:S01]  /*c730*/  STL [R1+0x8e0], R4 ;  /* 0x0008e00401007387 */ /* 0x000fe20000100800 */
[----:B-1----:R-:W-:-:S03]  /*c740*/  MOV R2, 0x3f800000 ;  /* 0x3f80000000027802 */ /* 0x002fc60000000f00 */
        /* <DEDUP_REMOVED lines=13> */
[----:B------:R-:W-:Y:S04]  /*c820*/  STL [R1+0x490], RZ ;  /* 0x000490ff01007387 */ /* 0x000fe80000100800 */
[----:B------:R1:W-:Y:S04]  /*c830*/  STL [R1+0x918], R2 ;  /* 0x0009180201007387 */ /* 0x0003e80000100800 */
[----:B------:R-:W-:Y:S04]  /*c840*/  STL [R1+0x494], RZ ;  /* 0x000494ff01007387 */ /* 0x000fe80000100800 */
        /* <DEDUP_REMOVED lines=241> */
[----:B------:R-:W-:Y:S01]  /*d760*/  STL [R1+0x66c], RZ ;  /* 0x00066cff01007387 */ /* 0x000fe20000100800 */
[----:B------:R-:W-:-:S03]  /*d770*/  MOV R0, c[0x0][0x1a4] ;  /* 0x0000690000007a02 */ /* 0x000fc60000000f00 */
[----:B------:R-:W-:Y:S04]  /*d780*/  STL [R1+0x740], RZ ;  /* 0x000740ff01007387 */ /* 0x000fe80000100800 */
[----:B------:R-:W-:Y:S04]  /*d790*/  STL [R1+0x744], RZ ;  /* 0x000744ff01007387 */ /* 0x000fe80000100800 */
[----:B------:R-:W-:Y:S04]  /*d7a0*/  STL [R1+0x748], RZ ;  /* 0x000748ff01007387 */ /* 0x000fe80000100800 */
[----:B------:R-:W-:Y:S01]  /*d7b0*/  STL [R1+0x74c], RZ ;  /* 0x00074cff01007387 */ /* 0x000fe20000100800 */
[----:B-1----:R-:W-:-:S03]  /*d7c0*/  SHF.L.U32 R2, R0, 0x1, RZ ;  /* 0x0000000100027819 */ /* 0x002fc600000006ff */
[----:B------:R-:W-:Y:S01]  /*d7d0*/  STL [R1+0x750], RZ ;  /* 0x000750ff01007387 */ /* 0x000fe20000100800 */
[----:B------:R-:W-:-:S03]  /*d7e0*/  IMAD R3, R0, 0x3, RZ ;  /* 0x0000000300037824 */ /* 0x000fc600078e02ff */
[----:B------:R-:W-:Y:S01]  /*d7f0*/  STL [R1+0x754], RZ ;  /* 0x000754ff01007387 */ /* 0x000fe20000100800 */
[----:B------:R-:W-:-:S03]  /*d800*/  SHF.L.U32 R4, R0, 0x2, RZ ;  /* 0x0000000200047819 */ /* 0x000fc600000006ff */
[----:B------:R-:W-:Y:S01]  /*d810*/  STL [R1+0x758], RZ ;  /* 0x000758ff01007387 */ /* 0x000fe20000100800 */
[----:B------:R-:W-:-:S03]  /*d820*/  IMAD R5, R0, 0x5, RZ ;  /* 0x0000000500057824 */ /* 0x000fc600078e02ff */
[----:B------:R-:W-:Y:S01]  /*d830*/  STL [R1+0x75c], RZ ;  /* 0x00075cff01007387 */ /* 0x000fe20000100800 */
[----:B------:R-:W-:-:S03]  /*d840*/  IMAD R6, R0, 0x6, RZ ;  /* 0x0000000600067824 */ /* 0x000fc600078e02ff */
[----:B------:R-:W-:Y:S01]  /*d850*/  STL [R1+0x730], RZ ;  /* 0x000730ff01007387 */ /* 0x000fe20000100800 */
[----:B------:R-:W-:-:S03]  /*d860*/  IMAD R7, R0, 0x7, RZ ;  /* 0x0000000700077824 */ /* 0x000fc600078e02ff */
[----:B------:R-:W-:Y:S01]  /*d870*/  STL [R1+0x734], RZ ;  /* 0x000734ff01007387 */ /* 0x000fe20000100800 */
[C---:B------:R-:W-:Y:S02]  /*d880*/  IMAD.SHL.U32 R8, R0.reuse, 0x8, RZ ;  /* 0x0000000800087824 */ /* 0x040fe400078e00ff */
[C---:B------:R-:W-:Y:S01]  /*d890*/  IMAD R9, R0.reuse, 0x9, RZ ;  /* 0x0000000900097824 */ /* 0x040fe200078e02ff */
[----:B------:R-:W-:Y:S01]  /*d8a0*/  STL [R1+0x738], RZ ;  /* 0x000738ff01007387 */ /* 0x000fe20000100800 */
[----:B------:R-:W-:-:S03]  /*d8b0*/  IMAD R10, R0, 0xa, RZ ;  /* 0x0000000a000a7824 */ /* 0x000fc600078e02ff */
[----:B------:R-:W-:Y:S01]  /*d8c0*/  STL [R1+0x73c], RZ ;  /* 0x00073cff01007387 */ /* 0x000fe20000100800 */
[----:B------:R-:W-:-:S03]  /*d8d0*/  IMAD R11, R0, 0xb, RZ ;  /* 0x0000000b000b7824 */ /* 0x000fc600078e02ff */
[----:B------:R-:W-:Y:S01]  /*d8e0*/  STL [R1+0x1178], R2 ;  /* 0x0011780201007387 */ /* 0x000fe20000100800 */
[----:B------:R-:W-:-:S03]  /*d8f0*/  IMAD R12, R0, 0xc, RZ ;  /* 0x0000000c000c7824 */ /* 0x000fc600078e02ff */
[----:B------:R1:W-:Y:S01]  /*d900*/  STL [R1+0x117c], R3 ;  /* 0x00117c0301007387 */ /* 0x0003e20000100800 */
[----:B------:R-:W-:-:S03]  /*d910*/  IMAD R13, R0, 0xd, RZ ;  /* 0x0000000d000d7824 */ /* 0x000fc600078e02ff */
[----:B------:R-:W-:Y:S01]  /*d920*/  STL.64 [R1+0x1170], R4 ;  /* 0x0011700401007387 */ /* 0x000fe20000100a00 */
[----:B------:R-:W-:-:S03]  /*d930*/  IMAD R14, R0, 0xe, RZ ;  /* 0x0000000e000e7824 */ /* 0x000fc600078e02ff */
[----:B------:R-:W-:Y:S04]  /*d940*/  STL.64 [R1+0x1168], R6 ;  /* 0x0011680601007387 */ /* 0x000fe80000100a00 */
[----:B------:R-:W-:Y:S04]  /*d950*/  STL.64 [R1+0x1160], R8 ;  /* 0x0011600801007387 */ /* 0x000fe80000100a00 */
[----:B------:R-:W-:Y:S04]  /*d960*/  STL [R1+0x1180], R10 ;  /* 0x0011800a01007387 */ /* 0x000fe80000100800 */
[----:B------:R-:W-:Y:S04]  /*d970*/  STL [R1+0x1184], R11 ;  /* 0x0011840b01007387 */ /* 0x000fe80000100800 */
[----:B------:R-:W-:Y:S04]  /*d980*/  STL [R1+0x1188], R12 ;  /* 0x0011880c01007387 */ /* 0x000fe80000100800 */
[----:B------:R2:W-:Y:S04]  /*d990*/  STL [R1+0x118c], R13 ;  /* 0x00118c0d01007387 */ /* 0x0005e80000100800 */
[----:B------:R3:W-:Y:S04]  /*d9a0*/  STL [R1+0x1190], R14 ;  /* 0x0011900e01007387 */ /* 0x0007e80000100800 */
[----:B-1----:R-:W4:Y:S04]  /*d9b0*/  LDL R3, [R1+0x764] ;  /* 0x0007640001037983 */ /* 0x002f280000100800 */
[----:B--2---:R-:W3:Y:S04]  /*d9c0*/  LDL R13, [R1+0x34c] ;  /* 0x00034c00010d7983 */ /* 0x004ee80000100800 */
[----:B------:R-:W1:Y:S04]  /*d9d0*/  S2R R2, SR_TID.X ;  /* 0x0000000000027919 */ /* 0x000e680000002100 */
[----:B------:R-:W2:Y:S04]  /*d9e0*/  S2R R12, SR_TID.X ;  /* 0x00000000000c7919 */ /* 0x000ea80000002100 */
[----:B------:R-:W5:Y:S04]  /*d9f0*/  S2R R11, SR_TID.X ;  /* 0x00000000000b7919 */ /* 0x000f680000002100 */
[----:B------:R-:W4:Y:S04]  /*da00*/  LDL R5, [R1+0x760] ;  /* 0x0007600001057983 */ /* 0x000f280000100800 */
[----:B------:R-:W4:Y:S04]  /*da10*/  LDL.64 R8, [R1+0x6b0] ;  /* 0x0006b00001087983 */ /* 0x000f280000100a00 */
[----:B------:R-:W4:Y:S01]  /*da20*/  LDL.64 R6, [R1+0x6a8] ;  /* 0x0006a80001067983 */ /* 0x000f220000100a00 */
[----:B-1----:R-:W-:-:S02]  /*da30*/  LOP3.LUT R4, R2, 0x7, RZ, 0xc0, !PT ;  /* 0x0000000702047812 */ /* 0x002fc400078ec0ff */
[----:B------:R-:W-:Y:S02]  /*da40*/  SHF.L.U32 R2, R2, 0x7, RZ ;  /* 0x0000000702027819 */ /* 0x000fe400000006ff */
[----:B------:R-:W-:-:S04]  /*da50*/  SHF.L.U32 R4, R4, 0x4, RZ ;  /* 0x0000000404047819 */ /* 0x000fc800000006ff */
[----:B------:R-:W-:Y:S02]  /*da60*/  LOP3.LUT R4, R4, 0x780, R2, 0xf8, !PT ;  /* 0x0000078004047812 */ /* 0x000fe400078ef802 */
[----:B------:R-:W1:Y:S02]  /*da70*/  S2R R2, SR_TID.X ;  /* 0x0000000000027919 */ /* 0x000e640000002100 */
[----:B--2---:R-:W-:Y:S01]  /*da80*/  LOP3.LUT R4, R4, 0x10, R12, 0x78, !PT ;  /* 0x0000001004047812 */ /* 0x004fe200078e780c */
[----:B-1----:R-:W-:Y:S01]  /*da90*/  IMAD.SHL.U32 R10, R2, 0x4, RZ ;  /* 0x00000004020a7824 */ /* 0x002fe200078e00ff */
[----:B-----5:R-:W-:-:S04]  /*daa0*/  LOP3.LUT R2, R11, 0x7, RZ, 0xc0, !PT ;  /* 0x000000070b027812 */ /* 0x020fc800078ec0ff */
[----:B------:R-:W-:Y:S01]  /*dab0*/  LOP3.LUT R10, R10, 0x7c, RZ, 0xc0, !PT ;  /* 0x0000007c0a0a7812 */ /* 0x000fe200078ec0ff */
[----:B------:R-:W-:Y:S01]  /*dac0*/  IMAD R2, R2, 0x110, RZ ;  /* 0x0000011002027824 */ /* 0x000fe200078e02ff */
[----:B---3--:R-:W-:-:S05]  /*dad0*/  LOP3.LUT R14, R13, 0x20, RZ, 0x3c, !PT ;  /* 0x000000200d0e7812 */ /* 0x008fca00078e3cff */
[----:B------:R1:W-:Y:S02]  /*dae0*/  STL [R1+0xd28], R14 ;  /* 0x000d280e01007387 */ /* 0x0003e40000100800 */
[----:B-1----:R-:W-:-:S05]  /*daf0*/  LOP3.LUT R14, R13, 0x40, RZ, 0x3c, !PT ;  /* 0x000000400d0e7812 */ /* 0x002fca00078e3cff */
[----:B------:R1:W-:Y:S02]  /*db00*/  STL [R1+0xd24], R14 ;  /* 0x000d240e01007387 */ /* 0x0003e40000100800 */
[----:B-1----:R-:W-:Y:S02]  /*db10*/  LOP3.LUT R14, R13, 0x60, RZ, 0x3c, !PT ;  /* 0x000000600d0e7812 */ /* 0x002fe400078e3cff */
[----:B------:R-:W-:-:S03]  /*db20*/  LOP3.LUT R13, R11, 0x60, RZ, 0xc0, !PT ;  /* 0x000000600b0d7812 */ /* 0x000fc600078ec0ff */
[----:B------:R1:W-:Y:S01]  /*db30*/  STL [R1+0xd20], R14 ;  /* 0x000d200e01007387 */ /* 0x0003e20000100800 */
[----:B------:R-:W-:Y:S02]  /*db40*/  SHF.R.U32.HI R13, RZ, 0x1, R13 ;  /* 0x00000001ff0d7819 */ /* 0x000fe4000001160d */
[C---:B------:R-:W-:Y:S02]  /*db50*/  LOP3.LUT R11, R12.reuse, 0x10, RZ, 0xc0, !PT ;  /* 0x000000100c0b7812 */ /* 0x040fe400078ec0ff */
[----:B-1----:R-:W-:-:S04]  /*db60*/  LOP3.LUT R14, R12, 0x1c, RZ, 0xc0, !PT ;  /* 0x0000001c0c0e7812 */ /* 0x002fc800078ec0ff */
[----:B------:R-:W-:Y:S02]  /*db70*/  LEA R10, R14, R10, 0x5 ;  /* 0x0000000a0e0a7211 */ /* 0x000fe400078e28ff */
[----:B------:R-:W-:Y:S01]  /*db80*/  SHF.L.U32 R12, R12, 0x1, RZ ;  /* 0x000000010c0c7819 */ /* 0x000fe200000006ff */
[----:B------:R-:W2:Y:S01]  /*db90*/  LDL.LU R14, [R1+0x1190] ;  /* 0x00119000010e7983 */ /* 0x000ea20000300800 */
[----:B------:R-:W-:Y:S02]  /*dba0*/  LOP3.LUT R10, R10, R13, RZ, 0x3c, !PT ;  /* 0x0000000d0a0a7212 */ /* 0x000fe400078e3cff */
[----:B------:R-:W-:Y:S01]  /*dbb0*/  SHF.L.U32 R11, R11, 0x7, RZ ;  /* 0x000000070b0b7819 */ /* 0x000fe200000006ff */
[----:B------:R-:W3:Y:S01]  /*dbc0*/  LDL.LU R13, [R1+0x118c] ;  /* 0x00118c00010d7983 */ /* 0x000ee20000300800 */
[----:B------:R-:W-:Y:S02]  /*dbd0*/  LOP3.LUT R2, R2, 0x10, R12, 0x78, !PT ;  /* 0x0000001002027812 */ /* 0x000fe400078e780c */
[----:B------:R-:W-:Y:S01]  /*dbe0*/  LOP3.LUT R10, R10, 0x40, RZ, 0x3c, !PT ;  /* 0x000000400a0a7812 */ /* 0x000fe200078e3cff */
[----:B------:R-:W5:Y:S01]  /*dbf0*/  LDL.LU R12, [R1+0x1188] ;  /* 0x00118800010c7983 */ /* 0x000f620000300800 */
[----:B----4-:R-:W-:-:S02]  /*dc00*/  LOP3.LUT R3, R3, 0x40, RZ, 0x3c, !PT ;  /* 0x0000004003037812 */ /* 0x010fc400078e3cff */
[----:B------:R-:W-:Y:S02]  /*dc10*/  LOP3.LUT R2, R2, R11, RZ, 0xfc, !PT ;  /* 0x0000000b02027212 */ /* 0x000fe400078efcff */
[----:B------:R-:W4:Y:S04]  /*dc20*/  LDL.LU R11, [R1+0x1184] ;  /* 0x00118400010b7983 */ /* 0x000f280000300800 */
[----:B------:R-:W2:Y:S04]  /*dc30*/  LDL.LU R10, [R1+0x1180] ;  /* 0x00118000010a7983 */ /* 0x000ea80000300800 */
[----:B------:R1:W-:Y:S02]  /*dc40*/  STL [R1+0xd68], R3 ;  /* 0x000d680301007387 */ /* 0x0003e40000100800 */
[----:B-1----:R-:W-:-:S02]  /*dc50*/  LOP3.LUT R3, R2, 0x20, RZ, 0x3c, !PT ;  /* 0x0000002002037812 */ /* 0x002fc400078e3cff */
[C---:B------:R-:W-:Y:S02]  /*dc60*/  LOP3.LUT R3, R2.reuse, 0x40, RZ, 0x3c, !PT ;  /* 0x0000004002037812 */ /* 0x040fe400078e3cff */
[----:B------:R-:W-:Y:S02]  /*dc70*/  LOP3.LUT R2, R2, 0x60, RZ, 0x3c, !PT ;  /* 0x0000006002027812 */ /* 0x000fe400078e3cff */
[C---:B------:R-:W-:Y:S02]  /*dc80*/  LOP3.LUT R2, R4.reuse, 0x20, RZ, 0x3c, !PT ;  /* 0x0000002004027812 */ /* 0x040fe400078e3cff */
[C---:B------:R-:W-:Y:S01]  /*dc90*/  LOP3.LUT R2, R4.reuse, 0x40, RZ, 0x3c, !PT ;  /* 0x0000004004027812 */ /* 0x040fe200078e3cff */
[----:B------:R-:W2:Y:S05]  /*dca0*/  LDL.LU R3, [R1+0x117c] ;  /* 0x00117c0001037983 */ /* 0x000eaa0000300800 */
[----:B------:R-:W2:Y:S01]  /*dcb0*/  LDL.LU R2, [R1+0x1178] ;  /* 0x0011780001027983 */ /* 0x000ea20000300800 */
[----:B------:R-:W-:-:S02]  /*dcc0*/  LOP3.LUT R4, R4, 0x60, RZ, 0x3c, !PT ;  /* 0x0000006004047812 */ /* 0x000fc400078e3cff */
[----:B------:R-:W-:-:S03]  /*dcd0*/  LOP3.LUT R5, R5, 0x40, RZ, 0x3c, !PT ;  /* 0x0000004005057812 */ /* 0x000fc600078e3cff */
[----:B------:R-:W-:-:S05]  /*dce0*/  IMAD.WIDE R4, R0, 0x2, R8 ;  /* 0x0000000200047825 */ /* 0x000fca00078e0208 */
[----:B------:R1:W-:Y:S02]  /*dcf0*/  STL.64 [R1+0x1158], R4 ;  /* 0x0011580401007387 */ /* 0x0003e40000100a00 */
[----:B-1----:R-:W-:-:S05]  /*dd00*/  IMAD.WIDE R4, R0, 0x2, R6 ;  /* 0x0000000200047825 */ /* 0x002fca00078e0206 */
[----:B------:R2:W-:Y:S02]  /*dd10*/  STL.64 [R1+0x1150], R4 ;  /* 0x0011500401007387 */ /* 0x0005e40000100a00 */
[----:B--2---:R-:W-:-:S05]  /*dd20*/  IMAD.WIDE R4, R2, 0x2, R8 ;  /* 0x0000000202047825 */ /* 0x004fca00078e0208 */
[----:B------:R1:W-:Y:S02]  /*dd30*/  STL.64 [R1+0x1148], R4 ;  /* 0x0011480401007387 */ /* 0x0003e40000100a00 */
[----:B-1----:R-:W-:-:S05]  /*dd40*/  IMAD.WIDE R4, R2, 0x2, R6 ;  /* 0x0000000202047825 */ /* 0x002fca00078e0206 */
[----:B------:R1:W-:Y:S01]  /*dd50*/  STL.64 [R1+0x1140], R4 ;  /* 0x0011400401007387 */ /* 0x0003e20000100a00 */
[----:B------:R-:W-:-:S04]  /*dd60*/  IMAD.WIDE R6, R3, 0x2, R6 ;  /* 0x0000000203067825 */ /* 0x000fc800078e0206 */
[----:B-1----:R-:W-:-:S05]  /*dd70*/  IMAD.WIDE R4, R3, 0x2, R8 ;  /* 0x0000000203047825 */ /* 0x002fca00078e0208 */
[----:B------:R1:W-:Y:S04]  /*dd80*/  STL.64 [R1+0x1138], R4 ;  /* 0x0011380401007387 */ /* 0x0003e80000100a00 */
[----:B-1----:R-:W2:Y:S04]  /*dd90*/  LDL.LU.64 R4, [R1+0x1170] ;  /* 0x0011700001047983 */ /* 0x002ea80000300a00 */
[----:B------:R-:W3:Y:S04]  /*dda0*/  LDL.64 R2, [R1+0x6a8] ;  /* 0x0006a80001027983 */ /* 0x000ee80000100a00 */
[----:B------:R2:W-:Y:S02]  /*ddb0*/  STL.64 [R1+0x1130], R6 ;  /* 0x0011300601007387 */ /* 0x0005e40000100a00 */
[----:B--2---:R-:W-:-:S05]  /*ddc0*/  IMAD.WIDE R6, R4, 0x2, R8 ;  /* 0x0000000204067825 */ /* 0x004fca00078e0208 */
[----:B------:R3:W-:Y:S01]  /*ddd0*/  STL.64 [R1+0x1128], R6 ;  /* 0x0011280601007387 */ /* 0x0007e20000100a00 */
[----:B------:R-:W-:-:S04]  /*dde0*/  IMAD.WIDE R8, R5, 0x2, R8 ;  /* 0x0000000205087825 */ /* 0x000fc800078e0208 */
[----:B---3--:R-:W-:-:S05]  /*ddf0*/  IMAD.WIDE R6, R4, 0x2, R2 ;  /* 0x0000000204067825 */ /* 0x008fca00078e0202 */
[----:B------:R1:W-:Y:S04]  /*de00*/  STL.64 [R1+0x1120], R6 ;  /* 0x0011200601007387 */ /* 0x0003e80000100a00 */
[----:B-1----:R-:W2:Y:S04]  /*de10*/  LDL.LU.64 R6, [R1+0x1168] ;  /* 0x0011680001067983 */ /* 0x002ea80000300a00 */
[----:B------:R1:W-:Y:S02]  /*de20*/  STL.64 [R1+0x1118], R8 ;  /* 0x0011180801007387 */ /* 0x0003e40000100a00 */
[----:B-1----:R-:W-:-:S02]  /*de30*/  IMAD.WIDE R8, R5, 0x2, R2 ;  /* 0x0000000205087825 */ /* 0x002fc400078e0202 */
[----:B------:R-:W2:Y:S04]  /*de40*/  LDL.64 R4, [R1+0x6b0] ;  /* 0x0006b00001047983 */ /* 0x000ea80000100a00 */
[----:B------:R2:W-:Y:S02]  /*de50*/  STL.64 [R1+0x1110], R8 ;  /* 0x0011100801007387 */ /* 0x0005e40000100a00 */
[----:B--2---:R-:W-:-:S05]  /*de60*/  IMAD.WIDE R8, R6, 0x2, R4 ;  /* 0x0000000206087825 */ /* 0x004fca00078e0204 */
[----:B------:R1:W-:Y:S02]  /*de70*/  STL.64 [R1+0x1108], R8 ;  /* 0x0011080801007387 */ /* 0x0003e40000100a00 */
[----:B-1----:R-:W-:-:S05]  /*de80*/  IMAD.WIDE R8, R6, 0x2, R2 ;  /* 0x0000000206087825 */ /* 0x002fca00078e0202 */
[----:B------:R1:W-:Y:S02]  /*de90*/  STL.64 [R1+0x1100], R8 ;  /* 0x0011000801007387 */ /* 0x0003e40000100a00 */
[----:B-1----:R-:W-:-:S05]  /*dea0*/  IMAD.WIDE R8, R7, 0x2, R4 ;  /* 0x0000000207087825 */ /* 0x002fca00078e0204 */
[----:B------:R1:W-:Y:S04]  /*deb0*/  STL.64 [R1+0x10f8], R8 ;  /* 0x0010f80801007387 */ /* 0x0003e80000100a00 */
[----:B-1----:R-:W2:Y:S01]  /*dec0*/  LDL.LU.64 R8, [R1+0x1160] ;  /* 0x0011600001087983 */ /* 0x002ea20000300a00 */
[----:B------:R-:W-:-:S05]  /*ded0*/  IMAD.WIDE R6, R7, 0x2, R2 ;  /* 0x0000000207067825 */ /* 0x000fca00078e0202 */
[----:B------:R2:W-:Y:S01]  /*dee0*/  STL.64 [R1+0x10f0], R6 ;  /* 0x0010f00601007387 */ /* 0x0005e20000100a00 */
[C---:B------:R-:W-:Y:S01]  /*def0*/  IMAD R15, R0.reuse, 0xf, RZ ;  /* 0x0000000f000f7824 */ /* 0x040fe200078e02ff */
[C---:B------:R-:W-:Y:S02]  /*df00*/  SHF.L.U32 R16, R0.reuse, 0x4, RZ ;  /* 0x0000000400107819 */ /* 0x040fe400000006ff */
[----:B------:R-:W1:Y:S01]  /*df10*/  S2R R22, SR_TID.X ;  /* 0x0000000000167919 */ /* 0x000e620000002100 */
[C---:B------:R-:W-:Y:S02]  /*df20*/  IMAD R17, R0.reuse, 0x11, RZ ;  /* 0x0000001100117824 */ /* 0x040fe400078e02ff */
[C---:B------:R-:W-:Y:S02]  /*df30*/  IMAD R18, R0.reuse, 0x12, RZ ;  /* 0x0000001200127824 */ /* 0x040fe400078e02ff */
[C---:B------:R-:W-:Y:S02]  /*df40*/  IMAD R19, R0.reuse, 0x13, RZ ;  /* 0x0000001300137824 */ /* 0x040fe400078e02ff */
[----:B------:R-:W-:-:S02]  /*df50*/  IMAD R20, R0, 0x14, RZ ;  /* 0x0000001400147824 */ /* 0x000fc400078e02ff */
[C---:B------:R-:W-:Y:S02]  /*df60*/  IMAD R21, R0.reuse, 0x15, RZ ;  /* 0x0000001500157824 */ /* 0x040fe400078e02ff */
[C---:B------:R-:W-:Y:S02]  /*df70*/  IMAD R23, R0.reuse, 0x17, RZ ;  /* 0x0000001700177824 */ /* 0x040fe400078e02ff */
[----:B------:R-:W-:Y:S01]  /*df80*/  IMAD R24, R0, 0x18, RZ ;  /* 0x0000001800187824 */ /* 0x000fe200078e02ff */
[----:B-1----:R-:W-:Y:S01]  /*df90*/  LOP3.LUT P0, RZ, R22, 0x3, RZ, 0xc0, !PT ;  /* 0x0000000316ff7812 */ /* 0x002fe2000780c0ff */
[C---:B------:R-:W-:Y:S02]  /*dfa0*/  IMAD R22, R0.reuse, 0x16, RZ ;  /* 0x0000001600167824 */ /* 0x040fe400078e02ff */
[C---:B------:R-:W-:Y:S02]  /*dfb0*/  IMAD R25, R0.reuse, 0x19, RZ ;  /* 0x0000001900197824 */ /* 0x040fe400078e02ff */
[----:B------:R-:W-:-:S02]  /*dfc0*/  IMAD R26, R0, 0x1a, RZ ;  /* 0x0000001a001a7824 */ /* 0x000fc400078e02ff */
[C---:B------:R-:W-:Y:S02]  /*dfd0*/  IMAD R27, R0.reuse, 0x1b, RZ ;  /* 0x0000001b001b7824 */ /* 0x040fe400078e02ff */
[C---:B------:R-:W-:Y:S02]  /*dfe0*/  IMAD R28, R0.reuse, 0x1c, RZ ;  /* 0x0000001c001c7824 */ /* 0x040fe400078e02ff */
[C---:B------:R-:W-:Y:S02]  /*dff0*/  IMAD R29, R0.reuse, 0x1d, RZ ;  /* 0x0000001d001d7824 */ /* 0x040fe400078e02ff */
[----:B------:R-:W-:Y:S02]  /*e000*/  IMAD R0, R0, 0x1e, RZ ;  /* 0x0000001e00007824 */ /* 0x000fe400078e02ff */
[----:B--2---:R-:W-:-:S05]  /*e010*/  IMAD.WIDE R6, R8, 0x2, R4 ;  /* 0x0000000208067825 */ /* 0x004fca00078e0204 */
[----:B------:R1:W-:Y:S02]  /*e020*/  STL.64 [R1+0x10e8], R6 ;  /* 0x0010e80601007387 */ /* 0x0003e40000100a00 */
[----:B-1----:R-:W-:-:S05]  /*e030*/  IMAD.WIDE R6, R8, 0x2, R2 ;  /* 0x0000000208067825 */ /* 0x002fca00078e0202 */
[----:B------:R1:W-:Y:S02]  /*e040*/  STL.64 [R1+0x10e0], R6 ;  /* 0x0010e00601007387 */ /* 0x0003e40000100a00 */
[----:B-1----:R-:W-:-:S04]  /*e050*/  IMAD.WIDE R6, R9, 0x2, R4 ;  /* 0x0000000209067825 */ /* 0x002fc800078e0204 */
[----:B------:R-:W-:Y:S01]  /*e060*/  IMAD.WIDE R8, R9, 0x2, R2 ;  /* 0x0000000209087825 */ /* 0x000fe200078e0202 */
[----:B------:R1:W-:Y:S04]  /*e070*/  STL.64 [R1+0x10d8], R6 ;  /* 0x0010d80601007387 */ /* 0x0003e80000100a00 */
[----:B------:R2:W-:Y:S01]  /*e080*/  STL.64 [R1+0x10d0], R8 ;  /* 0x0010d00801007387 */ /* 0x0005e20000100a00 */
[----:B-1----:R-:W-:-:S04]  /*e090*/  IMAD.WIDE R6, R10, 0x2, R4 ;  /* 0x000000020a067825 */ /* 0x002fc800078e0204 */
[----:B--2---:R-:W-:Y:S01]  /*e0a0*/  IMAD.WIDE R8, R10, 0x2, R2 ;  /* 0x000000020a087825 */ /* 0x004fe200078e0202 */
[----:B------:R4:W-:Y:S04]  /*e0b0*/  STL.64 [R1+0x10c8], R6 ;  /* 0x0010c80601007387 */ /* 0x0009e80000100a00 */
[----:B------:R5:W-:Y:S01]  /*e0c0*/  STL.64 [R1+0x10c0], R8 ;  /* 0x0010c00801007387 */ /* 0x000be20000100a00 */
[----:B----4-:R-:W-:-:S04]  /*e0d0*/  IMAD.WIDE R6, R11, 0x2, R4 ;  /* 0x000000020b067825 */ /* 0x010fc800078e0204 */
[----:B------:R-:W-:Y:S01]  /*e0e0*/  IMAD.WIDE R10, R11, 0x2, R2 ;  /* 0x000000020b0a7825 */ /* 0x000fe200078e0202 */
[----:B------:R1:W-:Y:S03]  /*e0f0*/  STL.64 [R1+0x10b8], R6 ;  /* 0x0010b80601007387 */ /* 0x0003e60000100a00 */
[C---:B-----5:R-:W-:Y:S01]  /*e100*/  IMAD.WIDE R8, R12.reuse, 0x2, R4 ;  /* 0x000000020c087825 */ /* 0x060fe200078e0204 */
[----:B------:R2:W-:Y:S04]  /*e110*/  STL.64 [R1+0x10b0], R10 ;  /* 0x0010b00a01007387 */ /* 0x0005e80000100a00 */
[----:B------:R3:W-:Y:S01]  /*e120*/  STL.64 [R1+0x10a8], R8 ;  /* 0x0010a80801007387 */ /* 0x0007e20000100a00 */
[----:B-1----:R-:W-:-:S04]  /*e130*/  IMAD.WIDE R6, R12, 0x2, R2 ;  /* 0x000000020c067825 */ /* 0x002fc800078e0202 */
[C---:B--2---:R-:W-:Y:S01]  /*e140*/  IMAD.WIDE R10, R13.reuse, 0x2, R4 ;  /* 0x000000020d0a7825 */ /* 0x044fe200078e0204 */
[----:B------:R1:W-:Y:S03]  /*e150*/  STL.64 [R1+0x10a0], R6 ;  /* 0x0010a00601007387 */ /* 0x0003e60000100a00 */
[----:B---3--:R-:W-:Y:S01]  /*e160*/  IMAD.WIDE R8, R13, 0x2, R2 ;  /* 0x000000020d087825 */ /* 0x008fe200078e0202 */
[----:B------:R2:W-:Y:S04]  /*e170*/  STL.64 [R1+0x1098], R10 ;  /* 0x0010980a01007387 */ /* 0x0005e80000100a00 */
[----:B------:R3:W-:Y:S01]  /*e180*/  STL.64 [R1+0x1090], R8 ;  /* 0x0010900801007387 */ /* 0x0007e20000100a00 */
[----:B-1----:R-:W-:-:S04]  /*e190*/  IMAD.WIDE R6, R14, 0x2, R4 ;  /* 0x000000020e067825 */ /* 0x002fc800078e0204 */
[----:B--2---:R-:W-:Y:S01]  /*e1a0*/  IMAD.WIDE R10, R14, 0x2, R2 ;  /* 0x000000020e0a7825 */ /* 0x004fe200078e0202 */
[----:B------:R1:W-:Y:S03]  /*e1b0*/  STL.64 [R1+0x1088], R6 ;  /* 0x0010880601007387 */ /* 0x0003e60000100a00 */
[C---:B---3--:R-:W-:Y:S01]  /*e1c0*/  IMAD.WIDE R8, R15.reuse, 0x2, R4 ;  /* 0x000000020f087825 */ /* 0x048fe200078e0204 */
        /* <DEDUP_REMOVED lines=54> */
[----:B------:R-:W-:Y:S04]  /*e530*/  STL.64 [R1+0xfa8], R10 ;  /* 0x000fa80a01007387 */ /* 0x000fe80000100a00 */
[----:B------:R2:W-:Y:S01]  /*e540*/  STL.64 [R1+0xfa0], R8 ;  /* 0x000fa00801007387 */ /* 0x0005e20000100a00 */
[----:B-1----:R-:W-:-:S05]  /*e550*/  IMAD.WIDE R6, R29, 0x2, R4 ;  /* 0x000000021d067825 */ /* 0x002fca00078e0204 */
[----:B------:R1:W-:Y:S01]  /*e560*/  STL.64 [R1+0xf98], R6 ;  /* 0x000f980601007387 */ /* 0x0003e20000100a00 */
[----:B--2---:R-:W-:-:S04]  /*e570*/  IMAD.WIDE R8, R29, 0x2, R2 ;  /* 0x000000021d087825 */ /* 0x004fc800078e0202 */
[----:B-1----:R-:W-:Y:S01]  /*e580*/  IMAD.MOV.U32 R6, RZ, RZ, c[0x0][0x1a4] ;  /* 0x00006900ff067624 */ /* 0x002fe200078e00ff */
[----:B------:R1:W-:Y:S01]  /*e590*/  STL.64 [R1+0xf90], R8 ;  /* 0x000f900801007387 */ /* 0x0003e20000100a00 */
[----:B------:R-:W-:-:S04]  /*e5a0*/  IMAD.WIDE R12, R0, 0x2, R4 ;  /* 0x00000002000c7825 */ /* 0x000fc800078e0204 */
[----:B------:R-:W-:Y:S02]  /*e5b0*/  IMAD R6, R6, 0x1f, RZ ;  /* 0x0000001f06067824 */ /* 0x000fe400078e02ff */
[----:B------:R-:W-:Y:S01]  /*e5c0*/  IMAD.WIDE R10, R0, 0x2, R2 ;  /* 0x00000002000a7825 */ /* 0x000fe200078e0202 */
[----:B------:R-:W-:Y:S01]  /*e5d0*/  MOV R0, c[0x0][0x1a4] ;  /* 0x0000690000007a02 */ /* 0x000fe20000000f00 */
[----:B------:R2:W-:Y:S02]  /*e5e0*/  STL.64 [R1+0xf88], R12 ;  /* 0x000f880c01007387 */ /* 0x0005e40000100a00 */
[----:B-1----:R-:W-:Y:S01]  /*e5f0*/  IMAD.WIDE R8, R6, 0x2, R4 ;  /* 0x0000000206087825 */ /* 0x002fe200078e0204 */
[----:B------:R-:W-:Y:S01]  /*e600*/  MOV R7, c[0x0][0x1a4] ;  /* 0x0000690000077a02 */ /* 0x000fe20000000f00 */
[----:B------:R-:W-:Y:S01]  /*e610*/  STL.64 [R1+0xf80], R10 ;  /* 0x000f800a01007387 */ /* 0x000fe20000100a00 */
[----:B------:R-:W-:-:S03]  /*e620*/  SHF.L.U32 R0, R0, 0x5, RZ ;  /* 0x0000000500007819 */ /* 0x000fc600000006ff */
[----:B------:R1:W-:Y:S01]  /*e630*/  STL.64 [R1+0xf78], R8 ;  /* 0x000f780801007387 */ /* 0x0003e20000100a00 */
[----:B------:R-:W-:Y:S02]  /*e640*/  IMAD R7, R7, 0x21, RZ ;  /* 0x0000002107077824 */ /* 0x000fe400078e02ff */
[----:B--2---:R-:W-:-:S04]  /*e650*/  IMAD.WIDE R12, R0, 0x2, R4 ;  /* 0x00000002000c7825 */ /* 0x004fc800078e0204 */
[----:B-1----:R-:W-:-:S04]  /*e660*/  IMAD.WIDE R8, R6, 0x2, R2 ;  /* 0x0000000206087825 */ /* 0x002fc800078e0202 */
[----:B------:R-:W-:Y:S01]  /*e670*/  IMAD.WIDE R10, R0, 0x2, R2 ;  /* 0x00000002000a7825 */ /* 0x000fe200078e0202 */
[----:B------:R1:W-:Y:S01]  /*e680*/  STL.64 [R1+0xf70], R8 ;  /* 0x000f700801007387 */ /* 0x0003e20000100a00 */
[----:B------:R-:W-:Y:S02]  /*e690*/  MOV R6, c[0x0][0x1a4] ;  /* 0x0000690000067a02 */ /* 0x000fe40000000f00 */
[----:B------:R-:W-:Y:S01]  /*e6a0*/  IMAD.MOV.U32 R0, RZ, RZ, c[0x0][0x1a4] ;  /* 0x00006900ff007624 */ /* 0x000fe200078e00ff */
[----:B------:R2:W-:Y:S04]  /*e6b0*/  STL.64 [R1+0xf68], R12 ;  /* 0x000f680c01007387 */ /* 0x0005e80000100a00 */
[----:B------:R3:W-:Y:S01]  /*e6c0*/  STL.64 [R1+0xf60], R10 ;  /* 0x000f600a01007387 */ /* 0x0007e20000100a00 */
[----:B-1----:R-:W-:-:S04]  /*e6d0*/  IMAD.WIDE R8, R7, 0x2, R4 ;  /* 0x0000000207087825 */ /* 0x002fc800078e0204 */
[----:B------:R-:W-:Y:S01]  /*e6e0*/  IMAD R0, R0, 0x22, RZ ;  /* 0x0000002200007824 */ /* 0x000fe200078e02ff */
[----:B------:R1:W-:Y:S01]  /*e6f0*/  STL.64 [R1+0xf58], R8 ;  /* 0x000f580801007387 */ /* 0x0003e20000100a00 */
[----:B------:R-:W-:Y:S02]  /*e700*/  IMAD R6, R6, 0x23, RZ ;  /* 0x0000002306067824 */ /* 0x000fe400078e02ff */
[----:B--2---:R-:W-:-:S04]  /*e710*/  IMAD.WIDE R12, R0, 0x2, R4 ;  /* 0x00000002000c7825 */ /* 0x004fc800078e0204 */
[----:B---3--:R-:W-:-:S04]  /*e720*/  IMAD.WIDE R10, R0, 0x2, R2 ;  /* 0x00000002000a7825 */ /* 0x008fc800078e0202 */
[----:B-1----:R-:W-:Y:S01]  /*e730*/  IMAD.WIDE R8, R7, 0x2, R2 ;  /* 0x0000000207087825 */ /* 0x002fe200078e0202 */
[----:B------:R-:W-:-:S04]  /*e740*/  MOV R0, c[0x0][0x1a4] ;  /* 0x0000690000007a02 */ /* 0x000fc80000000f00 */
[----:B------:R1:W-:Y:S01]  /*e750*/  STL.64 [R1+0xf50], R8 ;  /* 0x000f500801007387 */ /* 0x0003e20000100a00 */
[----:B------:R-:W-:-:S03]  /*e760*/  MOV R7, c[0x0][0x1a4] ;  /* 0x0000690000077a02 */ /* 0x000fc60000000f00 */
[----:B------:R2:W-:Y:S01]  /*e770*/  STL.64 [R1+0xf48], R12 ;  /* 0x000f480c01007387 */ /* 0x0005e20000100a00 */
[----:B------:R-:W-:-:S03]  /*e780*/  IMAD R0, R0, 0x24, RZ ;  /* 0x0000002400007824 */ /* 0x000fc600078e02ff */
[----:B------:R3:W-:Y:S01]  /*e790*/  STL.64 [R1+0xf40], R10 ;  /* 0x000f400a01007387 */ /* 0x0007e20000100a00 */
[----:B-1----:R-:W-:-:S05]  /*e7a0*/  IMAD.WIDE R8, R6, 0x2, R4 ;  /* 0x0000000206087825 */ /* 0x002fca00078e0204 */
[----:B------:R1:W-:Y:S01]  /*e7b0*/  STL.64 [R1+0xf38], R8 ;  /* 0x000f380801007387 */ /* 0x0003e20000100a00 */
[----:B------:R-:W-:Y:S02]  /*e7c0*/  IMAD R7, R7, 0x25, RZ ;  /* 0x0000002507077824 */ /* 0x000fe400078e02ff */
[----:B--2---:R-:W-:-:S04]  /*e7d0*/  IMAD.WIDE R12, R0, 0x2, R4 ;  /* 0x00000002000c7825 */ /* 0x004fc800078e0204 */
[----:B---3--:R-:W-:-:S04]  /*e7e0*/  IMAD.WIDE R10, R0, 0x2, R2 ;  /* 0x00000002000a7825 */ /* 0x008fc800078e0202 */
[----:B-1----:R-:W-:Y:S01]  /*e7f0*/  IMAD.WIDE R8, R6, 0x2, R2 ;  /* 0x0000000206087825 */ /* 0x002fe200078e0202 */
[----:B------:R-:W-:-:S04]  /*e800*/  MOV R6, c[0x0][0x1a4] ;  /* 0x0000690000067a02 */ /* 0x000fc80000000f00 */
[----:B------:R1:W-:Y:S01]  /*e810*/  STL.64 [R1+0xf30], R8 ;  /* 0x000f300801007387 */ /* 0x0003e20000100a00 */
[----:B------:R-:W-:-:S03]  /*e820*/  IMAD.MOV.U32 R0, RZ, RZ, c[0x0][0x1a4] ;  /* 0x00006900ff007624 */ /* 0x000fc600078e00ff */
        /* <DEDUP_REMOVED lines=141> */
[----:B------:R-:W-:-:S03]  /*f100*/  MOV R0, c[0x0][0x1a4] ;  /* 0x0000690000007a02 */ /* 0x000fc60000000f00 */
[----:B------:R-:W-:Y:S01]  /*f110*/  IMAD.MOV.U32 R6, RZ, RZ, c[0x0][0x1a4] ;  /* 0x00006900ff067624 */ /* 0x000fe200078e00ff */
[----:B------:R1:W-:Y:S01]  /*f120*/  STL.64 [R1+0xdb0], R8 ;  /* 0x000db00801007387 */ /* 0x0003e20000100a00 */
[----:B------:R-:W-:Y:S02]  /*f130*/  IMAD R0, R0, 0x3f, RZ ;  /* 0x0000003f00007824 */ /* 0x000fe400078e02ff */
[----:B------:R-:W-:Y:S01]  /*f140*/  IMAD R6, R6, 0x3e, RZ ;  /* 0x0000003e06067824 */ /* 0x000fe200078e02ff */
[----:B------:R-:W-:Y:S04]  /*f150*/  STL.64 [R1+0xda8], R12 ;  /* 0x000da80c01007387 */ /* 0x000fe80000100a00 */
[----:B------:R2:W-:Y:S01]  /*f160*/  STL.64 [R1+0xda0], R10 ;  /* 0x000da00a01007387 */ /* 0x0005e20000100a00 */
[----:B-1----:R-:W-:-:S05]  /*f170*/  IMAD.WIDE R8, R7, 0x2, R4 ;  /* 0x0000000207087825 */ /* 0x002fca00078e0204 */
[----:B------:R1:W-:Y:S01]  /*f180*/  STL.64 [R1+0xd98], R8 ;  /* 0x000d980801007387 */ /* 0x0003e20000100a00 */
[----:B--2---:R-:W-:-:S05]  /*f190*/  IMAD.WIDE R10, R7, 0x2, R2 ;  /* 0x00000002070a7825 */ /* 0x004fca00078e0202 */
[----:B------:R0:W-:Y:S01]  /*f1a0*/  STL.64 [R1+0xd90], R10 ;  /* 0x000d900a01007387 */ /* 0x0001e20000100a00 */
[----:B-1----:R-:W-:-:S04]  /*f1b0*/  IMAD.WIDE R8, R6, 0x2, R4 ;  /* 0x0000000206087825 */ /* 0x002fc800078e0204 */
[--C-:B------:R-:W-:Y:S01]  /*f1c0*/  IMAD.WIDE R6, R6, 0x2, R2.reuse ;  /* 0x0000000206067825 */ /* 0x100fe200078e0202 */
[----:B------:R0:W-:Y:S03]  /*f1d0*/  STL.64 [R1+0xd88], R8 ;  /* 0x000d880801007387 */ /* 0x0001e60000100a00 */
[C---:B------:R-:W-:Y:S01]  /*f1e0*/  IMAD.WIDE R2, R0.reuse, 0x2, R2 ;  /* 0x0000000200027825 */ /* 0x040fe200078e0202 */
[----:B------:R0:W-:Y:S03]  /*f1f0*/  STL.64 [R1+0xd80], R6 ;  /* 0x000d800601007387 */ /* 0x0001e60000100a00 */
[----:B------:R-:W-:Y:S01]  /*f200*/  IMAD.WIDE R4, R0, 0x2, R4 ;  /* 0x0000000200047825 */ /* 0x000fe200078e0204 */
[----:B------:R0:W-:Y:S04]  /*f210*/  STL.64 [R1+0xd70], R2 ;  /* 0x000d700201007387 */ /* 0x0001e80000100a00 */
[----:B------:R0:W-:Y:S02]  /*f220*/  STL.64 [R1+0xd78], R4 ;  /* 0x000d780401007387 */ /* 0x0001e40000100a00 */
.L_x_1:
[----:B0-----:R-:W2:Y:S04]  /*f230*/  LDL.64 R6, [R1+0x6b0] ;  /* 0x0006b00001067983 */ /* 0x001ea80000100a00 */
[----:B------:R-:W2:Y:S04]  /*f240*/  LDL R0, [R1+0x344] ;  /* 0x0003440001007983 */ /* 0x000ea80000100800 */
[----:B------:R-:W3:Y:S04]  /*f250*/  LDL.64 R4, [R1+0x6a8] ;  /* 0x0006a80001047983 */ /* 0x000ee80000100a00 */
[----:B------:R-:W4:Y:S04]  /*f260*/  LDL.64 R2, [R1+0x1158] ;  /* 0x0011580001027983 */ /* 0x000f280000100a00 */
[----:B------:R-:W5:Y:S04]  /*f270*/  LDL.64 R10, [R1+0x1150] ;  /* 0x00115000010a7983 */ /* 0x000f680000100a00 */
[----:B------:R-:W5:Y:S04]  /*f280*/  LDL.64 R20, [R1+0x1138] ;  /* 0x0011380001147983 */ /* 0x000f680000100a00 */
[----:B------:R-:W5:Y:S04]  /*f290*/  LDL.64 R8, [R1+0x1148] ;  /* 0x0011480001087983 */ /* 0x000f680000100a00 */
[----:B------:R-:W5:Y:S04]  /*f2a0*/  LDL.64 R16, [R1+0x1140] ;  /* 0x0011400001107983 */ /* 0x000f680000100a00 */
[----:B------:R-:W5:Y:S04]  /*f2b0*/  LDL.64 R14, [R1+0x1130] ;  /* 0x00113000010e7983 */ /* 0x000f680000100a00 */
[----:B------:R-:W5:Y:S04]  /*f2c0*/  LDL.64 R18, [R1+0x1128] ;  /* 0x0011280001127983 */ /* 0x000f680000100a00 */
[----:B------:R-:W5:Y:S04]  /*f2d0*/  LDL.64 R24, [R1+0x1120] ;  /* 0x0011200001187983 */ /* 0x000f680000100a00 */
[----:B------:R-:W5:Y:S04]  /*f2e0*/  LDL.64 R22, [R1+0x1110] ;  /* 0x0011100001167983 */ /* 0x000f680000100a00 */
[----:B------:R-:W5:Y:S01]  /*f2f0*/  LDL.64 R12, [R1+0x1118] ;  /* 0x00111800010c7983 */ /* 0x000f620000100a00 */
[----:B--2---:R-:W-:-:S04]  /*f300*/  IMAD.WIDE R6, R0, 0x2, R6 ;  /* 0x0000000200067825 */ /* 0x004fc800078e0206 */
[C---:B---3--:R-:W-:Y:S01]  /*f310*/  IMAD.WIDE R4, R0.reuse, 0x2, R4 ;  /* 0x0000000200047825 */ /* 0x048fe200078e0204 */
[----:B------:R0:W2:Y:S03]  /*f320*/  LDG.E.U16 R29, [R6.64] ;  /* 0x00000004061d7981 */ /* 0x0000a6000c1e1500 */
[C---:B----4-:R-:W-:Y:S01]  /*f330*/  IMAD.WIDE R2, R0.reuse, 0x2, R2 ;  /* 0x0000000200027825 */ /* 0x050fe200078e0202 */
[----:B------:R1:W3:Y:S03]  /*f340*/  LDG.E.U16 R26, [R4.64] ;  /* 0x00000004041a7981 */ /* 0x0002e6000c1e1500 */
[C---:B-----5:R-:W-:Y:S01]  /*f350*/  IMAD.WIDE R10, R0.reuse, 0x2, R10 ;  /* 0x00000002000a7825 */ /* 0x060fe200078e020a */
[----:B------:R4:W5:Y:S03]  /*f360*/  LDG.E.U16 R27, [R2.64] ;  /* 0x00000004021b7981 */ /* 0x000966000c1e1500 */
[----:B-1----:R-:W-:-:S02]  /*f370*/  IMAD.WIDE R4, R0, 0x2, R20 ;  /* 0x0000000200047825 */ /* 0x002fc400078e0214 */
[----:B------:R1:W5:Y:S02]  /*f380*/  LDG.E.U16 R21, [R10.64] ;  /* 0x000000040a157981 */ /* 0x000364000c1e1500 */
[----:B------:R-:W-:-:S04]  /*f390*/  IMAD.WIDE R8, R0, 0x2, R8 ;  /* 0x0000000200087825 */ /* 0x000fc800078e0208 */
[C---:B0-----:R-:W-:Y:S01]  /*f3a0*/  IMAD.WIDE R6, R0.reuse, 0x2, R16 ;  /* 0x0000000200067825 */ /* 0x041fe200078e0210 */
[----:B------:R0:W5:Y:S04]  /*f3b0*/  LDG.E.U16 R28, [R8.64] ;  /* 0x00000004081c7981 */ /* 0x000168000c1e1500 */
[----:B------:R-:W5:Y:S01]  /*f3c0*/  LDL.64 R16, [R1+0x1108] ;  /* 0x0011080001107983 */ /* 0x000f620000100a00 */
[----:B----4-:R-:W-:-:S04]  /*f3d0*/  IMAD.WIDE R2, R0, 0x2, R14 ;  /* 0x0000000200027825 */ /* 0x010fc800078e020e */
[----:B-1----:R-:W-:-:S04]  /*f3e0*/  IMAD.WIDE R10, R0, 0x2, R18 ;  /* 0x00000002000a7825 */ /* 0x002fc800078e0212 */
[C---:B0-----:R-:W-:Y:S01]  /*f3f0*/  IMAD.WIDE R8, R0.reuse, 0x2, R24 ;  /* 0x0000000200087825 */ /* 0x041fe200078e0218 */
[----:B--2---:R0:W-:Y:S04]  /*f400*/  STL [R1+0x19c], R29 ;  /* 0x00019c1d01007387 */ /* 0x0041e80000100800 */
[----:B---3--:R1:W-:Y:S04]  /*f410*/  STL [R1+0x198], R26 ;  /* 0x0001981a01007387 */ /* 0x0083e80000100800 */
[----:B------:R-:W2:Y:S04]  /*f420*/  LDL.64 R14, [R1+0x1100] ;  /* 0x00110000010e7983 */ /* 0x000ea80000100a00 */
[----:B0-----:R0:W3:Y:S04]  /*f430*/  LDG.E.U16 R29, [R6.64] ;  /* 0x00000004061d7981 */ /* 0x0010e8000c1e1500 */
[----:B-1----:R1:W4:Y:S04]  /*f440*/  LDG.E.U16 R26, [R4.64] ;  /* 0x00000004041a7981 */ /* 0x002328000c1e1500 */
[----:B-----5:R5:W-:Y:S04]  /*f450*/  STL [R1+0x194], R27 ;  /* 0x0001941b01007387 */ /* 0x020be80000100800 */
[----:B------:R0:W-:Y:S01]  /*f460*/  STL [R1+0x190], R21 ;  /* 0x0001901501007387 */ /* 0x0001e20000100800 */
[----:B-1----:R-:W-:-:S03]  /*f470*/  IMAD.WIDE R4, R0, 0x2, R22 ;  /* 0x0000000200047825 */ /* 0x002fc600078e0216 */
[----:B------:R-:W2:Y:S04]  /*f480*/  LDL.64 R18, [R1+0x10f0] ;  /* 0x0010f00001127983 */ /* 0x000ea80000100a00 */
[----:B-----5:R1:W5:Y:S04]  /*f490*/  LDG.E.U16 R27, [R2.64] ;  /* 0x00000004021b7981 */ /* 0x020368000c1e1500 */
[----:B------:R-:W5:Y:S04]  /*f4a0*/  LDL.64 R24, [R1+0x10e8] ;  /* 0x0010e80001187983 */ /* 0x000f680000100a00 */
[----:B------:R2:W5:Y:S01]  /*f4b0*/  LDG.E.U16 R23, [R10.64] ;  /* 0x000000040a177981 */ /* 0x000562000c1e1500 */
[----:B0-----:R-:W-:-:S03]  /*f4c0*/  IMAD.WIDE R6, R0, 0x2, R12 ;  /* 0x0000000200067825 */ /* 0x001fc600078e020c */
[----:B------:R-:W5:Y:S01]  /*f4d0*/  LDL.64 R20, [R1+0x10f8] ;  /* 0x0010f80001147983 */ /* 0x000f620000100a00 */
[----:B-1----:R-:W-:-:S03]  /*f4e0*/  IMAD.WIDE R2, R0, 0x2, R16 ;  /* 0x0000000200027825 */ /* 0x002fc600078e0210 */
[----:B------:R-:W5:Y:S04]  /*f4f0*/  LDL.64 R12, [R1+0x10e0] ;  /* 0x0010e000010c7983 */ /* 0x000f680000100a00 */
[----:B------:R0:W-:Y:S04]  /*f500*/  STL [R1+0x18c], R28 ;  /* 0x00018c1c01007387 */ /* 0x0001e80000100800 */
[----:B0-----:R0:W5:Y:S04]  /*f510*/  LDG.E.U16 R28, [R8.64] ;  /* 0x00000004081c7981 */ /* 0x001168000c1e1500 */
[----:B---3--:R1:W-:Y:S04]  /*f520*/  STL [R1+0x188], R29 ;  /* 0x0001881d01007387 */ /* 0x0083e80000100800 */
[----:B----4-:R3:W-:Y:S01]  /*f530*/  STL [R1+0x184], R26 ;  /* 0x0001841a01007387 */ /* 0x0107e20000100800 */
[----:B--2---:R-:W-:-:S03]  /*f540*/  IMAD.WIDE R10, R0, 0x2, R14 ;  /* 0x00000002000a7825 */ /* 0x004fc600078e020e */
[----:B------:R-:W2:Y:S04]  /*f550*/  LDL.64 R16, [R1+0x10d8] ;  /* 0x0010d80001107983 */ /* 0x000ea80000100a00 */
[----:B-1----:R1:W4:Y:S04]  /*f560*/  LDG.E.U16 R29, [R6.64] ;  /* 0x00000004061d7981 */ /* 0x002328000c1e1500 */
[----:B---3--:R3:W2:Y:S04]  /*f570*/  LDG.E.U16 R26, [R4.64] ;  /* 0x00000004041a7981 */ /* 0x0086a8000c1e1500 */
[----:B-----5:R5:W-:Y:S01]  /*f580*/  STL [R1+0x180], R27 ;  /* 0x0001801b01007387 */ /* 0x020be20000100800 */
[----:B-1----:R-:W-:-:S04]  /*f590*/  IMAD.WIDE R6, R0, 0x2, R18 ;  /* 0x0000000200067825 */ /* 0x002fc800078e0212 */
[C---:B---3--:R-:W-:Y:S01]  /*f5a0*/  IMAD.WIDE R4, R0.reuse, 0x2, R24 ;  /* 0x0000000200047825 */ /* 0x048fe200078e0218 */
[----:B-----5:R1:W3:Y:S04]  /*f5b0*/  LDG.E.U16 R27, [R2.64] ;  /* 0x00000004021b7981 */ /* 0x0202e8000c1e1500 */
[----:B------:R5:W-:Y:S04]  /*f5c0*/  STL [R1+0x17c], R23 ;  /* 0x00017c1701007387 */ /* 0x000be80000100800 */
[----:B------:R-:W3:Y:S04]  /*f5d0*/  LDL.64 R18, [R1+0x10b8] ;  /* 0x0010b80001127983 */ /* 0x000ee80000100a00 */
[----:B------:R2:W3:Y:S04]  /*f5e0*/  LDG.E.U16 R25, [R10.64] ;  /* 0x000000040a197981 */ /* 0x0004e8000c1e1500 */
[----:B-----5:R-:W5:Y:S01]  /*f5f0*/  LDL.64 R22, [R1+0x10d0] ;  /* 0x0010d00001167983 */ /* 0x020f620000100a00 */
[----:B0-----:R-:W-:-:S03]  /*f600*/  IMAD.WIDE R8, R0, 0x2, R20 ;  /* 0x0000000200087825 */ /* 0x001fc600078e0214 */
[----:B------:R-:W5:Y:S01]  /*f610*/  LDL.64 R14, [R1+0x10c8] ;  /* 0x0010c800010e7983 */ /* 0x000f620000100a00 */
[----:B-1----:R-:W-:-:S03]  /*f620*/  IMAD.WIDE R2, R0, 0x2, R12 ;  /* 0x0000000200027825 */ /* 0x002fc600078e020c */
[----:B------:R-:W5:Y:S04]  /*f630*/  LDL.64 R20, [R1+0x10c0] ;  /* 0x0010c00001147983 */ /* 0x000f680000100a00 */
[----:B------:R0:W-:Y:S04]  /*f640*/  STL [R1+0x178], R28 ;  /* 0x0001781c01007387 */ /* 0x0001e80000100800 */
[----:B0-----:R5:W5:Y:S04]  /*f650*/  LDG.E.U16 R28, [R8.64] ;  /* 0x00000004081c7981 */ /* 0x001b68000c1e1500 */
[----:B----4-:R0:W-:Y:S04]  /*f660*/  STL [R1+0x174], R29 ;  /* 0x0001741d01007387 */ /* 0x0101e80000100800 */
[----:B--2---:R1:W-:Y:S01]  /*f670*/  STL [R1+0x170], R26 ;  /* 0x0001701a01007387 */ /* 0x0043e20000100800 */
[----:B------:R-:W-:-:S03]  /*f680*/  IMAD.WIDE R10, R0, 0x2, R16 ;  /* 0x00000002000a7825 */ /* 0x000fc600078e0210 */
[----:B------:R-:W2:Y:S04]  /*f690*/  LDL.64 R12, [R1+0x10b0] ;  /* 0x0010b000010c7983 */ /* 0x000ea80000100a00 */
[----:B0-----:R0:W4:Y:S04]  /*f6a0*/  LDG.E.U16 R29, [R6.64] ;  /* 0x00000004061d7981 */ /* 0x001128000c1e1500 */
[----:B-1----:R1:W2:Y:S04]  /*f6b0*/  LDG.E.U16 R26, [R4.64] ;  /* 0x00000004041a7981 */ /* 0x0022a8000c1e1500 */
[----:B---3--:R3:W-:Y:S04]  /*f6c0*/  STL [R1+0x16c], R27 ;  /* 0x00016c1b01007387 */ /* 0x0087e80000100800 */
[----:B---3--:R3:W2:Y:S04]  /*f6d0*/  LDG.E.U16 R27, [R2.64] ;  /* 0x00000004021b7981 */ /* 0x0086a8000c1e1500 */
[----:B------:R0:W-:Y:S01]  /*f6e0*/  STL [R1+0x168], R25 ;  /* 0x0001681901007387 */ /* 0x0001e20000100800 */
[----:B-----5:R-:W-:-:S03]  /*f6f0*/  IMAD.WIDE R8, R0, 0x2, R22 ;  /* 0x0000000200087825 */ /* 0x020fc600078e0216 */
[----:B------:R-:W5:Y:S01]  /*f700*/  LDL.64 R22, [R1+0x1098] ;  /* 0x0010980001167983 */ /* 0x000f620000100a00 */
[----:B---3--:R-:W-:-:S03]  /*f710*/  IMAD.WIDE R2, R0, 0x2, R18 ;  /* 0x0000000200027825 */ /* 0x008fc600078e0212 */
[----:B------:R3:W5:Y:S04]  /*f720*/  LDG.E.U16 R19, [R10.64] ;  /* 0x000000040a137981 */ /* 0x000768000c1e1500 */
[----:B0-----:R-:W5:Y:S01]  /*f730*/  LDL.64 R24, [R1+0x10a8] ;  /* 0x0010a80001187983 */ /* 0x001f620000100a00 */
[----:B------:R-:W-:-:S03]  /*f740*/  IMAD.WIDE R6, R0, 0x2, R14 ;  /* 0x0000000200067825 */ /* 0x000fc600078e020e */
[----:B------:R-:W5:Y:S01]  /*f750*/  LDL.64 R16, [R1+0x10a0] ;  /* 0x0010a00001107983 */ /* 0x000f620000100a00 */
[----:B-1----:R-:W-:-:S03]  /*f760*/  IMAD.WIDE R4, R0, 0x2, R20 ;  /* 0x0000000200047825 */ /* 0x002fc600078e0214 */
[----:B------:R-:W5:Y:S04]  /*f770*/  LDL.64 R14, [R1+0x1090] ;  /* 0x00109000010e7983 */ /* 0x000f680000100a00 */
[----:B------:R0:W-:Y:S04]  /*f780*/  STL [R1+0x164], R28 ;  /* 0x0001641c01007387 */ /* 0x0001e80000100800 */
[----:B0-----:R0:W5:Y:S04]  /*f790*/  LDG.E.U16 R28, [R8.64] ;  /* 0x00000004081c7981 */ /* 0x001168000c1e1500 */
[----:B----4-:R1:W-:Y:S04]  /*f7a0*/  STL [R1+0x160], R29 ;  /* 0x0001601d01007387 */ /* 0x0103e80000100800 */
[----:B--2---:R2:W-:Y:S01]  /*f7b0*/  STL [R1+0x15c], R26 ;  /* 0x00015c1a01007387 */ /* 0x0045e20000100800 */
[----:B---3--:R-:W-:-:S03]  /*f7c0*/  IMAD.WIDE R10, R0, 0x2, R12 ;  /* 0x00000002000a7825 */ /* 0x008fc600078e020c */
[----:B------:R-:W3:Y:S04]  /*f7d0*/  LDL.64 R20, [R1+0x1088] ;  /* 0x0010880001147983 */ /* 0x000ee80000100a00 */
[----:B-1----:R1:W4:Y:S04]  /*f7e0*/  LDG.E.U16 R29, [R6.64] ;  /* 0x00000004061d7981 */ /* 0x002328000c1e1500 */
[----:B--2---:R5:W2:Y:S04]  /*f7f0*/  LDG.E.U16 R26, [R4.64] ;  /* 0x00000004041a7981 */ /* 0x004aa8000c1e1500 */
[----:B------:R0:W-:Y:S01]  /*f800*/  STL [R1+0x158], R27 ;  /* 0x0001581b01007387 */ /* 0x0001e20000100800 */
[----:B-----5:R-:W-:-:S03]  /*f810*/  IMAD.WIDE R4, R0, 0x2, R22 ;  /* 0x0000000200047825 */ /* 0x020fc600078e0216 */
[----:B------:R3:W5:Y:S04]  /*f820*/  LDG.E.U16 R23, [R10.64] ;  /* 0x000000040a177981 */ /* 0x000768000c1e1500 */
[----:B0-----:R0:W5:Y:S01]  /*f830*/  LDG.E.U16 R27, [R2.64] ;  /* 0x00000004021b7981 */ /* 0x001162000c1e1500 */
[----:B------:R-:W-:-:S03]  /*f840*/  IMAD.WIDE R8, R0, 0x2, R24 ;  /* 0x0000000200087825 */ /* 0x000fc600078e0218 */
[----:B------:R0:W-:Y:S04]  /*f850*/  STL [R1+0x154], R19 ;  /* 0x0001541301007387 */ /* 0x0001e80000100800 */
[----:B------:R-:W5:Y:S01]  /*f860*/  LDL.64 R24, [R1+0x1070] ;  /* 0x0010700001187983 */ /* 0x000f620000100a00 */
[----:B-1----:R-:W-:-:S03]  /*f870*/  IMAD.WIDE R6, R0, 0x2, R16 ;  /* 0x0000000200067825 */ /* 0x002fc600078e0210 */
[----:B------:R-:W5:Y:S04]  /*f880*/  LDL.64 R12, [R1+0x1078] ;  /* 0x00107800010c7983 */ /* 0x000f680000100a00 */
[----:B0-----:R-:W5:Y:S01]  /*f890*/  LDL.64 R18, [R1+0x1080] ;  /* 0x0010800001127983 */ /* 0x001f620000100a00 */
[----:B------:R-:W-:-:S03]  /*f8a0*/  IMAD.WIDE R2, R0, 0x2, R14 ;  /* 0x0000000200027825 */ /* 0x000fc600078e020e */
        /* <DEDUP_REMOVED lines=8> */
[----:B--2---:R2:W3:Y:S04]  /*f930*/  LDG.E.U16 R26, [R4.64] ;  /* 0x00000004041a7981 */ /* 0x0044e8000c1e1500 */
[----:B-----5:R5:W-:Y:S04]  /*f940*/  STL [R1+0x144], R27 ;  /* 0x0001441b01007387 */ /* 0x020be80000100800 */
[----:B------:R0:W-:Y:S01]  /*f950*/  STL [R1+0x140], R23 ;  /* 0x0001401701007387 */ /* 0x0001e20000100800 */
[----:B--2---:R-:W-:-:S03]  /*f960*/  IMAD.WIDE R4, R0, 0x2, R24 ;  /* 0x0000000200047825 */ /* 0x004fc600078e0218 */
[----:B------:R-:W2:Y:S04]  /*f970*/  LDL.64 R20, [R1+0x1050] ;  /* 0x0010500001147983 */ /* 0x000ea80000100a00 */
[----:B-----5:R5:W2:Y:S01]  /*f980*/  LDG.E.U16 R27, [R2.64] ;  /* 0x00000004021b7981 */ /* 0x020aa2000c1e1500 */
[----:B0-----:R-:W-:-:S03]  /*f990*/  IMAD.WIDE R8, R0, 0x2, R18 ;  /* 0x0000000200087825 */ /* 0x001fc600078e0212 */
[----:B------:R0:W2:Y:S04]  /*f9a0*/  LDG.E.U16 R25, [R10.64] ;  /* 0x000000040a197981 */ /* 0x0000a8000c1e1500 */
[----:B------:R-:W2:Y:S01]  /*f9b0*/  LDL.64 R18, [R1+0x1048] ;  /* 0x0010480001127983 */ /* 0x000ea20000100a00 */
[----:B-1----:R-:W-:-:S03]  /*f9c0*/  IMAD.WIDE R6, R0, 0x2, R12 ;  /* 0x0000000200067825 */ /* 0x002fc600078e020c */
[----:B------:R-:W2:Y:S01]  /*f9d0*/  LDL.64 R22, [R1+0x1058] ;  /* 0x0010580001167983 */ /* 0x000ea20000100a00 */
[----:B-----5:R-:W-:-:S03]  /*f9e0*/  IMAD.WIDE R2, R0, 0x2, R16 ;  /* 0x0000000200027825 */ /* 0x020fc600078e0210 */
[----:B------:R-:W2:Y:S04]  /*f9f0*/  LDL.64 R12, [R1+0x1040] ;  /* 0x00104000010c7983 */ /* 0x000ea80000100a00 */
[----:B------:R1:W-:Y:S04]  /*fa00*/  STL [R1+0x13c], R28 ;  /* 0x00013c1c01007387 */ /* 0x0003e80000100800 */
[----:B-1----:R1:W2:Y:S04]  /*fa10*/  LDG.E.U16 R28, [R8.64] ;  /* 0x00000004081c7981 */ /* 0x0022a8000c1e1500 */
[----:B----4-:R4:W-:Y:S04]  /*fa20*/  STL [R1+0x138], R29 ;  /* 0x0001381d01007387 */ /* 0x0109e80000100800 */
[----:B---3--:R3:W-:Y:S01]  /*fa30*/  STL [R1+0x134], R26 ;  /* 0x0001341a01007387 */ /* 0x0087e20000100800 */
[----:B0-----:R-:W-:-:S03]  /*fa40*/  IMAD.WIDE R10, R0, 0x2, R14 ;  /* 0x00000002000a7825 */ /* 0x001fc600078e020e */
[----:B------:R-:W5:Y:S04]  /*fa50*/  LDL.64 R16, [R1+0x1038] ;  /* 0x0010380001107983 */ /* 0x000f680000100a00 */
[----:B----4-:R0:W4:Y:S04]  /*fa60*/  LDG.E.U16 R29, [R6.64] ;  /* 0x00000004061d7981 */ /* 0x010128000c1e1500 */
[----:B---3--:R3:W5:Y:S04]  /*fa70*/  LDG.E.U16 R26, [R4.64] ;  /* 0x00000004041a7981 */ /* 0x008768000c1e1500 */
[----:B--2---:R2:W-:Y:S01]  /*fa80*/  STL [R1+0x130], R27 ;  /* 0x0001301b01007387 */ /* 0x0045e20000100800 */
[----:B0-----:R-:W-:-:S03]  /*fa90*/  IMAD.WIDE R6, R0, 0x2, R20 ;  /* 0x0000000200067825 */ /* 0x001fc600078e0214 */
[----:B------:R0:W-:Y:S01]  /*faa0*/  STL [R1+0x12c], R25 ;  /* 0x00012c1901007387 */ /* 0x0001e20000100800 */
[----:B---3--:R-:W-:-:S03]  /*fab0*/  IMAD.WIDE R4, R0, 0x2, R18 ;  /* 0x0000000200047825 */ /* 0x008fc600078e0212 */
[----:B------:R-:W3:Y:S04]  /*fac0*/  LDL.64 R20, [R1+0x1018] ;  /* 0x0010180001147983 */ /* 0x000ee80000100a00 */
[----:B--2---:R2:W3:Y:S04]  /*fad0*/  LDG.E.U16 R27, [R2.64] ;  /* 0x00000004021b7981 */ /* 0x0044e8000c1e1500 */
[----:B------:R2:W3:Y:S04]  /*fae0*/  LDG.E.U16 R19, [R10.64] ;  /* 0x000000040a137981 */ /* 0x0004e8000c1e1500 */
[----:B0-----:R-:W3:Y:S01]  /*faf0*/  LDL.64 R24, [R1+0x1030] ;  /* 0x0010300001187983 */ /* 0x001ee20000100a00 */
[----:B-1----:R-:W-:-:S03]  /*fb00*/  IMAD.WIDE R8, R0, 0x2, R22 ;  /* 0x0000000200087825 */ /* 0x002fc600078e0216 */
[----:B------:R-:W3:Y:S01]  /*fb10*/  LDL.64 R14, [R1+0x1028] ;  /* 0x00102800010e7983 */ /* 0x000ee20000100a00 */
[----:B--2---:R-:W-:-:S03]  /*fb20*/  IMAD.WIDE R2, R0, 0x2, R12 ;  /* 0x0000000200027825 */ /* 0x004fc600078e020c */
[----:B------:R-:W2:Y:S04]  /*fb30*/  LDL.64 R22, [R1+0x1020] ;  /* 0x0010200001167983 */ /* 0x000ea80000100a00 */
[----:B------:R0:W-:Y:S04]  /*fb40*/  STL [R1+0x128], R28 ;  /* 0x0001281c01007387 */ /* 0x0001e80000100800 */
[----:B0-----:R0:W2:Y:S04]  /*fb50*/  LDG.E.U16 R28, [R8.64] ;  /* 0x00000004081c7981 */ /* 0x0010a8000c1e1500 */
[----:B----4-:R1:W-:Y:S04]  /*fb60*/  STL [R1+0x124], R29 ;  /* 0x0001241d01007387 */ /* 0x0103e80000100800 */
[----:B-----5:R4:W-:Y:S01]  /*fb70*/  STL [R1+0x120], R26 ;  /* 0x0001201a01007387 */ /* 0x0209e20000100800 */
[----:B------:R-:W-:-:S03]  /*fb80*/  IMAD.WIDE R10, R0, 0x2, R16 ;  /* 0x00000002000a7825 */ /* 0x000fc600078e0210 */
[----:B------:R-:W5:Y:S04]  /*fb90*/  LDL.64 R12, [R1+0x1010] ;  /* 0x00101000010c7983 */ /* 0x000f680000100a00 */
[----:B-1----:R1:W5:Y:S04]  /*fba0*/  LDG.E.U16 R29, [R6.64] ;  /* 0x00000004061d7981 */ /* 0x002368000c1e1500 */
[----:B----4-:R2:W4:Y:S04]  /*fbb0*/  LDG.E.U16 R26, [R4.64] ;  /* 0x00000004041a7981 */ /* 0x010528000c1e1500 */
[----:B---3--:R3:W-:Y:S04]  /*fbc0*/  STL [R1+0x11c], R27 ;  /* 0x00011c1b01007387 */ /* 0x0087e80000100800 */
[----:B------:R1:W-:Y:S04]  /*fbd0*/  STL [R1+0x118], R19 ;  /* 0x0001181301007387 */ /* 0x0003e80000100800 */
[----:B------:R-:W4:Y:S04]  /*fbe0*/  LDL.64 R16, [R1+0x1000] ;  /* 0x0010000001107983 */ /* 0x000f280000100a00 */
[----:B---3--:R3:W4:Y:S01]  /*fbf0*/  LDG.E.U16 R27, [R2.64] ;  /* 0x00000004021b7981 */ /* 0x008722000c1e1500 */
[----:B0-----:R-:W-:-:S03]  /*fc00*/  IMAD.WIDE R8, R0, 0x2, R24 ;  /* 0x0000000200087825 */ /* 0x001fc600078e0218 */
[----:B------:R-:W4:Y:S01]  /*fc10*/  LDL.64 R24, [R1+0xff8] ;  /* 0x000ff80001187983 */ /* 0x000f220000100a00 */
[----:B-1----:R-:W-:-:S03]  /*fc20*/  IMAD.WIDE R6, R0, 0x2, R14 ;  /* 0x0000000200067825 */ /* 0x002fc600078e020e */
[----:B------:R-:W4:Y:S01]  /*fc30*/  LDL.64 R18, [R1+0x1008] ;  /* 0x0010080001127983 */ /* 0x000f220000100a00 */
[----:B---3--:R-:W-:-:S03]  /*fc40*/  IMAD.WIDE R2, R0, 0x2, R20 ;  /* 0x0000000200027825 */ /* 0x008fc600078e0214 */
[----:B------:R0:W3:Y:S01]  /*fc50*/  LDG.E.U16 R21, [R10.64] ;  /* 0x000000040a157981 */ /* 0x0000e2000c1e1500 */
[----:B--2---:R-:W-:-:S03]  /*fc60*/  IMAD.WIDE R4, R0, 0x2, R22 ;  /* 0x0000000200047825 */ /* 0x004fc600078e0216 */
[----:B------:R-:W3:Y:S04]  /*fc70*/  LDL.64 R14, [R1+0xff0] ;  /* 0x000ff000010e7983 */ /* 0x000ee80000100a00 */
[----:B------:R1:W-:Y:S04]  /*fc80*/  STL [R1+0x114], R28 ;  /* 0x0001141c01007387 */ /* 0x0003e80000100800 */
[----:B-1----:R1:W3:Y:S04]  /*fc90*/  LDG.E.U16 R28, [R8.64] ;  /* 0x00000004081c7981 */ /* 0x0022e8000c1e1500 */
[----:B-----5:R5:W-:Y:S04]  /*fca0*/  STL [R1+0x110], R29 ;  /* 0x0001101d01007387 */ /* 0x020be80000100800 */
[----:B----4-:R4:W-:Y:S01]  /*fcb0*/  STL [R1+0x10c], R26 ;  /* 0x00010c1a01007387 */ /* 0x0109e20000100800 */
[----:B0-----:R-:W-:-:S03]  /*fcc0*/  IMAD.WIDE R10, R0, 0x2, R12 ;  /* 0x00000002000a7825 */ /* 0x001fc600078e020c */
[----:B------:R-:W2:Y:S04]  /*fcd0*/  LDL.64 R22, [R1+0xfe8] ;  /* 0x000fe80001167983 */ /* 0x000ea80000100a00 */
[----:B-----5:R0:W5:Y:S04]  /*fce0*/  LDG.E.U16 R29, [R6.64] ;  /* 0x00000004061d7981 */ /* 0x020168000c1e1500 */
[----:B----4-:R4:W2:Y:S04]  /*fcf0*/  LDG.E.U16 R26, [R4.64] ;  /* 0x00000004041a7981 */ /* 0x0108a8000c1e1500 */
[----:B------:R1:W-:Y:S01]  /*fd00*/  STL [R1+0x108], R27 ;  /* 0x0001081b01007387 */ /* 0x0003e20000100800 */
[----:B0-----:R-:W-:-:S04]  /*fd10*/  IMAD.WIDE R6, R0, 0x2, R16 ;  /* 0x0000000200067825 */ /* 0x001fc800078e0210 */
[C---:B----4-:R-:W-:Y:S02]  /*fd20*/  IMAD.WIDE R4, R0.reuse, 0x2, R24 ;  /* 0x0000000200047825 */ /* 0x050fe400078e0218 */
[----:B------:R0:W4:Y:S04]  /*fd30*/  LDG.E.U16 R25, [R10.64] ;  /* 0x000000040a197981 */ /* 0x000128000c1e1500 */
[----:B-1----:R1:W4:Y:S04]  /*fd40*/  LDG.E.U16 R27, [R2.64] ;  /* 0x00000004021b7981 */ /* 0x002328000c1e1500 */
[----:B---3--:R3:W-:Y:S04]  /*fd50*/  STL [R1+0x104], R21 ;  /* 0x0001041501007387 */ /* 0x0087e80000100800 */
[----:B------:R-:W4:Y:S01]  /*fd60*/  LDL.64 R16, [R1+0xfc8] ;  /* 0x000fc80001107983 */ /* 0x000f220000100a00 */
[----:B------:R-:W-:-:S03]  /*fd70*/  IMAD.WIDE R8, R0, 0x2, R18 ;  /* 0x0000000200087825 */ /* 0x000fc600078e0212 */
[----:B------:R-:W4:Y:S01]  /*fd80*/  LDL.64 R12, [R1+0xfd8] ;  /* 0x000fd800010c7983 */ /* 0x000f220000100a00 */
[----:B-1----:R-:W-:-:S03]  /*fd90*/  IMAD.WIDE R2, R0, 0x2, R14 ;  /* 0x0000000200027825 */ /* 0x002fc600078e020e */
[----:B---3--:R-:W3:Y:S04]  /*fda0*/  LDL.64 R20, [R1+0xfe0] ;  /* 0x000fe00001147983 */ /* 0x008ee80000100a00 */
[----:B------:R-:W3:Y:S04]  /*fdb0*/  LDL.64 R18, [R1+0xfd0] ;  /* 0x000fd00001127983 */ /* 0x000ee80000100a00 */
[----:B------:R1:W-:Y:S04]  /*fdc0*/  STL [R1+0x100], R28 ;  /* 0x0001001c01007387 */ /* 0x0003e80000100800 */
[----:B-1----:R3:W3:Y:S04]  /*fdd0*/  LDG.E.U16 R28, [R8.64] ;  /* 0x00000004081c7981 */ /* 0x0026e8000c1e1500 */
[----:B-----5:R1:W-:Y:S04]  /*fde0*/  STL [R1+0xfc], R29 ;  /* 0x0000fc1d01007387 */ /* 0x0203e80000100800 */
[----:B--2---:R2:W-:Y:S01]  /*fdf0*/  STL [R1+0xf8], R26 ;  /* 0x0000f81a01007387 */ /* 0x0045e20000100800 */
[----:B0-----:R-:W-:-:S03]  /*fe00*/  IMAD.WIDE R10, R0, 0x2, R22 ;  /* 0x00000002000a7825 */ /* 0x001fc600078e0216 */
[----:B------:R-:W5:Y:S04]  /*fe10*/  LDL.64 R14, [R1+0xfc0] ;  /* 0x000fc000010e7983 */ /* 0x000f680000100a00 */
[----:B-1----:R0:W5:Y:S04]  /*fe20*/  LDG.E.U16 R29, [R6.64] ;  /* 0x00000004061d7981 */ /* 0x002168000c1e1500 */
[----:B--2---:R1:W2:Y:S04]  /*fe30*/  LDG.E.U16 R26, [R4.64] ;  /* 0x00000004041a7981 */ /* 0x0042a8000c1e1500 */
[----:B----4-:R4:W-:Y:S04]  /*fe40*/  STL [R1+0xf4], R27 ;  /* 0x0000f41b01007387 */ /* 0x0109e80000100800 */
[----:B------:R0:W-:Y:S04]  /*fe50*/  STL [R1+0xf0], R25 ;  /* 0x0000f01901007387 */ /* 0x0001e80000100800 */
[----:B------:R-:W2:Y:S04]  /*fe60*/  LDL.64 R22, [R1+0xfb0] ;  /* 0x000fb00001167983 */ /* 0x000ea80000100a00 */
[----:B----4-:R4:W2:Y:S04]  /*fe70*/  LDG.E.U16 R27, [R2.64] ;  /* 0x00000004021b7981 */ /* 0x0108a8000c1e1500 */
[----:B0-----:R-:W2:Y:S01]  /*fe80*/  LDL.64 R24, [R1+0xfb8] ;  /* 0x000fb80001187983 */ /* 0x001ea20000100a00 */
[----:B----4-:R-:W-:-:S03]  /*fe90*/  IMAD.WIDE R2, R0, 0x2, R16 ;  /* 0x0000000200027825 */ /* 0x010fc600078e0210 */
[----:B------:R5:W4:Y:S01]  /*fea0*/  LDG.E.U16 R17, [R10.64] ;  /* 0x000000040a117981 */ /* 0x000b22000c1e1500 */
[----:B---3--:R-:W-:-:S03]  /*feb0*/  IMAD.WIDE R8, R0, 0x2, R20 ;  /* 0x0000000200087825 */ /* 0x008fc600078e0214 */
[----:B------:R-:W3:Y:S01]  /*fec0*/  LDL.64 R20, [R1+0xfa8] ;  /* 0x000fa80001147983 */ /* 0x000ee20000100a00 */
[----:B------:R-:W-:-:S03]  /*fed0*/  IMAD.WIDE R6, R0, 0x2, R12 ;  /* 0x0000000200067825 */ /* 0x000fc600078e020c */
[----:B------:R-:W3:Y:S01]  /*fee0*/  LDL.64 R12, [R1+0xfa0] ;  /* 0x000fa000010c7983 */ /* 0x000ee20000100a00 */
[----:B-1----:R-:W-:-:S03]  /*fef0*/  IMAD.WIDE R4, R0, 0x2, R18 ;  /* 0x0000000200047825 */ /* 0x002fc600078e0212 */
[----:B------:R0:W-:Y:S04]  /*ff00*/  STL [R1+0xec], R28 ;  /* 0x0000ec1c01007387 */ /* 0x0001e80000100800 */
[----:B0-----:R0:W3:Y:S01]  /*ff10*/  LDG.E.U16 R28, [R8.64] ;  /* 0x00000004081c7981 */ /* 0x0010e2000c1e1500 */
[----:B-----5:R-:W-:-:S03]  /*ff20*/  IMAD.WIDE R10, R0, 0x2, R14 ;  /* 0x00000002000a7825 */ /* 0x020fc600078e020e */
[----:B------:R1:W-:Y:S04]  /*ff30*/  STL [R1+0xe8], R29 ;  /* 0x0000e81d01007387 */ /* 0x0003e80000100800 */
[----:B--2---:R2:W-:Y:S04]  /*ff40*/  STL [R1+0xe4], R26 ;  /* 0x0000e41a01007387 */ /* 0x0045e80000100800 */
[----:B------:R-:W5:Y:S04]  /*ff50*/  LDG.E.U16 R11, [R10.64] ;  /* 0x000000040a0b7981 */ /* 0x000f68000c1e1500 */
[----:B-1----:R1:W5:Y:S04]  /*ff60*/  LDG.E.U16 R29, [R6.64] ;  /* 0x00000004061d7981 */ /* 0x002368000c1e1500 */
[----:B--2---:R3:W2:Y:S04]  /*ff70*/  LDG.E.U16 R26, [R4.64] ;  /* 0x00000004041a7981 */ /* 0x0046a8000c1e1500 */
[----:B------:R1:W-:Y:S04]  /*ff80*/  STL [R1+0xe0], R27 ;  /* 0x0000e01b01007387 */ /* 0x0003e80000100800 */
[----:B------:R-:W2:Y:S01]  /*ff90*/  LDL.64 R18, [R1+0xf98] ;  /* 0x000f980001127983 */ /* 0x000ea20000100a00 */
[----:B0-----:R-:W-:-:S03]  /*ffa0*/  IMAD.WIDE R8, R0, 0x2, R24 ;  /* 0x0000000200087825 */ /* 0x001fc600078e0218 */
[----:B-1----:R0:W2:Y:S04]  /*ffb0*/  LDG.E.U16 R27, [R2.64] ;  /* 0x00000004021b7981 */ /* 0x0020a8000c1e1500 */
[----:B----4-:R1:W-:Y:S01]  /*ffc0*/  STL [R1+0xdc], R17 ;  /* 0x0000dc1101007387 */ /* 0x0103e20000100800 */
[----:B------:R-:W-:-:S03]  /*ffd0*/  IMAD.WIDE R6, R0, 0x2, R22 ;  /* 0x0000000200067825 */ /* 0x000fc600078e0216 */
[----:B------:R-:W4:Y:S04]  /*ffe0*/  LDL.64 R14, [R1+0xf88] ;  /* 0x000f8800010e7983 */ /* 0x000f280000100a00 */
[----:B------:R-:W4:Y:S04]  /*fff0*/  LDL.64 R24, [R1+0xf80] ;  /* 0x000f800001187983 */ /* 0x000f280000100a00 */
[----:B-1----:R-:W4:Y:S04]  /*10000*/  LDL.64 R16, [R1+0xf90] ;  /* 0x000f900001107983 */ /* 0x002f280000100a00 */
[----:B------:R-:W4:Y:S01]  /*10010*/  LDL.64 R22, [R1+0xf68] ;  /* 0x000f680001167983 */ /* 0x000f220000100a00 */
[----:B---3--:R-:W-:-:S03]  /*10020*/  IMAD.WIDE R4, R0, 0x2, R20 ;  /* 0x0000000200047825 */ /* 0x008fc600078e0214 */
[----:B------:R1:W-:Y:S01]  /*10030*/  STL [R1+0xd8], R28 ;  /* 0x0000d81c01007387 */ /* 0x0003e20000100800 */
[----:B0-----:R-:W-:-:S03]  /*10040*/  IMAD.WIDE R2, R0, 0x2, R12 ;  /* 0x0000000200027825 */ /* 0x001fc600078e020c */
[----:B-1----:R0:W3:Y:S04]  /*10050*/  LDG.E.U16 R28, [R8.64] ;  /* 0x00000004081c7981 */ /* 0x0020e8000c1e1500 */
[----:B-----5:R1:W-:Y:S04]  /*10060*/  STL [R1+0xd4], R29 ;  /* 0x0000d41d01007387 */ /* 0x0203e80000100800 */
[----:B------:R-:W5:Y:S04]  /*10070*/  LDL.64 R20, [R1+0xf60] ;  /* 0x000f600001147983 */ /* 0x000f680000100a00 */
[----:B------:R-:W3:Y:S04]  /*10080*/  LDL.64 R12, [R1+0xf58] ;  /* 0x000f5800010c7983 */ /* 0x000ee80000100a00 */
[----:B--2---:R2:W-:Y:S04]  /*10090*/  STL [R1+0xd0], R26 ;  /* 0x0000d01a01007387 */ /* 0x0045e80000100800 */
[----:B-1----:R4:W3:Y:S04]  /*100a0*/  LDG.E.U16 R29, [R6.64] ;  /* 0x00000004061d7981 */ /* 0x0028e8000c1e1500 */
[----:B------:R1:W-:Y:S04]  /*100b0*/  STL [R1+0xcc], R27 ;  /* 0x0000cc1b01007387 */ /* 0x0003e80000100800 */
[----:B------:R0:W-:Y:S01]  /*100c0*/  STL [R1+0xc8], R11 ;  /* 0x0000c80b01007387 */ /* 0x0001e20000100800 */
[----:B----4-:R-:W-:-:S03]  /*100d0*/  IMAD.WIDE R6, R0, 0x2, R14 ;  /* 0x0000000200067825 */ /* 0x010fc600078e020e */
[----:B--2---:R2:W4:Y:S04]  /*100e0*/  LDG.E.U16 R26, [R4.64] ;  /* 0x00000004041a7981 */ /* 0x004528000c1e1500 */
[----:B-1----:R1:W4:Y:S01]  /*100f0*/  LDG.E.U16 R27, [R2.64] ;  /* 0x00000004021b7981 */ /* 0x002322000c1e1500 */
[----:B0-----:R-:W-:-:S03]  /*10100*/  IMAD.WIDE R10, R0, 0x2, R18 ;  /* 0x00000002000a7825 */ /* 0x001fc600078e0212 */
[----:B------:R-:W4:Y:S01]  /*10110*/  LDL.64 R18, [R1+0xee8] ;  /* 0x000ee80001127983 */ /* 0x000f220000100a00 */
[----:B------:R-:W-:-:S03]  /*10120*/  IMAD.WIDE R8, R0, 0x2, R16 ;  /* 0x0000000200087825 */ /* 0x000fc600078e0210 */
[----:B------:R-:W4:Y:S01]  /*10130*/  LDL.64 R16, [R1+0xee0] ;  /* 0x000ee00001107983 */ /* 0x000f220000100a00 */
[----:B--2---:R-:W-:-:S03]  /*10140*/  IMAD.WIDE R4, R0, 0x2, R24 ;  /* 0x0000000200047825 */ /* 0x004fc600078e0218 */
[----:B------:R5:W2:Y:S01]  /*10150*/  LDG.E.U16 R25, [R10.64] ;  /* 0x000000040a197981 */ /* 0x000aa2000c1e1500 */
[----:B-1----:R-:W-:-:S03]  /*10160*/  IMAD.WIDE R2, R0, 0x2, R22 ;  /* 0x0000000200027825 */ /* 0x002fc600078e0216 */
[----:B------:R0:W2:Y:S04]  /*10170*/  LDG.E.U16 R23, [R6.64] ;  /* 0x0000000406177981 */ /* 0x0000a8000c1e1500 */
[----:B------:R3:W2:Y:S04]  /*10180*/  LDG.E.U16 R22, [R8.64] ;  /* 0x0000000408167981 */ /* 0x0006a8000c1e1500 */
[----:B------:R-:W2:Y:S04]  /*10190*/  LDG.E.U16 R5, [R4.64] ;  /* 0x0000000404057981 */ /* 0x000ea8000c1e1500 */
[----:B------:R-:W2:Y:S04]  /*101a0*/  LDG.E.U16 R3, [R2.64] ;  /* 0x0000000402037981 */ /* 0x000ea8000c1e1500 */
[----:B------:R-:W2:Y:S01]  /*101b0*/  LDL.64 R14, [R1+0xe68] ;  /* 0x000e6800010e7983 */ /* 0x000ea20000100a00 */
[----:B-----5:R-:W-:-:S04]  /*101c0*/  IMAD.WIDE R10, R0, 0x2, R20 ;  /* 0x00000002000a7825 */ /* 0x020fc800078e0214 */
[C---:B---3--:R-:W-:Y:S02]  /*101d0*/  IMAD.WIDE R8, R0.reuse, 0x2, R12 ;  /* 0x0000000200087825 */ /* 0x048fe400078e020c */
[----:B------:R-:W3:Y:S04]  /*101e0*/  LDG.E.U16 R11, [R10.64] ;  /* 0x000000040a0b7981 */ /* 0x000ee8000c1e1500 */
[----:B------:R-:W5:Y:S04]  /*101f0*/  LDG.E.U16 R9, [R8.64] ;  /* 0x0000000408097981 */ /* 0x000f68000c1e1500 */
[----:B------:R-:W-:Y:S04]  /*10200*/  STL [R1+0xc0], R29 ;  /* 0x0000c01d01007387 */ /* 0x000fe80000100800 */
[----:B------:R1:W-:Y:S04]  /*10210*/  STL [R1+0xc4], R28 ;  /* 0x0000c41c01007387 */ /* 0x0003e80000100800 */
[----:B-1----:R-:W5:Y:S04]  /*10220*/  LDL.64 R28, [R1+0xe60] ;  /* 0x000e6000011c7983 */ /* 0x002f680000100a00 */
[----:B----4-:R-:W-:Y:S04]  /*10230*/  STL [R1+0xb8], R27 ;  /* 0x0000b81b01007387 */ /* 0x010fe80000100800 */
[----:B------:R1:W-:Y:S04]  /*10240*/  STL [R1+0xbc], R26 ;  /* 0x0000bc1a01007387 */ /* 0x0003e80000100800 */
[----:B------:R-:W4:Y:S01]  /*10250*/  LDL.64 R12, [R1+0xde0] ;  /* 0x000de000010c7983 */ /* 0x000f220000100a00 */
[----:B0-----:R-:W-:-:S03]  /*10260*/  IMAD.WIDE R6, R0, 0x2, R18 ;  /* 0x0000000200067825 */ /* 0x001fc600078e0212 */
[----:B-1----:R-:W4:Y:S04]  /*10270*/  LDL.64 R26, [R1+0xde8] ;  /* 0x000de800011a7983 */ /* 0x002f280000100a00 */
[----:B--2---:R0:W-:Y:S04]  /*10280*/  STL [R1+0xb4], R25 ;  /* 0x0000b41901007387 */ /* 0x0041e80000100800 */
[----:B------:R-:W2:Y:S04]  /*10290*/  LDG.E.U16 R7, [R6.64] ;  /* 0x0000000406077981 */ /* 0x000ea8000c1e1500 */
[----:B0-----:R-:W2:Y:S04]  /*102a0*/  LDL.64 R24, [R1+0xf50] ;  /* 0x000f500001187983 */ /* 0x001ea80000100a00 */
[----:B------:R-:W-:Y:S04]  /*102b0*/  STL [R1+0xac], R23 ;  /* 0x0000ac1701007387 */ /* 0x000fe80000100800 */
[----:B------:R0:W-:Y:S04]  /*102c0*/  STL [R1+0xb0], R22 ;  /* 0x0000b01601007387 */ /* 0x0001e80000100800 */
[----:B0-----:R-:W2:Y:S04]  /*102d0*/  LDL.64 R22, [R1+0xed8] ;  /* 0x000ed80001167983 */ /* 0x001ea80000100a00 */
[----:B------:R0:W-:Y:S04]  /*102e0*/  STL [R1+0xa8], R5 ;  /* 0x0000a80501007387 */ /* 0x0001e80000100800 */
[----:B------:R1:W-:Y:S04]  /*102f0*/  STL [R1+0xa4], R3 ;  /* 0x0000a40301007387 */ /* 0x0003e80000100800 */
[----:B------:R-:W2:Y:S01]  /*10300*/  LDL.64 R20, [R1+0xe58] ;  /* 0x000e580001147983 */ /* 0x000ea20000100a00 */
[----:B0-----:R-:W-:-:S03]  /*10310*/  IMAD.WIDE R4, R0, 0x2, R16 ;  /* 0x0000000200047825 */ /* 0x001fc600078e0210 */
[----:B------:R-:W2:Y:S01]  /*10320*/  LDL.64 R18, [R1+0xe50] ;  /* 0x000e500001127983 */ /* 0x000ea20000100a00 */
[----:B-1----:R-:W-:-:S03]  /*10330*/  IMAD.WIDE R2, R0, 0x2, R14 ;  /* 0x0000000200027825 */ /* 0x002fc600078e020e */
[----:B------:R-:W2:Y:S04]  /*10340*/  LDG.E.U16 R5, [R4.64] ;  /* 0x0000000404057981 */ /* 0x000ea8000c1e1500 */
[----:B------:R-:W2:Y:S04]  /*10350*/  LDG.E.U16 R3, [R2.64] ;  /* 0x0000000402037981 */ /* 0x000ea8000c1e1500 */
[----:B------:R-:W2:Y:S04]  /*10360*/  LDL.64 R14, [R1+0xed0] ;  /* 0x000ed000010e7983 */ /* 0x000ea80000100a00 */
[----:B------:R-:W2:Y:S04]  /*10370*/  LDL.64 R16, [R1+0xdd8] ;  /* 0x000dd80001107983 */ /* 0x000ea80000100a00 */
[----:B---3--:R0:W-:Y:S04]  /*10380*/  STL [R1+0xa0], R11 ;  /* 0x0000a00b01007387 */ /* 0x0081e80000100800 */
[----:B-----5:R4:W-:Y:S01]  /*10390*/  STL [R1+0x9c], R9 ;  /* 0x00009c0901007387 */ /* 0x0209e20000100800 */
[----:B0-----:R-:W-:-:S04]  /*103a0*/  IMAD.WIDE R10, R0, 0x2, R28 ;  /* 0x00000002000a7825 */ /* 0x001fc800078e021c */
[C---:B----4-:R-:W-:Y:S02]  /*103b0*/  IMAD.WIDE R8, R0.reuse, 0x2, R26 ;  /* 0x0000000200087825 */ /* 0x050fe400078e021a */
[----:B------:R0:W3:Y:S04]  /*103c0*/  LDG.E.U16 R27, [R10.64] ;  /* 0x000000040a1b7981 */ /* 0x0000e8000c1e1500 */
[----:B--2---:R1:W-:Y:S02]  /*103d0*/  STL [R1+0x94], R7 ;  /* 0x0000940701007387 */ /* 0x0043e40000100800 */
[C---:B-1----:R-:W-:Y:S02]  /*103e0*/  IMAD.WIDE R6, R0.reuse, 0x2, R12 ;  /* 0x0000000200067825 */ /* 0x042fe400078e020c */
[----:B------:R-:W2:Y:S04]  /*103f0*/  LDL.64 R12, [R1+0xdd0] ;  /* 0x000dd000010c7983 */ /* 0x000ea80000100a00 */
[----:B------:R1:W-:Y:S04]  /*10400*/  STL [R1+0x90], R5 ;  /* 0x0000900501007387 */ /* 0x0003e80000100800 */
[----:B------:R4:W-:Y:S01]  /*10410*/  STL [R1+0x84], R3 ;  /* 0x0000840301007387 */ /* 0x0009e20000100800 */
[----:B-1----:R-:W-:-:S03]  /*10420*/  IMAD.WIDE R4, R0, 0x2, R24 ;  /* 0x0000000200047825 */ /* 0x002fc600078e0218 */
[----:B------:R1:W5:Y:S01]  /*10430*/  LDG.E.U16 R24, [R8.64] ;  /* 0x0000000408187981 */ /* 0x000362000c1e1500 */
[----:B----4-:R-:W-:-:S03]  /*10440*/  IMAD.WIDE R2, R0, 0x2, R22 ;  /* 0x0000000200027825 */ /* 0x010fc600078e0216 */
[----:B------:R4:W5:Y:S04]  /*10450*/  LDG.E.U16 R25, [R6.64] ;  /* 0x0000000406197981 */ /* 0x000968000c1e1500 */
[----:B------:R4:W5:Y:S04]  /*10460*/  LDG.E.U16 R28, [R4.64] ;  /* 0x00000004041c7981 */ /* 0x000968000c1e1500 */
[----:B------:R2:W5:Y:S01]  /*10470*/  LDG.E.U16 R29, [R2.64] ;  /* 0x00000004021d7981 */ /* 0x000562000c1e1500 */
[----:B0-----:R-:W-:-:S03]  /*10480*/  IMAD.WIDE R10, R0, 0x2, R14 ;  /* 0x00000002000a7825 */ /* 0x001fc600078e020e */
[----:B------:R-:W5:Y:S01]  /*10490*/  LDL.64 R22, [R1+0xf48] ;  /* 0x000f480001167983 */ /* 0x000f620000100a00 */
[----:B-1----:R-:W-:-:S03]  /*104a0*/  IMAD.WIDE R8, R0, 0x2, R20 ;  /* 0x0000000200087825 */ /* 0x002fc600078e0214 */
[----:B------:R-:W5:Y:S01]  /*104b0*/  LDL.64 R14, [R1+0xf40] ;  /* 0x000f4000010e7983 */ /* 0x000f620000100a00 */
[----:B----4-:R-:W-:-:S04]  /*104c0*/  IMAD.WIDE R6, R0, 0x2, R18 ;  /* 0x0000000200067825 */ /* 0x010fc800078e0212 */
[C---:B------:R-:W-:Y:S02]  /*104d0*/  IMAD.WIDE R4, R0.reuse, 0x2, R16 ;  /* 0x0000000200047825 */ /* 0x040fe400078e0210 */
[----:B------:R-:W4:Y:S04]  /*104e0*/  LDG.E.U16 R7, [R6.64] ;  /* 0x0000000406077981 */ /* 0x000f28000c1e1500 */
[----:B---3--:R0:W-:Y:S04]  /*104f0*/  STL [R1+0x80], R27 ;  /* 0x0000801b01007387 */ /* 0x0081e80000100800 */
[----:B------:R-:W3:Y:S04]  /*10500*/  LDL.64 R20, [R1+0xf30] ;  /* 0x000f300001147983 */ /* 0x000ee80000100a00 */
[----:B------:R-:W3:Y:S04]  /*10510*/  LDL.64 R18, [R1+0xec8] ;  /* 0x000ec80001127983 */ /* 0x000ee80000100a00 */
[----:B0-----:R-:W4:Y:S01]  /*10520*/  LDL.64 R26, [R1+0xf38] ;  /* 0x000f3800011a7983 */ /* 0x001f220000100a00 */
[----:B--2---:R-:W-:-:S03]  /*10530*/  IMAD.WIDE R2, R0, 0x2, R12 ;  /* 0x0000000200027825 */ /* 0x004fc600078e020c */
[----:B-----5:R-:W-:Y:S04]  /*10540*/  STL [R1+0x54], R24 ;  /* 0x0000541801007387 */ /* 0x020fe80000100800 */
[----:B------:R0:W-:Y:S04]  /*10550*/  STL [R1+0x30], R25 ;  /* 0x0000301901007387 */ /* 0x0001e80000100800 */
[----:B------:R-:W-:Y:S04]  /*10560*/  STL [R1+0x98], R28 ;  /* 0x0000981c01007387 */ /* 0x000fe80000100800 */
[----:B------:R-:W2:Y:S04]  /*10570*/  LDL.64 R12, [R1+0xec0] ;  /* 0x000ec000010c7983 */ /* 0x000ea80000100a00 */
[----:B------:R-:W5:Y:S04]  /*10580*/  LDL.64 R16, [R1+0xe48] ;  /* 0x000e480001107983 */ /* 0x000f680000100a00 */
[----:B------:R1:W-:Y:S04]  /*10590*/  STL [R1+0x8c], R29 ;  /* 0x00008c1d01007387 */ /* 0x0003e80000100800 */
[----:B0-----:R0:W2:Y:S04]  /*105a0*/  LDG.E.U16 R25, [R8.64] ;  /* 0x0000000408197981 */ /* 0x0010a8000c1e1500 */
[----:B------:R0:W2:Y:S04]  /*105b0*/  LDG.E.U16 R24, [R10.64] ;  /* 0x000000040a187981 */ /* 0x0000a8000c1e1500 */
[----:B-1----:R3:W2:Y:S04]  /*105c0*/  LDG.E.U16 R29, [R2.64] ;  /* 0x00000004021d7981 */ /* 0x0026a8000c1e1500 */
[----:B------:R-:W4:Y:S01]  /*105d0*/  LDG.E.U16 R28, [R4.64] ;  /* 0x00000004041c7981 */ /* 0x000f22000c1e1500 */
[----:B0-----:R-:W-:-:S04]  /*105e0*/  IMAD.WIDE R10, R0, 0x2, R22 ;  /* 0x00000002000a7825 */ /* 0x001fc800078e0216 */
[----:B------:R-:W-:-:S04]  /*105f0*/  IMAD.WIDE R8, R0, 0x2, R14 ;  /* 0x0000000200087825 */ /* 0x000fc800078e020e */
[C---:B---3--:R-:W-:Y:S02]  /*10600*/  IMAD.WIDE R2, R0.reuse, 0x2, R18 ;  /* 0x0000000200027825 */ /* 0x048fe400078e0212 */
[----:B------:R0:W3:Y:S04]  /*10610*/  LDG.E.U16 R19, [R10.64] ;  /* 0x000000040a137981 */ /* 0x0000e8000c1e1500 */
[----:B--2---:R-:W-:Y:S04]  /*10620*/  STL [R1+0x3548], R29 ;  /* 0x0035481d01007387 */ /* 0x004fe80000100800 */
[----:B------:R-:W-:Y:S04]  /*10630*/  STL [R1+0x7c], R25 ;  /* 0x00007c1901007387 */ /* 0x000fe80000100800 */
[----:B------:R1:W-:Y:S04]  /*10640*/  STL [R1+0x88], R24 ;  /* 0x0000881801007387 */ /* 0x0003e80000100800 */
[----:B------:R-:W2:Y:S04]  /*10650*/  LDL.64 R22, [R1+0xdc8] ;  /* 0x000dc80001167983 */ /* 0x000ea80000100a00 */
[----:B------:R-:W2:Y:S04]  /*10660*/  LDL.64 R14, [R1+0xdc0] ;  /* 0x000dc000010e7983 */ /* 0x000ea80000100a00 */
[----:B-1----:R-:W2:Y:S04]  /*10670*/  LDL.64 R24, [R1+0xe40] ;  /* 0x000e400001187983 */ /* 0x002ea80000100a00 */
[----:B----4-:R-:W-:Y:S04]  /*10680*/  STL [R1+0x60], R7 ;  /* 0x0000600701007387 */ /* 0x010fe80000100800 */
[----:B------:R1:W-:Y:S04]  /*10690*/  STL [R1+0x20], R28 ;  /* 0x0000201c01007387 */ /* 0x0003e80000100800 */
[----:B-1----:R5:W4:Y:S01]  /*106a0*/  LDG.E.U16 R28, [R8.64] ;  /* 0x00000004081c7981 */ /* 0x002b22000c1e1500 */
[----:B------:R-:W-:-:S03]  /*106b0*/  IMAD.WIDE R6, R0, 0x2, R26 ;  /* 0x0000000200067825 */ /* 0x000fc600078e021a */
[----:B------:R1:W4:Y:S01]  /*106c0*/  LDG.E.U16 R27, [R2.64] ;  /* 0x00000004021b7981 */ /* 0x000322000c1e1500 */
[----:B------:R-:W-:-:S03]  /*106d0*/  IMAD.WIDE R4, R0, 0x2, R20 ;  /* 0x0000000200047825 */ /* 0x000fc600078e0214 */
[----:B------:R1:W4:Y:S01]  /*106e0*/  LDG.E.U16 R29, [R6.64] ;  /* 0x00000004061d7981 */ /* 0x000322000c1e1500 */
[----:B0-----:R-:W-:-:S03]  /*106f0*/  IMAD.WIDE R10, R0, 0x2, R12 ;  /* 0x00000002000a7825 */ /* 0x001fc600078e020c */
[----:B------:R2:W4:Y:S01]  /*10700*/  LDG.E.U16 R26, [R4.64] ;  /* 0x00000004041a7981 */ /* 0x000522000c1e1500 */
[----:B-----5:R-:W-:-:S03]  /*10710*/  IMAD.WIDE R8, R0, 0x2, R16 ;  /* 0x0000000200087825 */ /* 0x020fc600078e0210 */
[----:B------:R-:W5:Y:S04]  /*10720*/  LDL.64 R12, [R1+0xeb8] ;  /* 0x000eb800010c7983 */ /* 0x000f680000100a00 */
[----:B------:R-:W5:Y:S04]  /*10730*/  LDL.64 R20, [R1+0xeb0] ;  /* 0x000eb00001147983 */ /* 0x000f680000100a00 */
[----:B---3--:R0:W-:Y:S04]  /*10740*/  STL [R1+0x78], R19 ;  /* 0x0000781301007387 */ /* 0x0081e80000100800 */
[----:B------:R-:W3:Y:S04]  /*10750*/  LDL.64 R16, [R1+0xe30] ;  /* 0x000e300001107983 */ /* 0x000ee80000100a00 */
[----:B0-----:R-:W3:Y:S01]  /*10760*/  LDL.64 R18, [R1+0xe38] ;  /* 0x000e380001127983 */ /* 0x001ee20000100a00 */
[----:B--2---:R-:W-:-:S04]  /*10770*/  IMAD.WIDE R4, R0, 0x2, R22 ;  /* 0x0000000200047825 */ /* 0x004fc800078e0216 */
[C---:B-1----:R-:W-:Y:S02]  /*10780*/  IMAD.WIDE R2, R0.reuse, 0x2, R14 ;  /* 0x0000000200027825 */ /* 0x042fe400078e020e */
[----:B------:R-:W2:Y:S02]  /*10790*/  LDL.64 R14, [R1+0xdb8] ;  /* 0x000db800010e7983 */ /* 0x000ea40000100a00 */
[----:B------:R-:W-:Y:S02]  /*107a0*/  IMAD.WIDE R6, R0, 0x2, R24 ;  /* 0x0000000200067825 */ /* 0x000fe400078e0218 */
[----:B------:R3:W2:Y:S04]  /*107b0*/  LDG.E.U16 R25, [R8.64] ;  /* 0x0000000408197981 */ /* 0x0006a8000c1e1500 */
[----:B------:R0:W2:Y:S04]  /*107c0*/  LDG.E.U16 R22, [R6.64] ;  /* 0x0000000406167981 */ /* 0x0000a8000c1e1500 */
[----:B------:R1:W2:Y:S04]  /*107d0*/  LDG.E.U16 R24, [R10.64] ;  /* 0x000000040a187981 */ /* 0x0002a8000c1e1500 */
[----:B0-----:R-:W2:Y:S04]  /*107e0*/  LDG.E.U16 R7, [R2.64] ;  /* 0x0000000402077981 */ /* 0x001ea8000c1e1500 */
[----:B----4-:R0:W-:Y:S04]  /*107f0*/  STL [R1+0x74], R28 ;  /* 0x0000741c01007387 */ /* 0x0101e80000100800 */
[----:B0-----:R-:W4:Y:S04]  /*10800*/  LDG.E.U16 R28, [R4.64] ;  /* 0x00000004041c7981 */ /* 0x001f28000c1e1500 */
[----:B----4-:R-:W-:Y:S04]  /*10810*/  STL [R1+0x353c], R28 ;  /* 0x00353c1c01007387 */ /* 0x010fe80000100800 */
[----:B--2---:R0:W-:Y:S04]  /*10820*/  STL [R1+0x3540], R7 ;  /* 0x0035400701007387 */ /* 0x0041e80000100800 */
[----:B0-----:R-:W2:Y:S02]  /*10830*/  LDL R7, [R1+0x344] ;  /* 0x0003440001077983 */ /* 0x001ea40000100800 */
[----:B--2---:R-:W-:-:S04]  /*10840*/  IMAD.WIDE R2, R7, 0x2, R14 ;  /* 0x0000000207027825 */ /* 0x004fc800078e020e */
[C---:B-----5:R-:W-:Y:S01]  /*10850*/  IMAD.WIDE R12, R7.reuse, 0x2, R12 ;  /* 0x00000002070c7825 */ /* 0x060fe200078e020c */
[----:B------:R-:W2:Y:S03]  /*10860*/  LDG.E.U16 R6, [R2.64] ;  /* 0x0000000402067981 */ /* 0x000ea6000c1e1500 */
[C---:B-1----:R-:W-:Y:S01]  /*10870*/  IMAD.WIDE R10, R7.reuse, 0x2, R20 ;  /* 0x00000002070a7825 */ /* 0x042fe200078e0214 */
[----:B------:R0:W4:Y:S04]  /*10880*/  LDG.E.U16 R23, [R12.64] ;  /* 0x000000040c177981 */ /* 0x000128000c1e1500 */
[----:B------:R-:W5:Y:S01]  /*10890*/  LDL.64 R20, [R1+0xdb0] ;  /* 0x000db00001147983 */ /* 0x000f620000100a00 */
[----:B---3--:R-:W-:-:S03]  /*108a0*/  IMAD.WIDE R8, R7, 0x2, R18 ;  /* 0x0000000207087825 */ /* 0x008fc600078e0212 */
[----:B------:R1:W-:Y:S01]  /*108b0*/  STL [R1+0x70], R29 ;  /* 0x0000701d01007387 */ /* 0x0003e20000100800 */
[----:B------:R-:W-:-:S03]  /*108c0*/  IMAD.WIDE R4, R7, 0x2, R16 ;  /* 0x0000000207047825 */ /* 0x000fc600078e0210 */
[----:B------:R-:W3:Y:S04]  /*108d0*/  LDG.E.U16 R11, [R10.64] ;  /* 0x000000040a0b7981 */ /* 0x000ee8000c1e1500 */
[----:B------:R-:W3:Y:S04]  /*108e0*/  LDG.E.U16 R9, [R8.64] ;  /* 0x0000000408097981 */ /* 0x000ee8000c1e1500 */
[----:B-1----:R-:W3:Y:S04]  /*108f0*/  LDL.64 R28, [R1+0xf20] ;  /* 0x000f2000011c7983 */ /* 0x002ee80000100a00 */
[----:B------:R-:W-:Y:S04]  /*10900*/  STL [R1+0x68], R27 ;  /* 0x0000681b01007387 */ /* 0x000fe80000100800 */
[----:B------:R1:W-:Y:S04]  /*10910*/  STL [R1+0x6c], R26 ;  /* 0x00006c1a01007387 */ /* 0x0003e80000100800 */
[----:B------:R-:W3:Y:S04]  /*10920*/  LDL.64 R16, [R1+0xea8] ;  /* 0x000ea80001107983 */ /* 0x000ee80000100a00 */
[----:B0-----:R-:W3:Y:S04]  /*10930*/  LDL.64 R12, [R1+0xf28] ;  /* 0x000f2800010c7983 */ /* 0x001ee80000100a00 */
[----:B-1----:R-:W3:Y:S04]  /*10940*/  LDL.64 R26, [R1+0xf18] ;  /* 0x000f1800011a7983 */ /* 0x002ee80000100a00 */
[----:B------:R-:W3:Y:S04]  /*10950*/  LDL.64 R14, [R1+0xea0] ;  /* 0x000ea000010e7983 */ /* 0x000ee80000100a00 */
[----:B------:R-:W-:Y:S04]  /*10960*/  STL [R1+0x5c], R25 ;  /* 0x00005c1901007387 */ /* 0x000fe80000100800 */
[----:B------:R0:W-:Y:S04]  /*10970*/  STL [R1+0x64], R24 ;  /* 0x0000641801007387 */ /* 0x0001e80000100800 */
[----:B------:R5:W3:Y:S04]  /*10980*/  LDG.E.U16 R0, [R4.64] ;  /* 0x0000000404007981 */ /* 0x000ae8000c1e1500 */
[----:B------:R-:W3:Y:S04]  /*10990*/  LDL.64 R18, [R1+0xe20] ;  /* 0x000e200001127983 */ /* 0x000ee80000100a00 */
[----:B0-----:R-:W3:Y:S04]  /*109a0*/  LDL.64 R24, [R1+0xe28] ;  /* 0x000e280001187983 */ /* 0x001ee80000100a00 */
[----:B--2---:R-:W-:Y:S04]  /*109b0*/  STL [R1+0x3538], R6 ;  /* 0x0035380601007387 */ /* 0x004fe80000100800 */
[----:B----4-:R-:W-:Y:S01]  /*109c0*/  STL [R1+0x50], R23 ;  /* 0x0000501701007387 */ /* 0x010fe20000100800 */
[----:B-----5:R-:W-:-:S03]  /*109d0*/  IMAD.WIDE R4, R7, 0x2, R20 ;  /* 0x0000000207047825 */ /* 0x020fc600078e0214 */
[----:B------:R0:W-:Y:S04]  /*109e0*/  STL [R1+0x58], R22 ;  /* 0x0000581601007387 */ /* 0x0001e80000100800 */
[----:B------:R-:W2:Y:S04]  /*109f0*/  LDL.64 R20, [R1+0xda0] ;  /* 0x000da00001147983 */ /* 0x000ea80000100a00 */
[----:B------:R-:W4:Y:S04]  /*10a00*/  LDG.E.U16 R5, [R4.64] ;  /* 0x0000000404057981 */ /* 0x000f28000c1e1500 */
[----:B0-----:R-:W5:Y:S04]  /*10a10*/  LDL.64 R22, [R1+0xda8] ;  /* 0x000da80001167983 */ /* 0x001f680000100a00 */
[----:B---3--:R0:W-:Y:S04]  /*10a20*/  STL [R1+0x4c], R11 ;  /* 0x00004c0b01007387 */ /* 0x0081e80000100800 */
[----:B------:R1:W-:Y:S01]  /*10a30*/  STL [R1+0x48], R9 ;  /* 0x0000480901007387 */ /* 0x0003e20000100800 */
[----:B------:R-:W-:-:S04]  /*10a40*/  IMAD.WIDE R2, R7, 0x2, R16 ;  /* 0x0000000207027825 */ /* 0x000fc800078e0210 */
[----:B0-----:R-:W-:-:S04]  /*10a50*/  IMAD.WIDE R10, R7, 0x2, R28 ;  /* 0x00000002070a7825 */ /* 0x001fc800078e021c */
[C---:B-1----:R-:W-:Y:S01]  /*10a60*/  IMAD.WIDE R8, R7.reuse, 0x2, R26 ;  /* 0x0000000207087825 */ /* 0x042fe200078e021a */
[----:B------:R0:W3:Y:S04]  /*10a70*/  LDG.E.U16 R29, [R10.64] ;  /* 0x000000040a1d7981 */ /* 0x0000e8000c1e1500 */
[----:B------:R5:W3:Y:S04]  /*10a80*/  LDG.E.U16 R26, [R8.64] ;  /* 0x00000004081a7981 */ /* 0x000ae8000c1e1500 */
[----:B------:R2:W3:Y:S01]  /*10a90*/  LDG.E.U16 R27, [R2.64] ;  /* 0x00000004021b7981 */ /* 0x0004e2000c1e1500 */
[----:B------:R-:W-:-:S05]  /*10aa0*/  IMAD.WIDE R12, R7, 0x2, R12 ;  /* 0x00000002070c7825 */ /* 0x000fca00078e020c */
[----:B------:R1:W3:Y:S01]  /*10ab0*/  LDG.E.U16 R28, [R12.64] ;  /* 0x000000040c1c7981 */ /* 0x0002e2000c1e1500 */
[----:B0-----:R-:W-:-:S04]  /*10ac0*/  IMAD.WIDE R10, R7, 0x2, R18 ;  /* 0x00000002070a7825 */ /* 0x001fc800078e0212 */
[C---:B--2---:R-:W-:Y:S01]  /*10ad0*/  IMAD.WIDE R2, R7.reuse, 0x2, R20 ;  /* 0x0000000207027825 */ /* 0x044fe200078e0214 */
[----:B----4-:R0:W-:Y:S03]  /*10ae0*/  STL [R1+0x3544], R5 ;  /* 0x0035440501007387 */ /* 0x0101e60000100800 */
[C---:B-----5:R-:W-:Y:S01]  /*10af0*/  IMAD.WIDE R8, R7.reuse, 0x2, R22 ;  /* 0x0000000207087825 */ /* 0x060fe200078e0216 */
[----:B------:R-:W2:Y:S04]  /*10b00*/  LDL.64 R16, [R1+0xf10] ;  /* 0x000f100001107983 */ /* 0x000ea80000100a00 */
[----:B------:R-:W4:Y:S04]  /*10b10*/  LDL.64 R18, [R1+0xf08] ;  /* 0x000f080001127983 */ /* 0x000f280000100a00 */
[----:B------:R-:W5:Y:S04]  /*10b20*/  LDG.E.U16 R4, [R8.64] ;  /* 0x0000000408047981 */ /* 0x000f68000c1e1500 */
[----:B------:R-:W3:Y:S01]  /*10b30*/  LDG.E.U16 R3, [R2.64] ;  /* 0x0000000402037981 */ /* 0x000ee2000c1e1500 */
[----:B-1----:R-:W-:-:S03]  /*10b40*/  IMAD.WIDE R12, R7, 0x2, R24 ;  /* 0x00000002070c7825 */ /* 0x002fc600078e0218 */
[----:B------:R-:W3:Y:S01]  /*10b50*/  LDL.64 R24, [R1+0xe90] ;  /* 0x000e900001187983 */ /* 0x000ee20000100a00 */
[----:B------:R-:W-:-:S03]  /*10b60*/  IMAD.WIDE R14, R7, 0x2, R14 ;  /* 0x00000002070e7825 */ /* 0x000fc600078e020e */
[----:B------:R-:W3:Y:S04]  /*10b70*/  LDL.64 R22, [R1+0xe18] ;  /* 0x000e180001167983 */ /* 0x000ee80000100a00 */
[----:B------:R1:W-:Y:S04]  /*10b80*/  STL [R1+0x44], R0 ;  /* 0x0000440001007387 */ /* 0x0003e80000100800 */
[----:B------:R1:W3:Y:S04]  /*10b90*/  LDG.E.U16 R6, [R12.64] ;  /* 0x000000040c067981 */ /* 0x0002e8000c1e1500 */
[----:B0-----:R0:W3:Y:S04]  /*10ba0*/  LDG.E.U16 R5, [R10.64] ;  /* 0x000000040a057981 */ /* 0x0010e8000c1e1500 */
[----:B-1----:R4:W3:Y:S04]  /*10bb0*/  LDG.E.U16 R0, [R14.64] ;  /* 0x000000040e007981 */ /* 0x0028e8000c1e1500 */
[----:B------:R-:W3:Y:S01]  /*10bc0*/  LDL.64 R12, [R1+0xe98] ;  /* 0x000e9800010c7983 */ /* 0x000ee20000100a00 */
[----:B--2---:R-:W-:-:S04]  /*10bd0*/  IMAD.WIDE R16, R7, 0x2, R16 ;  /* 0x0000000207107825 */ /* 0x004fc800078e0210 */
[C---:B----4-:R-:W-:Y:S02]  /*10be0*/  IMAD.WIDE R14, R7.reuse, 0x2, R18 ;  /* 0x00000002070e7825 */ /* 0x050fe400078e0212 */
[----:B------:R-:W2:Y:S04]  /*10bf0*/  LDG.E.U16 R17, [R16.64] ;  /* 0x0000000410117981 */ /* 0x000ea8000c1e1500 */
[----:B-----5:R-:W-:Y:S04]  /*10c00*/  STL [R1+0x354c], R4 ;  /* 0x00354c0401007387 */ /* 0x020fe80000100800 */
[----:B---3--:R-:W-:Y:S04]  /*10c10*/  STL [R1+0x3550], R3 ;  /* 0x0035500301007387 */ /* 0x008fe80000100800 */
[----:B------:R-:W-:Y:S04]  /*10c20*/  STL [R1+0x3c], R29 ;  /* 0x00003c1d01007387 */ /* 0x000fe80000100800 */
[----:B------:R1:W-:Y:S04]  /*10c30*/  STL [R1+0x40], R28 ;  /* 0x0000401c01007387 */ /* 0x0003e80000100800 */
[----:B------:R-:W3:Y:S04]  /*10c40*/  LDG.E.U16 R15, [R14.64] ;  /* 0x000000040e0f7981 */ /* 0x000ee8000c1e1500 */
[----:B-1----:R-:W4:Y:S04]  /*10c50*/  LDL.64 R28, [R1+0xe10] ;  /* 0x000e1000011c7983 */ /* 0x002f280000100a00 */
[----:B------:R-:W-:Y:S04]  /*10c60*/  STL [R1+0x34], R27 ;  /* 0x0000341b01007387 */ /* 0x000fe80000100800 */
[----:B------:R1:W-:Y:S04]  /*10c70*/  STL [R1+0x38], R26 ;  /* 0x0000381a01007387 */ /* 0x0003e80000100800 */
[----:B------:R-:W5:Y:S01]  /*10c80*/  LDL.64 R2, [R1+0xe88] ;  /* 0x000e880001027983 */ /* 0x000f620000100a00 */
[----:B0-----:R-:W-:-:S03]  /*10c90*/  IMAD.WIDE R10, R7, 0x2, R24 ;  /* 0x00000002070a7825 */ /* 0x001fc600078e0218 */
[----:B------:R-:W4:Y:S04]  /*10ca0*/  LDL.64 R20, [R1+0xd90] ;  /* 0x000d900001147983 */ /* 0x000f280000100a00 */
[----:B-1----:R-:W4:Y:S01]  /*10cb0*/  LDL.64 R26, [R1+0xd98] ;  /* 0x000d9800011a7983 */ /* 0x002f220000100a00 */
[----:B------:R-:W-:-:S03]  /*10cc0*/  IMAD.WIDE R8, R7, 0x2, R22 ;  /* 0x0000000207087825 */ /* 0x000fc600078e0216 */
[----:B------:R-:W4:Y:S01]  /*10cd0*/  LDL.64 R18, [R1+0xf00] ;  /* 0x000f000001127983 */ /* 0x000f220000100a00 */
[----:B------:R-:W-:-:S03]  /*10ce0*/  IMAD.WIDE R12, R7, 0x2, R12 ;  /* 0x00000002070c7825 */ /* 0x000fc600078e020c */
[----:B------:R-:W-:Y:S04]  /*10cf0*/  STL [R1+0x2c], R0 ;  /* 0x00002c0001007387 */ /* 0x000fe80000100800 */
[----:B------:R0:W-:Y:S04]  /*10d00*/  STL [R1+0x28], R6 ;  /* 0x0000280601007387 */ /* 0x0001e80000100800 */
[----:B------:R-:W4:Y:S04]  /*10d10*/  LDL.64 R24, [R1+0xe80] ;  /* 0x000e800001187983 */ /* 0x000f280000100a00 */
[----:B------:R-:W4:Y:S04]  /*10d20*/  LDL.64 R22, [R1+0xe08] ;  /* 0x000e080001167983 */ /* 0x000f280000100a00 */
[----:B------:R1:W-:Y:S04]  /*10d30*/  STL [R1+0x24], R5 ;  /* 0x0000240501007387 */ /* 0x0003e80000100800 */
[----:B------:R-:W4:Y:S04]  /*10d40*/  LDG.E.U16 R13, [R12.64] ;  /* 0x000000040c0d7981 */ /* 0x000f28000c1e1500 */
[----:B0-----:R5:W4:Y:S04]  /*10d50*/  LDG.E.U16 R6, [R8.64] ;  /* 0x0000000408067981 */ /* 0x001b28000c1e1500 */
[----:B-1----:R-:W4:Y:S04]  /*10d60*/  LDL.64 R4, [R1+0xe00] ;  /* 0x000e000001047983 */ /* 0x002f280000100a00 */
[----:B------:R0:W4:Y:S04]  /*10d70*/  LDG.E.U16 R0, [R10.64] ;  /* 0x000000040a007981 */ /* 0x000128000c1e1500 */
[----:B--2---:R-:W-:Y:S04]  /*10d80*/  STL [R1+0x1c], R17 ;  /* 0x00001c1101007387 */ /* 0x004fe80000100800 */
[----:B---3--:R4:W-:Y:S01]  /*10d90*/  STL [R1+0x18], R15 ;  /* 0x0000180f01007387 */ /* 0x0089e20000100800 */
[----:B-----5:R-:W-:-:S04]  /*10da0*/  IMAD.WIDE R8, R7, 0x2, R2 ;  /* 0x0000000207087825 */ /* 0x020fc800078e0202 */
[----:B----4-:R-:W-:-:S05]  /*10db0*/  IMAD.WIDE R14, R7, 0x2, R26 ;  /* 0x00000002070e7825 */ /* 0x010fca00078e021a */
[----:B------:R-:W2:Y:S01]  /*10dc0*/  LDG.E.U16 R2, [R14.64] ;  /* 0x000000040e027981 */ /* 0x000ea2000c1e1500 */
[----:B0-----:R-:W-:-:S03]  /*10dd0*/  IMAD.WIDE R10, R7, 0x2, R18 ;  /* 0x00000002070a7825 */ /* 0x001fc600078e0212 */
[----:B------:R0:W-:Y:S04]  /*10de0*/  STL [R1+0x14], R13 ;  /* 0x0000140d01007387 */ /* 0x0001e80000100800 */
[----:B------:R-:W3:Y:S01]  /*10df0*/  LDL.64 R18, [R1+0xd80] ;  /* 0x000d800001127983 */ /* 0x000ee20000100a00 */
[----:B0-----:R-:W-:-:S03]  /*10e00*/  IMAD.WIDE R12, R7, 0x2, R20 ;  /* 0x00000002070c7825 */ /* 0x001fc600078e0214 */
[----:B------:R-:W4:Y:S04]  /*10e10*/  LDL.64 R20, [R1+0xd88] ;  /* 0x000d880001147983 */ /* 0x000f280000100a00 */
[----:B--2---:R-:W-:Y:S04]  /*10e20*/  STL [R1+0x3524], R2 ;  /* 0x0035240201007387 */ /* 0x004fe80000100800 */
[----:B------:R0:W-:Y:S04]  /*10e30*/  STL [R1+0x10], R0 ;  /* 0x0000100001007387 */ /* 0x0001e80000100800 */
[----:B0-----:R0:W2:Y:S01]  /*10e40*/  LDG.E.U16 R0, [R12.64] ;  /* 0x000000040c007981 */ /* 0x0010a2000c1e1500 */
[----:B------:R-:W-:-:S04]  /*10e50*/  IMAD.WIDE R16, R7, 0x2, R28 ;  /* 0x0000000207107825 */ /* 0x000fc800078e021c */
[C---:B------:R-:W-:Y:S01]  /*10e60*/  IMAD.WIDE R14, R7.reuse, 0x2, R22 ;  /* 0x00000002070e7825 */ /* 0x040fe200078e0216 */
[----:B------:R1:W5:Y:S03]  /*10e70*/  LDG.E.U16 R27, [R16.64] ;  /* 0x00000004101b7981 */ /* 0x000366000c1e1500 */
[C---:B0-----:R-:W-:Y:S01]  /*10e80*/  IMAD.WIDE R12, R7.reuse, 0x2, R4 ;  /* 0x00000002070c7825 */ /* 0x041fe200078e0204 */
[----:B--2---:R0:W-:Y:S04]  /*10e90*/  STL [R1+0x3528], R0 ;  /* 0x0035280001007387 */ /* 0x0041e80000100800 */
[----:B------:R2:W-:Y:S04]  /*10ea0*/  STL [R1+0xc], R6 ;  /* 0x00000c0601007387 */ /* 0x0005e80000100800 */
[----:B------:R-:W5:Y:S04]  /*10eb0*/  LDL.64 R28, [R1+0xf78] ;  /* 0x000f7800011c7983 */ /* 0x000f680000100a00 */
[----:B------:R-:W5:Y:S04]  /*10ec0*/  LDL.64 R22, [R1+0xf70] ;  /* 0x000f700001167983 */ /* 0x000f680000100a00 */
[----:B------:R-:W5:Y:S01]  /*10ed0*/  LDL.64 R4, [R1+0xef8] ;  /* 0x000ef80001047983 */ /* 0x000f620000100a00 */
[----:B-1----:R-:W-:-:S03]  /*10ee0*/  IMAD.WIDE R16, R7, 0x2, R24 ;  /* 0x0000000207107825 */ /* 0x002fc600078e0218 */
[----:B0-----:R4:W5:Y:S04]  /*10ef0*/  LDG.E.U16 R0, [R8.64] ;  /* 0x0000000408007981 */ /* 0x001968000c1e1500 */
[----:B--2---:R3:W2:Y:S04]  /*10f00*/  LDG.E.U16 R6, [R10.64] ;  /* 0x000000040a067981 */ /* 0x0046a8000c1e1500 */
[----:B------:R-:W2:Y:S01]  /*10f10*/  LDG.E.U16 R26, [R16.64] ;  /* 0x00000004101a7981 */ /* 0x000ea2000c1e1500 */
[----:B----4-:R-:W-:-:S03]  /*10f20*/  IMAD.WIDE R8, R7, 0x2, R20 ;  /* 0x0000000207087825 */ /* 0x010fc600078e0214 */
[----:B------:R0:W4:Y:S01]  /*10f30*/  LDG.E.U16 R24, [R14.64] ;  /* 0x000000040e187981 */ /* 0x000122000c1e1500 */
[----:B---3--:R-:W-:-:S03]  /*10f40*/  IMAD.WIDE R10, R7, 0x2, R18 ;  /* 0x00000002070a7825 */ /* 0x008fc600078e0212 */
[----:B------:R1:W3:Y:S04]  /*10f50*/  LDG.E.U16 R20, [R12.64] ;  /* 0x000000040c147981 */ /* 0x0002e8000c1e1500 */
[----:B------:R0:W3:Y:S04]  /*10f60*/  LDG.E.U16 R8, [R8.64] ;  /* 0x0000000408087981 */ /* 0x0000e8000c1e1500 */
[----:B------:R-:W3:Y:S04]  /*10f70*/  LDL.64 R2, [R1+0xef0] ;  /* 0x000ef00001027983 */ /* 0x000ee80000100a00 */
[----:B------:R-:W3:Y:S04]  /*10f80*/  LDL.64 R18, [R1+0xe78] ;  /* 0x000e780001127983 */ /* 0x000ee80000100a00 */
[----:B0-----:R5:W3:Y:S02]  /*10f90*/  LDG.E.U16 R9, [R10.64] ;  /* 0x000000040a097981 */ /* 0x001ae4000c1e1500 */
[----:B-----5:R-:W-:-:S04]  /*10fa0*/  IMAD.WIDE R10, R7, 0x2, R28 ;  /* 0x00000002070a7825 */ /* 0x020fc800078e021c */
[C---:B-1----:R-:W-:Y:S01]  /*10fb0*/  IMAD.WIDE R12, R7.reuse, 0x2, R22 ;  /* 0x00000002070c7825 */ /* 0x042fe200078e0216 */
[----:B------:R0:W5:Y:S03]  /*10fc0*/  LDG.E.U16 R21, [R10.64] ;  /* 0x000000040a157981 */ /* 0x000166000c1e1500 */
[C---:B------:R-:W-:Y:S01]  /*10fd0*/  IMAD.WIDE R14, R7.reuse, 0x2, R4 ;  /* 0x00000002070e7825 */ /* 0x040fe200078e0204 */
[----:B------:R-:W5:Y:S04]  /*10fe0*/  LDG.E.U16 R22, [R12.64] ;  /* 0x000000040c167981 */ /* 0x000f68000c1e1500 */
[----:B------:R-:W5:Y:S04]  /*10ff0*/  LDG.E.U16 R23, [R14.64] ;  /* 0x000000040e177981 */ /* 0x000f68000c1e1500 */
[----:B--2---:R-:W-:Y:S04]  /*11000*/  STL [R1+0x350c], R26 ;  /* 0x00350c1a01007387 */ /* 0x004fe80000100800 */
[----:B----4-:R-:W-:Y:S04]  /*11010*/  STL [R1+0x3510], R24 ;  /* 0x0035101801007387 */ /* 0x010fe80000100800 */
[----:B---3--:R-:W-:Y:S04]  /*11020*/  STL [R1+0x3514], R20 ;  /* 0x0035141401007387 */ /* 0x008fe80000100800 */
[----:B------:R-:W-:Y:S01]  /*11030*/  STL [R1+0x3518], R8 ;  /* 0x0035180801007387 */ /* 0x000fe20000100800 */
[----:B------:R-:W-:-:S05]  /*11040*/  IMAD.WIDE R16, R7, 0x2, R2 ;  /* 0x0000000207107825 */ /* 0x000fca00078e0202 */
[----:B------:R-:W2:Y:S04]  /*11050*/  LDG.E.U16 R25, [R16.64] ;  /* 0x0000000410197981 */ /* 0x000ea8000c1e1500 */
[----:B------:R1:W-:Y:S04]  /*11060*/  STL [R1+0x351c], R9 ;  /* 0x00351c0901007387 */ /* 0x0003e80000100800 */
[----:B------:R-:W3:Y:S04]  /*11070*/  LDL.64 R4, [R1+0xdf8] ;  /* 0x000df80001047983 */ /* 0x000ee80000100a00 */
[----:B------:R-:W-:Y:S04]  /*11080*/  STL [R1], R27 ;  /* 0x0000001b01007387 */ /* 0x000fe80000100800 */
[----:B------:R-:W4:Y:S04]  /*11090*/  LDL.64 R2, [R1+0xdf0] ;  /* 0x000df00001027983 */ /* 0x000f280000100a00 */
[----:B-1----:R-:W4:Y:S04]  /*110a0*/  LDL.64 R8, [R1+0xd70] ;  /* 0x000d700001087983 */ /* 0x002f280000100a00 */
[----:B------:R-:W4:Y:S04]  /*110b0*/  LDL.LU R28, [R1+0x19c] ;  /* 0x00019c00011c7983 */ /* 0x000f280000300800 */
[----:B------:R-:W-:Y:S04]  /*110c0*/  STL [R1+0x8], R6 ;  /* 0x0000080601007387 */ /* 0x000fe80000100800 */
[----:B------:R-:W-:Y:S04]  /*110d0*/  STL [R1+0x4], R0 ;  /* 0x0000040001007387 */ /* 0x000fe80000100800 */
[----:B0-----:R-:W4:Y:S04]  /*110e0*/  LDL.64 R10, [R1+0xe70] ;  /* 0x000e7000010a7983 */ /* 0x001f280000100a00 */
[----:B-----5:R-:W-:Y:S04]  /*110f0*/  STL [R1+0x3520], R21 ;  /* 0x0035201501007387 */ /* 0x020fe80000100800 */
[----:B------:R-:W-:Y:S04]  /*11100*/  STL [R1+0x352c], R22 ;  /* 0x00352c1601007387 */ /* 0x000fe80000100800 */
[----:B------:R0:W-:Y:S04]  /*11110*/  STL [R1+0x3530], R23 ;  /* 0x0035301701007387 */ /* 0x0001e80000100800 */
[----:B0-----:R-:W5:Y:S01]  /*11120*/  LDL.64 R22, [R1+0xd78] ;  /* 0x000d780001167983 */ /* 0x001f620000100a00 */
[----:B------:R-:W-:-:S05]  /*11130*/  IMAD.WIDE R18, R7, 0x2, R18 ;  /* 0x0000000207127825 */ /* 0x000fca00078e0212 */
[----:B------:R0:W5:Y:S04]  /*11140*/  LDG.E.U16 R27, [R18.64] ;  /* 0x00000004121b7981 */ /* 0x000168000c1e1500 */
[----:B--2---:R1:W-:Y:S01]  /*11150*/  STL [R1+0x3534], R25 ;  /* 0x0035341901007387 */ /* 0x0043e20000100800 */
[----:B---3--:R-:W-:-:S04]  /*11160*/  IMAD.WIDE R12, R7, 0x2, R4 ;  /* 0x00000002070c7825 */ /* 0x008fc800078e0204 */
[C---:B----4-:R-:W-:Y:S02]  /*11170*/  IMAD.WIDE R14, R7.reuse, 0x2, R2 ;  /* 0x00000002070e7825 */ /* 0x050fe400078e0202 */
[----:B------:R-:W2:Y:S04]  /*11180*/  LDL.LU R3, [R1+0x198] ;  /* 0x0001980001037983 */ /* 0x000ea80000300800 */
[----:B------:R-:W3:Y:S01]  /*11190*/  LDL.LU R4, [R1+0x15c] ;  /* 0x00015c0001047983 */ /* 0x000ee20000300800 */
[----:B0-----:R-:W-:-:S03]  /*111a0*/  IMAD.WIDE R18, R7, 0x2, R8 ;  /* 0x0000000207127825 */ /* 0x001fc600078e0208 */
[----:B------:R-:W4:Y:S04]  /*111b0*/  LDL.LU R20, [R1+0x118] ;  /* 0x0001180001147983 */ /* 0x000f280000300800 */
[----:B------:R-:W2:Y:S04]  /*111c0*/  LDL.LU R24, [R1+0xdc] ;  /* 0x0000dc0001187983 */ /* 0x000ea80000300800 */
[----:B------:R-:W2:Y:S01]  /*111d0*/  LDL.LU R26, [R1+0xd8] ;  /* 0x0000d800011a7983 */ /* 0x000ea20000300800 */
[----:B------:R-:W-:-:S03]  /*111e0*/  IMAD.WIDE R10, R7, 0x2, R10 ;  /* 0x00000002070a7825 */ /* 0x000fc600078e020a */
[----:B------:R-:W2:Y:S04]  /*111f0*/  LDL.LU R0, [R1+0xa4] ;  /* 0x0000a40001007983 */ /* 0x000ea80000300800 */
[----:B------:R0:W2:Y:S04]  /*11200*/  LDG.E.U16 R10, [R10.64] ;  /* 0x000000040a0a7981 */ /* 0x0000a8000c1e1500 */
[----:B------:R-:W2:Y:S04]  /*11210*/  LDL.LU R6, [R1+0x84] ;  /* 0x0000840001067983 */ /* 0x000ea80000300800 */
[----:B------:R1:W2:Y:S04]  /*11220*/  LDG.E.U16 R14, [R14.64] ;  /* 0x000000040e0e7981 */ /* 0x0002a8000c1e1500 */
[----:B0-----:R0:W2:Y:S04]  /*11230*/  LDG.E.U16 R11, [R12.64] ;  /* 0x000000040c0b7981 */ /* 0x0010a8000c1e1500 */
[----:B-1----:R-:W2:Y:S04]  /*11240*/  LDL.LU R15, [R1+0x90] ;  /* 0x00009000010f7983 */ /* 0x002ea80000300800 */
[----:B0-----:R0:W2:Y:S01]  /*11250*/  LDG.E.U16 R13, [R18.64] ;  /* 0x00000004120d7981 */ /* 0x0010a2000c1e1500 */
[----:B-----5:R-:W-:-:S05]  /*11260*/  IMAD.WIDE R16, R7, 0x2, R22 ;  /* 0x0000000207107825 */ /* 0x020fca00078e0216 */
[----:B------:R1:W5:Y:S04]  /*11270*/  LDG.E.U16 R12, [R16.64] ;  /* 0x00000004100c7981 */ /* 0x000368000c1e1500 */
[----:B-1----:R-:W4:Y:S04]  /*11280*/  LDL.LU R16, [R1+0xa0] ;  /* 0x0000a00001107983 */ /* 0x002f280000300800 */
[----:B------:R-:W4:Y:S04]  /*11290*/  LDL.LU R17, [R1+0x94] ;  /* 0x0000940001117983 */ /* 0x000f280000300800 */
[----:B0-----:R-:W4:Y:S04]  /*112a0*/  LDL.LU R18, [R1+0x158] ;  /* 0x0001580001127983 */ /* 0x001f280000300800 */
[----:B------:R-:W5:Y:S04]  /*112b0*/  LDL.LU R19, [R1+0x11c] ;  /* 0x00011c0001137983 */ /* 0x000f680000300800 */
[----:B------:R-:W0:Y:S04]  /*112c0*/  S2R R29, SR_TID.X ;  /* 0x00000000001d7919 */ /* 0x000e280000002100 */
[----:B------:R-:W5:Y:S04]  /*112d0*/  LDL.LU R25, [R1+0x80] ;  /* 0x0000800001197983 */ /* 0x000f680000300800 */
[----:B------:R-:W5:Y:S04]  /*112e0*/  LDL.LU R23, [R1+0x54] ;  /* 0x0000540001177983 */ /* 0x000f680000300800 */
[----:B------:R-:W5:Y:S04]  /*112f0*/  LDL.LU R22, [R1+0x30] ;  /* 0x0000300001167983 */ /* 0x000f680000300800 */
[----:B------:R-:W5:Y:S04]  /*11300*/  LDL.LU R21, [R1+0x194] ;  /* 0x0001940001157983 */ /* 0x000f680000300800 */
[----:B------:R-:W5:Y:S01]  /*11310*/  LDL.LU R8, [R1+0x190] ;  /* 0x0001900001087983 */ /* 0x000f620000300800 */
[----:B0-----:R-:W-:-:S03]  /*11320*/  LOP3.LUT R2, R29, 0x7f, RZ, 0xc0, !PT ;  /* 0x0000007f1d027812 */ /* 0x001fc600078ec0ff */
[----:B------:R-:W5:Y:S01]  /*11330*/  LDL.LU R5, [R1+0x154] ;  /* 0x0001540001057983 */ /* 0x000f620000300800 */
[----:B------:R-:W-:-:S03]  /*11340*/  SHF.L.U32 R9, R2, 0x1, RZ ;  /* 0x0000000102097819 */ /* 0x000fc600000006ff */
[----:B------:R-:W-:Y:S01]  /*11350*/  BAR.SYNC.DEFER_BLOCKING 0x0 ;  /* 0x0000000000007b1d */ /* 0x000fe20000010000 */
[----:B------:R-:W-:-:S05]  /*11360*/  LOP3.LUT R29, R29, 0x7f, RZ, 0xc0, !PT ;  /* 0x0000007f1d1d7812 */ /* 0x000fca00078ec0ff */
[----:B------:R-:W5:Y:S01]  /*11370*/  LDL.LU R7, [R1+0x150] ;  /* 0x0001500001077983 */ /* 0x000f620000300800 */
[----:B------:R-:W-:-:S03]  /*11380*/  SHF.L.U32 R29, R29, 0x1, RZ ;  /* 0x000000011d1d7819 */ /* 0x000fc600000006ff */
[----:B------:R0:W-:Y:S04]  /*11390*/  STS.U16 [R9+0x10000], R28 ;  /* 0x0100001c09007388 */ /* 0x0001e80000000400 */
[----:B--2---:R1:W-:Y:S04]  /*113a0*/  STS.U16 [R9+0x10100], R3 ;  /* 0x0101000309007388 */ /* 0x0043e80000000400 */
[----:B---3--:R2:W-:Y:S04]  /*113b0*/  STS.U16 [R9+0x11000], R4 ;  /* 0x0110000409007388 */ /* 0x0085e80000000400 */
[----:B0-----:R-:W3:Y:S04]  /*113c0*/  LDL.LU R28, [R1+0x114] ;  /* 0x00011400011c7983 */ /* 0x001ee80000300800 */
[----:B-1----:R-:W3:Y:S04]  /*113d0*/  LDL.LU R3, [R1+0x3550] ;  /* 0x0035500001037983 */ /* 0x002ee80000300800 */
[----:B--2---:R-:W2:Y:S04]  /*113e0*/  LDL.LU R4, [R1+0x354c] ;  /* 0x00354c0001047983 */ /* 0x004ea80000300800 */
[----:B----4-:R-:W-:Y:S04]  /*113f0*/  STS.U16 [R9+0x11100], R18 ;  /* 0x0111001209007388 */ /* 0x010fe80000000400 */
[----:B-----5:R-:W-:Y:S04]  /*11400*/  STS.U16 [R9+0x12000], R19 ;  /* 0x0120001309007388 */ /* 0x020fe80000000400 */
[----:B------:R0:W-:Y:S04]  /*11410*/  STS.U16 [R9+0x12100], R20 ;  /* 0x0121001409007388 */ /* 0x0001e80000000400 */
[----:B------:R1:W-:Y:S04]  /*11420*/  STS.U16 [R9+0x13000], R24 ;  /* 0x0130001809007388 */ /* 0x0003e80000000400 */
[----:B------:R4:W-:Y:S04]  /*11430*/  STS.U16 [R9+0x13100], R26 ;  /* 0x0131001a09007388 */ /* 0x0009e80000000400 */
[----:B------:R5:W-:Y:S04]  /*11440*/  STS.U16 [R9+0x14000], R0 ;  /* 0x0140000009007388 */ /* 0x000be80000000400 */
[----:B0-----:R-:W2:Y:S04]  /*11450*/  LDL.LU R20, [R1+0x110] ;  /* 0x0001100001147983 */ /* 0x001ea80000300800 */
[----:B------:R-:W-:Y:S04]  /*11460*/  STS.U16 [R9+0x14100], R16 ;  /* 0x0141001009007388 */ /* 0x000fe80000000400 */
[----:B-1----:R-:W2:Y:S04]  /*11470*/  LDL.LU R24, [R1+0xd4] ;  /* 0x0000d40001187983 */ /* 0x002ea80000300800 */
[----:B------:R-:W-:Y:S04]  /*11480*/  STS.U16 [R9+0x15000], R17 ;  /* 0x0150001109007388 */ /* 0x000fe80000000400 */
[----:B----4-:R-:W4:Y:S04]  /*11490*/  LDL.LU R26, [R1+0xd0] ;  /* 0x0000d000011a7983 */ /* 0x010f280000300800 */
[----:B------:R0:W-:Y:S04]  /*114a0*/  STS.U16 [R9+0x15100], R15 ;  /* 0x0151000f09007388 */ /* 0x0001e80000000400 */
[----:B-----5:R-:W5:Y:S04]  /*114b0*/  LDL.LU R0, [R1+0x9c] ;  /* 0x00009c0001007983 */ /* 0x020f680000300800 */
[----:B------:R1:W-:Y:S01]  /*114c0*/  STS.U16 [R9+0x16000], R6 ;  /* 0x0160000609007388 */ /* 0x0003e20000000400 */
[----:B0-----:R-:W-:-:S03]  /*114d0*/  LOP3.LUT R15, R29, 0x10, RZ, 0x3c, !PT ;  /* 0x000000101d0f7812 */ /* 0x001fc600078e3cff */
[----:B-1----:R-:W5:Y:S04]  /*114e0*/  LDL.LU R6, [R1+0x98] ;  /* 0x0000980001067983 */ /* 0x002f680000300800 */
[----:B------:R-:W5:Y:S04]  /*114f0*/  LDL.LU R29, [R1+0x8c] ;  /* 0x00008c00011d7983 */ /* 0x000f680000300800 */
[----:B------:R-:W-:Y:S04]  /*11500*/  STS.U16 [R9+0x16100], R25 ;  /* 0x0161001909007388 */ /* 0x000fe80000000400 */
[----:B------:R-:W-:Y:S04]  /*11510*/  STS.U16 [R9+0x17000], R23 ;  /* 0x0170001709007388 */ /* 0x000fe80000000400 */
[----:B------:R-:W5:Y:S04]  /*11520*/  LDL.LU R18, [R1+0x88] ;  /* 0x0000880001127983 */ /* 0x000f680000300800 */
[----:B------:R-:W-:Y:S04]  /*11530*/  STS.U16 [R9+0x17100], R22 ;  /* 0x0171001609007388 */ /* 0x000fe80000000400 */
[----:B------:R-:W5:Y:S04]  /*11540*/  LDL.LU R19, [R1+0x7c] ;  /* 0x00007c0001137983 */ /* 0x000f680000300800 */
[----:B------:R-:W-:Y:S04]  /*11550*/  STS.U16 [R15+0x10200], R21 ;  /* 0x010200150f007388 */ /* 0x000fe80000000400 */
[----:B------:R-:W5:Y:S04]  /*11560*/  LDL.LU R16, [R1+0x60] ;  /* 0x0000600001107983 */ /* 0x000f680000300800 */
[----:B------:R-:W-:Y:S04]  /*11570*/  STS.U16 [R15+0x10300], R8 ;  /* 0x010300080f007388 */ /* 0x000fe80000000400 */
[----:B------:R-:W5:Y:S04]  /*11580*/  LDL.LU R17, [R1+0x20] ;  /* 0x0000200001117983 */ /* 0x000f680000300800 */
[----:B------:R0:W-:Y:S04]  /*11590*/  STS.U16 [R15+0x11200], R5 ;  /* 0x011200050f007388 */ /* 0x0001e80000000400 */
[----:B------:R1:W-:Y:S04]  /*115a0*/  STS.U16 [R15+0x11300], R7 ;  /* 0x011300070f007388 */ /* 0x0003e80000000400 */
[----:B---3--:R3:W-:Y:S04]  /*115b0*/  STS.U16 [R15+0x12200], R28 ;  /* 0x0122001c0f007388 */ /* 0x0087e80000000400 */
[----:B0-----:R-:W5:Y:S04]  /*115c0*/  LDL.LU R5, [R1+0x18c] ;  /* 0x00018c0001057983 */ /* 0x001f680000300800 */
[----:B-1----:R-:W5:Y:S04]  /*115d0*/  LDL.LU R7, [R1+0x188] ;  /* 0x0001880001077983 */ /* 0x002f680000300800 */
[----:B---3--:R-:W3:Y:S04]  /*115e0*/  LDL.LU R28, [R1+0x14c] ;  /* 0x00014c00011c7983 */ /* 0x008ee80000300800 */
[----:B------:R-:W3:Y:S04]  /*115f0*/  LDL.LU R25, [R1+0x148] ;  /* 0x0001480001197983 */ /* 0x000ee80000300800 */
[----:B------:R-:W3:Y:S04]  /*11600*/  LDL.LU R23, [R1+0x10c] ;  /* 0x00010c0001177983 */ /* 0x000ee80000300800 */
[----:B------:R-:W3:Y:S04]  /*11610*/  LDL.LU R22, [R1+0x108] ;  /* 0x0001080001167983 */ /* 0x000ee80000300800 */
[----:B------:R-:W3:Y:S04]  /*11620*/  LDL.LU R21, [R1+0xcc] ;  /* 0x0000cc0001157983 */ /* 0x000ee80000300800 */
[----:B------:R-:W3:Y:S04]  /*11630*/  LDL.LU R8, [R1+0xc8] ;  /* 0x0000c80001087983 */ /* 0x000ee80000300800 */
[----:B--2---:R0:W-:Y:S04]  /*11640*/  STS.U16 [R15+0x12300], R20 ;  /* 0x012300140f007388 */ /* 0x0041e80000000400 */
[----:B------:R1:W-:Y:S04]  /*11650*/  STS.U16 [R15+0x13200], R24 ;  /* 0x013200180f007388 */ /* 0x0003e80000000400 */
[----:B0-----:R-:W2:Y:S04]  /*11660*/  LDL.LU R20, [R1+0x78] ;  /* 0x0000780001147983 */ /* 0x001ea80000300800 */
[----:B----4-:R0:W-:Y:S04]  /*11670*/  STS.U16 [R15+0x13300], R26 ;  /* 0x0133001a0f007388 */ /* 0x0101e80000000400 */
[----:B-1----:R-:W4:Y:S04]  /*11680*/  LDL.LU R24, [R1+0x74] ;  /* 0x0000740001187983 */ /* 0x002f280000300800 */
[----:B-----5:R1:W-:Y:S04]  /*11690*/  STS.U16 [R15+0x14200], R0 ;  /* 0x014200000f007388 */ /* 0x0203e80000000400 */
[----:B0-----:R-:W5:Y:S04]  /*116a0*/  LDL.LU R26, [R1+0x68] ;  /* 0x00006800011a7983 */ /* 0x001f680000300800 */
[----:B-1----:R-:W2:Y:S04]  /*116b0*/  LDL.LU R0, [R1+0x64] ;  /* 0x0000640001007983 */ /* 0x002ea80000300800 */
[----:B------:R0:W-:Y:S04]  /*116c0*/  STS.U16 [R15+0x14300], R6 ;  /* 0x014300060f007388 */ /* 0x0001e80000000400 */
[----:B------:R1:W-:Y:S04]  /*116d0*/  STS.U16 [R15+0x15200], R29 ;  /* 0x0152001d0f007388 */ /* 0x0003e80000000400 */
[----:B0-----:R-:W2:Y:S04]  /*116e0*/  LDL.LU R6, [R1+0x5c] ;  /* 0x00005c0001067983 */ /* 0x001ea80000300800 */
[----:B-1----:R-:W2:Y:S01]  /*116f0*/  LDL.LU R29, [R1+0x3548] ;  /* 0x00354800011d7983 */ /* 0x002ea20000300800 */
[----:B------:R-:W-:-:S03]  /*11700*/  IMAD.SHL.U32 R2, R2, 0x2, RZ ;  /* 0x0000000202027824 */ /* 0x000fc600078e00ff */
[----:B------:R0:W-:Y:S04]  /*11710*/  STS.U16 [R15+0x15300], R18 ;  /* 0x015300120f007388 */ /* 0x0001e80000000400 */
[----:B------:R-:W-:Y:S01]  /*11720*/  STS.U16 [R15+0x16200], R19 ;  /* 0x016200130f007388 */ /* 0x000fe20000000400 */
[----:B0-----:R-:W-:-:S03]  /*11730*/  LOP3.LUT R18, R2, 0x20, RZ, 0x3c, !PT ;  /* 0x0000002002127812 */ /* 0x001fc600078e3cff */
[----:B------:R-:W-:Y:S04]  /*11740*/  STS.U16 [R15+0x16300], R16 ;  /* 0x016300100f007388 */ /* 0x000fe80000000400 */
[----:B------:R-:W-:Y:S04]  /*11750*/  STS.U16 [R15+0x17200], R17 ;  /* 0x017200110f007388 */ /* 0x000fe80000000400 */
[----:B--2---:R0:W-:Y:S04]  /*11760*/  STS.U16 [R15+0x17300], R29 ;  /* 0x0173001d0f007388 */ /* 0x0041e80000000400 */
[----:B------:R1:W-:Y:S04]  /*11770*/  STS.U16 [R18+0x10400], R5 ;  /* 0x0104000512007388 */ /* 0x0003e80000000400 */
[----:B0-----:R-:W2:Y:S04]  /*11780*/  LDL.LU R29, [R1+0x58] ;  /* 0x00005800011d7983 */ /* 0x001ea80000300800 */
[----:B------:R-:W2:Y:S04]  /*11790*/  LDL.LU R19, [R1+0x184] ;  /* 0x0001840001137983 */ /* 0x000ea80000300800 */
[----:B------:R-:W2:Y:S04]  /*117a0*/  LDL.LU R16, [R1+0x180] ;  /* 0x0001800001107983 */ /* 0x000ea80000300800 */
[----:B------:R-:W2:Y:S04]  /*117b0*/  LDL.LU R17, [R1+0x144] ;  /* 0x0001440001117983 */ /* 0x000ea80000300800 */
[----:B------:R-:W2:Y:S04]  /*117c0*/  LDL.LU R15, [R1+0x140] ;  /* 0x00014000010f7983 */ /* 0x000ea80000300800 */
[----:B-1----:R-:W2:Y:S04]  /*117d0*/  LDL.LU R5, [R1+0x3544] ;  /* 0x0035440001057983 */ /* 0x002ea80000300800 */
[----:B------:R0:W-:Y:S04]  /*117e0*/  STS.U16 [R18+0x10500], R7 ;  /* 0x0105000712007388 */ /* 0x0001e80000000400 */
[----:B---3--:R1:W-:Y:S04]  /*117f0*/  STS.U16 [R18+0x11400], R28 ;  /* 0x0114001c12007388 */ /* 0x0083e80000000400 */
[----:B0-----:R-:W3:Y:S04]  /*11800*/  LDL.LU R7, [R1+0x3540] ;  /* 0x0035400001077983 */ /* 0x001ee80000300800 */
[----:B-1----:R-:W3:Y:S04]  /*11810*/  LDL.LU R28, [R1+0x353c] ;  /* 0x00353c00011c7983 */ /* 0x002ee80000300800 */
[----:B------:R0:W-:Y:S04]  /*11820*/  STS.U16 [R18+0x11500], R25 ;  /* 0x0115001912007388 */ /* 0x0001e80000000400 */
[----:B------:R1:W-:Y:S04]  /*11830*/  STS.U16 [R18+0x12400], R23 ;  /* 0x0124001712007388 */ /* 0x0003e80000000400 */
[----:B------:R0:W-:Y:S04]  /*11840*/  STS.U16 [R18+0x12500], R22 ;  /* 0x0125001612007388 */ /* 0x0001e80000000400 */
[----:B------:R1:W-:Y:S04]  /*11850*/  STS.U16 [R18+0x13400], R21 ;  /* 0x0134001512007388 */ /* 0x0003e80000000400 */
[----:B------:R-:W-:Y:S04]  /*11860*/  STS.U16 [R18+0x13500], R8 ;  /* 0x0135000812007388 */ /* 0x000fe80000000400 */
[----:B0-----:R-:W3:Y:S04]  /*11870*/  LDL.LU R25, [R1+0x104] ;  /* 0x0001040001197983 */ /* 0x001ee80000300800 */
[----:B------:R-:W-:Y:S04]  /*11880*/  STS.U16 [R18+0x14400], R20 ;  /* 0x0144001412007388 */ /* 0x000fe80000000400 */
[----:B-1----:R-:W3:Y:S04]  /*11890*/  LDL.LU R23, [R1+0x100] ;  /* 0x0001000001177983 */ /* 0x002ee80000300800 */
[----:B----4-:R-:W-:Y:S04]  /*118a0*/  STS.U16 [R18+0x14500], R24 ;  /* 0x0145001812007388 */ /* 0x010fe80000000400 */
[----:B------:R-:W4:Y:S04]  /*118b0*/  LDL.LU R22, [R1+0xc4] ;  /* 0x0000c40001167983 */ /* 0x000f280000300800 */
[----:B-----5:R-:W-:Y:S04]  /*118c0*/  STS.U16 [R18+0x15400], R26 ;  /* 0x0154001a12007388 */ /* 0x020fe80000000400 */
[----:B------:R-:W5:Y:S04]  /*118d0*/  LDL.LU R21, [R1+0xc0] ;  /* 0x0000c00001157983 */ /* 0x000f680000300800 */
[----:B------:R0:W-:Y:S04]  /*118e0*/  STS.U16 [R18+0x15500], R0 ;  /* 0x0155000012007388 */ /* 0x0001e80000000400 */
[----:B------:R1:W-:Y:S04]  /*118f0*/  STS.U16 [R18+0x16400], R6 ;  /* 0x0164000612007388 */ /* 0x0003e80000000400 */
[----:B0-----:R-:W4:Y:S04]  /*11900*/  LDL.LU R0, [R1+0x70] ;  /* 0x0000700001007983 */ /* 0x001f280000300800 */
[----:B-1----:R-:W4:Y:S01]  /*11910*/  LDL.LU R6, [R1+0x6c] ;  /* 0x00006c0001067983 */ /* 0x002f220000300800 */
[----:B------:R-:W-:-:S03]  /*11920*/  LOP3.LUT R2, R2, 0x30, RZ, 0x3c, !PT ;  /* 0x0000003002027812 */ /* 0x000fc600078e3cff */
[----:B------:R-:W4:Y:S04]  /*11930*/  LDL.LU R8, [R1+0x50] ;  /* 0x0000500001087983 */ /* 0x000f280000300800 */
[----:B------:R-:W5:Y:S04]  /*11940*/  LDL.LU R20, [R1+0x4c] ;  /* 0x00004c0001147983 */ /* 0x000f680000300800 */
[----:B------:R-:W5:Y:S04]  /*11950*/  LDL.LU R24, [R1+0x48] ;  /* 0x0000480001187983 */ /* 0x000f680000300800 */
[----:B------:R-:W5:Y:S04]  /*11960*/  LDL.LU R26, [R1+0x44] ;  /* 0x00004400011a7983 */ /* 0x000f680000300800 */
[----:B--2---:R-:W-:Y:S04]  /*11970*/  STS.U16 [R18+0x16500], R29 ;  /* 0x0165001d12007388 */ /* 0x004fe80000000400 */
[----:B---3--:R-:W-:Y:S04]  /*11980*/  STS.U16 [R18+0x17400], R28 ;  /* 0x0174001c12007388 */ /* 0x008fe80000000400 */
[----:B------:R0:W-:Y:S04]  /*11990*/  STS.U16 [R18+0x17500], R7 ;  /* 0x0175000712007388 */ /* 0x0001e80000000400 */
[----:B------:R1:W-:Y:S04]  /*119a0*/  STS.U16 [R2+0x10600], R19 ;  /* 0x0106001302007388 */ /* 0x0003e80000000400 */
[----:B0-----:R-:W2:Y:S04]  /*119b0*/  LDL.LU R7, [R1+0x178] ;  /* 0x0001780001077983 */ /* 0x001ea80000300800 */
[----:B------:R-:W3:Y:S04]  /*119c0*/  LDL.LU R28, [R1+0x13c] ;  /* 0x00013c00011c7983 */ /* 0x000ee80000300800 */
[----:B------:R-:W2:Y:S04]  /*119d0*/  LDL.LU R29, [R1+0x138] ;  /* 0x00013800011d7983 */ /* 0x000ea80000300800 */
[----:B------:R-:W2:Y:S04]  /*119e0*/  LDL.LU R18, [R1+0xfc] ;  /* 0x0000fc0001127983 */ /* 0x000ea80000300800 */
[----:B------:R0:W-:Y:S04]  /*119f0*/  STS.U16 [R2+0x10700], R16 ;  /* 0x0107001002007388 */ /* 0x0001e80000000400 */
[----:B-1----:R-:W2:Y:S04]  /*11a00*/  LDL.LU R19, [R1+0xf8] ;  /* 0x0000f80001137983 */ /* 0x002ea80000300800 */
[----:B------:R1:W-:Y:S04]  /*11a10*/  STS.U16 [R2+0x11600], R17 ;  /* 0x0116001102007388 */ /* 0x0003e80000000400 */
[----:B0-----:R-:W2:Y:S04]  /*11a20*/  LDL.LU R16, [R1+0xbc] ;  /* 0x0000bc0001107983 */ /* 0x001ea80000300800 */
[----:B------:R0:W-:Y:S04]  /*11a30*/  STS.U16 [R2+0x11700], R15 ;  /* 0x0117000f02007388 */ /* 0x0001e80000000400 */
[----:B-1----:R-:W2:Y:S04]  /*11a40*/  LDL.LU R17, [R1+0xb8] ;  /* 0x0000b80001117983 */ /* 0x002ea80000300800 */
[----:B------:R1:W-:Y:S04]  /*11a50*/  STS.U16 [R2+0x12600], R25 ;  /* 0x0126001902007388 */ /* 0x0003e80000000400 */
[----:B0-----:R-:W2:Y:S04]  /*11a60*/  LDL.LU R15, [R1+0x40] ;  /* 0x00004000010f7983 */ /* 0x001ea80000300800 */
[----:B------:R0:W-:Y:S04]  /*11a70*/  STS.U16 [R2+0x12700], R23 ;  /* 0x0127001702007388 */ /* 0x0001e80000000400 */
[----:B-1----:R-:W2:Y:S04]  /*11a80*/  LDL.LU R25, [R1+0x3c] ;  /* 0x00003c0001197983 */ /* 0x002ea80000300800 */
[----:B----4-:R1:W-:Y:S04]  /*11a90*/  STS.U16 [R2+0x13600], R22 ;  /* 0x0136001602007388 */ /* 0x0103e80000000400 */
[----:B0-----:R-:W4:Y:S04]  /*11aa0*/  LDL.LU R23, [R1+0x34] ;  /* 0x0000340001177983 */ /* 0x001f280000300800 */
[----:B-----5:R0:W-:Y:S04]  /*11ab0*/  STS.U16 [R2+0x13700], R21 ;  /* 0x0137001502007388 */ /* 0x0201e80000000400 */
[----:B-1----:R-:W5:Y:S04]  /*11ac0*/  LDL.LU R22, [R1+0x2c] ;  /* 0x00002c0001167983 */ /* 0x002f680000300800 */
[----:B------:R1:W-:Y:S04]  /*11ad0*/  STS.U16 [R2+0x14600], R0 ;  /* 0x0146000002007388 */ /* 0x0003e80000000400 */
[----:B0-----:R-:W2:Y:S04]  /*11ae0*/  LDL.LU R21, [R1+0x28] ;  /* 0x0000280001157983 */ /* 0x001ea80000300800 */
[----:B------:R0:W-:Y:S04]  /*11af0*/  STS.U16 [R2+0x14700], R6 ;  /* 0x0147000602007388 */ /* 0x0001e80000000400 */
[----:B-1----:R-:W2:Y:S04]  /*11b00*/  LDL.LU R0, [R1+0x24] ;  /* 0x0000240001007983 */ /* 0x002ea80000300800 */
[----:B0-----:R-:W2:Y:S04]  /*11b10*/  LDL.LU R6, [R1+0x3538] ;  /* 0x0035380001067983 */ /* 0x001ea80000300800 */
[----:B------:R-:W-:Y:S04]  /*11b20*/  STS.U16 [R2+0x15600], R8 ;  /* 0x0156000802007388 */ /* 0x000fe80000000400 */
[----:B------:R-:W-:Y:S04]  /*11b30*/  STS.U16 [R2+0x15700], R20 ;  /* 0x0157001402007388 */ /* 0x000fe80000000400 */
[----:B------:R-:W-:Y:S04]  /*11b40*/  STS.U16 [R2+0x16600], R24 ;  /* 0x0166001802007388 */ /* 0x000fe80000000400 */
[----:B------:R-:W-:Y:S04]  /*11b50*/  STS.U16 [R2+0x16700], R26 ;  /* 0x0167001a02007388 */ /* 0x000fe80000000400 */
[----:B--2---:R0:W-:Y:S04]  /*11b60*/  STS.U16 [R2+0x17600], R6 ;  /* 0x0176000602007388 */ /* 0x0041e80000000400 */
[----:B0-----:R-:W2:Y:S04]  /*11b70*/  LDL.LU R6, [R1+0x17c] ;  /* 0x00017c0001067983 */ /* 0x001ea80000300800 */
[----:B------:R0:W-:Y:S04]  /*11b80*/  STS.U16 [R2+0x17700], R5 ;  /* 0x0177000502007388 */ /* 0x0001e80000000400 */
[----:B------:R-:W3:Y:S04]  /*11b90*/  LDL.LU R8, [R1+0x174] ;  /* 0x0001740001087983 */ /* 0x000ee80000300800 */
[----:B------:R-:W4:Y:S01]  /*11ba0*/  LDL.LU R20, [R1+0x170] ;  /* 0x0001700001147983 */ /* 0x000f220000300800 */
[----:B0-----:R-:W-:-:S03]  /*11bb0*/  LOP3.LUT R2, R9, 0x40, RZ, 0x3c, !PT ;  /* 0x0000004009027812 */ /* 0x001fc600078e3cff */
[----:B------:R-:W4:Y:S04]  /*11bc0*/  LDL.LU R24, [R1+0x134] ;  /* 0x0001340001187983 */ /* 0x000f280000300800 */
[----:B------:R-:W4:Y:S04]  /*11bd0*/  LDL.LU R26, [R1+0x130] ;  /* 0x00013000011a7983 */ /* 0x000f280000300800 */
[----:B--2---:R-:W-:Y:S04]  /*11be0*/  STS.U16 [R2+0x10800], R6 ;  /* 0x0108000602007388 */ /* 0x004fe80000000400 */
[----:B------:R-:W-:Y:S04]  /*11bf0*/  STS.U16 [R2+0x10900], R7 ;  /* 0x0109000702007388 */ /* 0x000fe80000000400 */
[----:B---3--:R-:W-:Y:S04]  /*11c00*/  STS.U16 [R2+0x11800], R28 ;  /* 0x0118001c02007388 */ /* 0x008fe80000000400 */
[----:B------:R-:W-:Y:S04]  /*11c10*/  STS.U16 [R2+0x11900], R29 ;  /* 0x0119001d02007388 */ /* 0x000fe80000000400 */
[----:B------:R-:W-:Y:S04]  /*11c20*/  STS.U16 [R2+0x12800], R18 ;  /* 0x0128001202007388 */ /* 0x000fe80000000400 */
[----:B------:R0:W-:Y:S04]  /*11c30*/  STS.U16 [R2+0x12900], R19 ;  /* 0x0129001302007388 */ /* 0x0001e80000000400 */
[----:B------:R1:W-:Y:S04]  /*11c40*/  STS.U16 [R2+0x13800], R16 ;  /* 0x0138001002007388 */ /* 0x0003e80000000400 */
[----:B------:R2:W-:Y:S04]  /*11c50*/  STS.U16 [R2+0x13900], R17 ;  /* 0x0139001102007388 */ /* 0x0005e80000000400 */
[----:B0-----:R-:W3:Y:S04]  /*11c60*/  LDL.LU R19, [R1+0xf4] ;  /* 0x0000f40001137983 */ /* 0x001ee80000300800 */
[----:B-1----:R-:W3:Y:S04]  /*11c70*/  LDL.LU R16, [R1+0xf0] ;  /* 0x0000f00001107983 */ /* 0x002ee80000300800 */
[----:B------:R0:W-:Y:S04]  /*11c80*/  STS.U16 [R2+0x14800], R15 ;  /* 0x0148000f02007388 */ /* 0x0001e80000000400 */
[----:B--2---:R-:W2:Y:S04]  /*11c90*/  LDL.LU R17, [R1+0xb4] ;  /* 0x0000b40001117983 */ /* 0x004ea80000300800 */
[----:B0-----:R-:W2:Y:S04]  /*11ca0*/  LDL.LU R15, [R1+0xb0] ;  /* 0x0000b000010f7983 */ /* 0x001ea80000300800 */
[----:B------:R0:W-:Y:S04]  /*11cb0*/  STS.U16 [R2+0x14900], R25 ;  /* 0x0149001902007388 */ /* 0x0001e80000000400 */
[----:B----4-:R1:W-:Y:S04]  /*11cc0*/  STS.U16 [R2+0x15800], R23 ;  /* 0x0158001702007388 */ /* 0x0103e80000000400 */
[----:B-----5:R4:W-:Y:S04]  /*11cd0*/  STS.U16 [R2+0x15900], R22 ;  /* 0x0159001602007388 */ /* 0x0209e80000000400 */
[----:B------:R-:W-:Y:S04]  /*11ce0*/  STS.U16 [R2+0x16800], R21 ;  /* 0x0168001502007388 */ /* 0x000fe80000000400 */
[----:B0-----:R-:W5:Y:S04]  /*11cf0*/  LDL.LU R25, [R1+0x38] ;  /* 0x0000380001197983 */ /* 0x001f680000300800 */
[----:B------:R0:W-:Y:S04]  /*11d00*/  STS.U16 [R2+0x16900], R0 ;  /* 0x0169000002007388 */ /* 0x0001e80000000400 */
[----:B-1----:R-:W5:Y:S04]  /*11d10*/  LDL.LU R23, [R1+0x1c] ;  /* 0x00001c0001177983 */ /* 0x002f680000300800 */
[----:B----4-:R-:W4:Y:S04]  /*11d20*/  LDL.LU R22, [R1+0x14] ;  /* 0x0000140001167983 */ /* 0x010f280000300800 */
[----:B------:R-:W-:Y:S04]  /*11d30*/  STS.U16 [R2+0x17800], R4 ;  /* 0x0178000402007388 */ /* 0x000fe80000000400 */
[----:B0-----:R-:W4:Y:S04]  /*11d40*/  LDL.LU R0, [R1+0x10] ;  /* 0x0000100001007983 */ /* 0x001f280000300800 */
[----:B------:R0:W-:Y:S04]  /*11d50*/  STS.U16 [R2+0x17900], R3 ;  /* 0x0179000302007388 */ /* 0x0001e80000000400 */
[----:B0-----:R-:W4:Y:S04]  /*11d60*/  LDL.LU R3, [R1+0xc] ;  /* 0x00000c0001037983 */ /* 0x001f280000300800 */
[----:B------:R-:W4:Y:S01]  /*11d70*/  LDL.LU R2, [R1] ;  /* 0x0000000001027983 */ /* 0x000f220000300800 */
[----:B------:R-:W-:-:S03]  /*11d80*/  LOP3.LUT R21, R9, 0x50, RZ, 0x3c, !PT ;  /* 0x0000005009157812 */ /* 0x000fc600078e3cff */
[----:B------:R-:W4:Y:S04]  /*11d90*/  LDL.LU R9, [R1+0x16c] ;  /* 0x00016c0001097983 */ /* 0x000f280000300800 */
[----:B------:R0:W-:Y:S04]  /*11da0*/  STS.U16 [R21+0x10a00], R8 ;  /* 0x010a000815007388 */ /* 0x0001e80000000400 */
[----:B------:R1:W-:Y:S04]  /*11db0*/  STS.U16 [R21+0x10b00], R20 ;  /* 0x010b001415007388 */ /* 0x0003e80000000400 */
[----:B------:R1:W-:Y:S04]  /*11dc0*/  STS.U16 [R21+0x11a00], R24 ;  /* 0x011a001815007388 */ /* 0x0003e80000000400 */
[----:B------:R1:W-:Y:S04]  /*11dd0*/  STS.U16 [R21+0x11b00], R26 ;  /* 0x011b001a15007388 */ /* 0x0003e80000000400 */
[----:B0-----:R-:W4:Y:S04]  /*11de0*/  LDL.LU R8, [R1+0x168] ;  /* 0x0001680001087983 */ /* 0x001f280000300800 */
[----:B-1----:R-:W4:Y:S04]  /*11df0*/  LDL.LU R20, [R1+0x12c] ;  /* 0x00012c0001147983 */ /* 0x002f280000300800 */
        /* <DEDUP_REMOVED lines=8> */
[----:B---3--:R0:W-:Y:S04]  /*11e80*/  STS.U16 [R21+0x12a00], R19 ;  /* 0x012a001315007388 */ /* 0x0081e80000000400 */
[----:B------:R1:W-:Y:S04]  /*11e90*/  STS.U16 [R21+0x12b00], R16 ;  /* 0x012b001015007388 */ /* 0x0003e80000000400 */
[----:B0-----:R-:W3:Y:S04]  /*11ea0*/  LDL.LU R19, [R1+0x124] ;  /* 0x0001240001137983 */ /* 0x001ee80000300800 */
[----:B--2---:R0:W-:Y:S04]  /*11eb0*/  STS.U16 [R21+0x13a00], R17 ;  /* 0x013a001115007388 */ /* 0x0041e80000000400 */
[----:B------:R2:W-:Y:S04]  /*11ec0*/  STS.U16 [R21+0x13b00], R15 ;  /* 0x013b000f15007388 */ /* 0x0005e80000000400 */
[----:B-1----:R-:W3:Y:S04]  /*11ed0*/  LDL.LU R16, [R1+0x120] ;  /* 0x0001200001107983 */ /* 0x002ee80000300800 */
[----:B0-----:R-:W3:Y:S04]  /*11ee0*/  LDL.LU R17, [R1+0xe4] ;  /* 0x0000e40001117983 */ /* 0x001ee80000300800 */
[----:B--2---:R-:W0:Y:S04]  /*11ef0*/  S2R R15, SR_TID.X ;  /* 0x00000000000f7919 */ /* 0x004e280000002100 */
[----:B-----5:R1:W-:Y:S04]  /*11f00*/  STS.U16 [R21+0x14a00], R25 ;  /* 0x014a001915007388 */ /* 0x0203e80000000400 */
[----:B------:R2:W-:Y:S04]  /*11f10*/  STS.U16 [R21+0x14b00], R23 ;  /* 0x014b001715007388 */ /* 0x0005e80000000400 */
[----:B----4-:R4:W-:Y:S01]  /*11f20*/  STS.U16 [R21+0x15a00], R22 ;  /* 0x015a001615007388 */ /* 0x0109e20000000400 */
[----:B0-----:R-:W-:-:S03]  /*11f30*/  LOP3.LUT R28, R15, 0x7f, RZ, 0xc0, !PT ;  /* 0x0000007f0f1c7812 */ /* 0x001fc600078ec0ff */
[----:B------:R-:W5:Y:S04]  /*11f40*/  LDL.LU R15, [R1+0xe0] ;  /* 0x0000e000010f7983 */ /* 0x000f680000300800 */
[----:B-1----:R-:W3:Y:S04]  /*11f50*/  LDL.LU R25, [R1+0x3534] ;  /* 0x0035340001197983 */ /* 0x002ee80000300800 */
[----:B--2---:R-:W2:Y:S04]  /*11f60*/  LDL.LU R23, [R1+0x3530] ;  /* 0x0035300001177983 */ /* 0x004ea80000300800 */
[----:B------:R0:W-:Y:S04]  /*11f70*/  STS.U16 [R21+0x15b00], R0 ;  /* 0x015b000015007388 */ /* 0x0001e80000000400 */
[----:B----4-:R-:W4:Y:S04]  /*11f80*/  LDL.LU R22, [R1+0x352c] ;  /* 0x00352c0001167983 */ /* 0x010f280000300800 */
[----:B------:R-:W-:Y:S04]  /*11f90*/  STS.U16 [R21+0x16a00], R3 ;  /* 0x016a000315007388 */ /* 0x000fe80000000400 */
[----:B0-----:R-:W2:Y:S04]  /*11fa0*/  LDL.LU R0, [R1+0x3528] ;  /* 0x0035280001007983 */ /* 0x001ea80000300800 */
[----:B------:R0:W-:Y:S04]  /*11fb0*/  STS.U16 [R21+0x16b00], R2 ;  /* 0x016b000215007388 */ /* 0x0001e80000000400 */
[----:B0-----:R-:W2:Y:S01]  /*11fc0*/  LDL.LU R2, [R1+0x3524] ;  /* 0x0035240001027983 */ /* 0x001ea20000300800 */
[----:B------:R-:W-:-:S04]  /*11fd0*/  SHF.L.U32 R28, R28, 0x1, RZ ;  /* 0x000000011c1c7819 */ /* 0x000fc800000006ff */
[C---:B------:R-:W-:Y:S01]  /*11fe0*/  LOP3.LUT R3, R28.reuse, 0x60, RZ, 0x3c, !PT ;  /* 0x000000601c037812 */ /* 0x040fe200078e3cff */
[----:B--2---:R0:W-:Y:S04]  /*11ff0*/  STS.U16 [R21+0x17a00], R2 ;  /* 0x017a000215007388 */ /* 0x0041e80000000400 */
[----:B------:R1:W-:Y:S04]  /*12000*/  STS.U16 [R21+0x17b00], R0 ;  /* 0x017b000015007388 */ /* 0x0003e80000000400 */
[----:B0-----:R-:W2:Y:S04]  /*12010*/  LDL.LU R2, [R1+0xac] ;  /* 0x0000ac0001027983 */ /* 0x001ea80000300800 */
[----:B-1----:R-:W2:Y:S04]  /*12020*/  LDL.LU R21, [R1+0x3520] ;  /* 0x0035200001157983 */ /* 0x002ea80000300800 */
[----:B------:R-:W2:Y:S04]  /*12030*/  LDL.LU R0, [R1+0xe8] ;  /* 0x0000e80001007983 */ /* 0x000ea80000300800 */
[----:B------:R0:W-:Y:S04]  /*12040*/  STS.U16 [R3+0x10c00], R9 ;  /* 0x010c000903007388 */ /* 0x0001e80000000400 */
[----:B------:R1:W-:Y:S04]  /*12050*/  STS.U16 [R3+0x10d00], R8 ;  /* 0x010d000803007388 */ /* 0x0003e80000000400 */
[----:B------:R3:W-:Y:S04]  /*12060*/  STS.U16 [R3+0x11c00], R20 ;  /* 0x011c001403007388 */ /* 0x0007e80000000400 */
[----:B0-----:R-:W4:Y:S04]  /*12070*/  LDL.LU R9, [R1+0x351c] ;  /* 0x00351c0001097983 */ /* 0x001f280000300800 */
[----:B-1----:R-:W4:Y:S04]  /*12080*/  LDL.LU R8, [R1+0x3518] ;  /* 0x0035180001087983 */ /* 0x002f280000300800 */
[----:B---3--:R-:W3:Y:S04]  /*12090*/  LDL.LU R20, [R1+0x3514] ;  /* 0x0035140001147983 */ /* 0x008ee80000300800 */
[----:B------:R0:W-:Y:S04]  /*120a0*/  STS.U16 [R3+0x11d00], R24 ;  /* 0x011d001803007388 */ /* 0x0001e80000000400 */
[----:B------:R1:W-:Y:S04]  /*120b0*/  STS.U16 [R3+0x12c00], R26 ;  /* 0x012c001a03007388 */ /* 0x0003e80000000400 */
[----:B0-----:R-:W3:Y:S04]  /*120c0*/  LDL.LU R24, [R1+0x3510] ;  /* 0x0035100001187983 */ /* 0x001ee80000300800 */
[----:B-1----:R-:W3:Y:S04]  /*120d0*/  LDL.LU R26, [R1+0x350c] ;  /* 0x00350c00011a7983 */ /* 0x002ee80000300800 */
[----:B--2---:R0:W-:Y:S04]  /*120e0*/  STS.U16 [R3+0x12d00], R0 ;  /* 0x012d000003007388 */ /* 0x0041e80000000400 */
[----:B------:R-:W-:Y:S04]  /*120f0*/  STS.U16 [R3+0x13c00], R2 ;  /* 0x013c000203007388 */ /* 0x000fe80000000400 */
[----:B------:R-:W-:Y:S04]  /*12100*/  STS.U16 [R3+0x13d00], R4 ;  /* 0x013d000403007388 */ /* 0x000fe80000000400 */
[----:B------:R-:W-:Y:S01]  /*12110*/  STS.U16 [R3+0x14c00], R5 ;  /* 0x014c000503007388 */ /* 0x000fe20000000400 */
[----:B0-----:R-:W-:-:S03]  /*12120*/  LOP3.LUT R0, R28, 0x70, RZ, 0x3c, !PT ;  /* 0x000000701c007812 */ /* 0x001fc600078e3cff */
[----:B------:R-:W-:Y:S04]  /*12130*/  STS.U16 [R3+0x14d00], R6 ;  /* 0x014d000603007388 */ /* 0x000fe80000000400 */
[----:B------:R-:W-:Y:S04]  /*12140*/  STS.U16 [R3+0x15c00], R7 ;  /* 0x015c000703007388 */ /* 0x000fe80000000400 */
[----:B---3--:R-:W-:Y:S04]  /*12150*/  STS.U16 [R3+0x15d00], R26 ;  /* 0x015d001a03007388 */ /* 0x008fe80000000400 */
[----:B------:R-:W-:Y:S04]  /*12160*/  STS.U16 [R3+0x16c00], R24 ;  /* 0x016c001803007388 */ /* 0x000fe80000000400 */
[----:B------:R-:W-:Y:S04]  /*12170*/  STS.U16 [R3+0x16d00], R20 ;  /* 0x016d001403007388 */ /* 0x000fe80000000400 */
[----:B----4-:R-:W-:Y:S04]  /*12180*/  STS.U16 [R3+0x17c00], R8 ;  /* 0x017c000803007388 */ /* 0x010fe80000000400 */
[----:B------:R-:W-:Y:S04]  /*12190*/  STS.U16 [R3+0x17d00], R9 ;  /* 0x017d000903007388 */ /* 0x000fe80000000400 */
[----:B------:R-:W-:Y:S04]  /*121a0*/  STS.U16 [R0+0x10e00], R29 ;  /* 0x010e001d00007388 */ /* 0x000fe80000000400 */
[----:B------:R-:W-:Y:S04]  /*121b0*/  STS.U16 [R0+0x10f00], R18 ;  /* 0x010f001200007388 */ /* 0x000fe80000000400 */
[----:B------:R-:W-:Y:S04]  /*121c0*/  STS.U16 [R0+0x11e00], R19 ;  /* 0x011e001300007388 */ /* 0x000fe80000000400 */
[----:B------:R0:W-:Y:S04]  /*121d0*/  STS.U16 [R0+0x11f00], R16 ;  /* 0x011f001000007388 */ /* 0x0001e80000000400 */
[----:B------:R-:W-:Y:S04]  /*121e0*/  STS.U16 [R0+0x12e00], R17 ;  /* 0x012e001100007388 */ /* 0x000fe80000000400 */
[----:B0-----:R-:W0:Y:S04]  /*121f0*/  S2R R16, SR_TID.X ;  /* 0x0000000000107919 */ /* 0x001e280000002100 */
[----:B-----5:R1:W-:Y:S04]  /*12200*/  STS.U16 [R0+0x12f00], R15 ;  /* 0x012f000f00007388 */ /* 0x0203e80000000400 */
[----:B------:R-:W-:Y:S04]  /*12210*/  STS.U16 [R0+0x13e00], R21 ;  /* 0x013e001500007388 */ /* 0x000fe80000000400 */
[----:B-1----:R-:W1:Y:S04]  /*12220*/  S2R R15, SR_TID.X ;  /* 0x00000000000f7919 */ /* 0x002e680000002100 */
        /* <DEDUP_REMOVED lines=8> */
[----:B------:R-:W-:Y:S01]  /*122b0*/  STS.U16 [R0+0x17f00], R13 ;  /* 0x017f000d00007388 */ /* 0x000fe20000000400 */
[----:B0-----:R-:W-:-:S02]  /*122c0*/  LOP3.LUT R17, R16, 0x7, RZ, 0xc0, !PT ;  /* 0x0000000710117812 */ /* 0x001fc400078ec0ff */
[C---:B------:R-:W-:Y:S02]  /*122d0*/  LOP3.LUT R29, R16.reuse, 0x10, RZ, 0xc0, !PT ;  /* 0x00000010101d7812 */ /* 0x040fe400078ec0ff */
[----:B-1----:R-:W-:Y:S01]  /*122e0*/  LOP3.LUT R15, R15, 0x10, RZ, 0xc0, !PT ;  /* 0x000000100f0f7812 */ /* 0x002fe200078ec0ff */
[----:B------:R-:W-:Y:S01]  /*122f0*/  IMAD R7, R17, 0x110, RZ ;  /* 0x0000011011077824 */ /* 0x000fe200078e02ff */
[C---:B------:R-:W-:Y:S01]  /*12300*/  SHF.L.U32 R6, R16.reuse, 0x1, RZ ;  /* 0x0000000110067819 */ /* 0x040fe200000006ff */
[----:B------:R-:W-:Y:S01]  /*12310*/  IMAD.SHL.U32 R3, R29, 0x80, RZ ;  /* 0x000000801d037824 */ /* 0x000fe200078e00ff */
[----:B------:R0:W-:Y:S01]  /*12320*/  STL [R1+0x26a8], R29 ;  /* 0x0026a81d01007387 */ /* 0x0001e20000100800 */
[----:B------:R-:W-:Y:S02]  /*12330*/  SHF.L.U32 R15, R15, 0x7, RZ ;  /* 0x000000070f0f7819 */ /* 0x000fe400000006ff */
[----:B------:R-:W-:Y:S02]  /*12340*/  LOP3.LUT R16, R16, 0x60, RZ, 0xc0, !PT ;  /* 0x0000006010107812 */ /* 0x000fe400078ec0ff */
[----:B0-----:R-:W-:-:S04]  /*12350*/  LOP3.LUT R29, R7, 0x10, R6, 0x78, !PT ;  /* 0x00000010071d7812 */ /* 0x001fc800078e7806 */
[----:B------:R-:W-:Y:S01]  /*12360*/  LOP3.LUT R29, R29, R15, RZ, 0xfc, !PT ;  /* 0x0000000f1d1d7212 */ /* 0x000fe200078efcff */
[C---:B------:R-:W-:Y:S01]  /*12370*/  IMAD R28, R17.reuse, 0x110, RZ ;  /* 0x00000110111c7824 */ /* 0x040fe200078e02ff */
[C---:B------:R-:W-:Y:S02]  /*12380*/  SHF.L.U32 R5, R17.reuse, 0x4, RZ ;  /* 0x0000000411057819 */ /* 0x040fe400000006ff */
[----:B------:R-:W-:Y:S01]  /*12390*/  LEA R4, R17, R16, 0x2 ;  /* 0x0000001011047211 */ /* 0x000fe200078e10ff */
[----:B------:R-:W-:Y:S06]  /*123a0*/  BAR.SYNC.DEFER_BLOCKING 0x0 ;  /* 0x0000000000007b1d */ /* 0x000fec0000010000 */
[----:B------:R-:W0:Y:S01]  /*123b0*/  LDSM.16.MT88.4 R16, [R29] ;  /* 0x000000001d10783b */ /* 0x000e220000004200 */
[----:B------:R-:W-:-:S04]  /*123c0*/  LOP3.LUT R5, R5, 0x30, R6, 0x78, !PT ;  /* 0x0000003005057812 */ /* 0x000fc800078e7806 */
[----:B------:R-:W-:Y:S01]  /*123d0*/  LEA R4, R4, R5, 0x7 ;  /* 0x0000000504047211 */ /* 0x000fe200078e38ff */
[----:B0-----:R-:W-:Y:S01]  /*123e0*/  IMAD.MOV.U32 R11, RZ, RZ, R16 ;  /* 0x000000ffff0b7224 */ /* 0x001fe200078e0010 */
[----:B------:R-:W-:Y:S02]  /*123f0*/  MOV R10, R17 ;  /* 0x00000011000a7202 */ /* 0x000fe40000000f00 */
[----:B------:R-:W-:Y:S02]  /*12400*/  MOV R9, R18 ;  /* 0x0000001200097202 */ /* 0x000fe40000000f00 */
[----:B------:R-:W-:Y:S02]  /*12410*/  MOV R8, R19 ;  /* 0x0000001300087202 */ /* 0x000fe40000000f00 */
[----:B------:R-:W0:Y:S01]  /*12420*/  LDSM.16.M88.4 R16, [R4+0x10000] ;  /* 0x010000000410783b */ /* 0x000e220000000200 */
[C-C-:B------:R-:W-:Y:S02]  /*12430*/  LOP3.LUT R0, R28.reuse, 0x10, R6.reuse, 0x78, !PT ;  /* 0x000000101c007812 */ /* 0x140fe400078e7806 */
[----:B------:R-:W-:-:S02]  /*12440*/  LOP3.LUT R2, R28, 0x10, R6, 0x78, !PT ;  /* 0x000000101c027812 */ /* 0x000fc400078e7806 */
[-C--:B------:R-:W-:Y:S02]  /*12450*/  LOP3.LUT R0, R0, R3.reuse, RZ, 0xfc, !PT ;  /* 0x0000000300007212 */ /* 0x080fe400078efcff */
[----:B------:R-:W-:-:S04]  /*12460*/  LOP3.LUT R2, R2, R3, RZ, 0xfc, !PT ;  /* 0x0000000302027212 */ /* 0x000fc800078efcff */
[----:B------:R-:W-:Y:S01]  /*12470*/  LOP3.LUT R2, R2, 0x40, RZ, 0x3c, !PT ;  /* 0x0000004002027812 */ /* 0x000fe200078e3cff */
[----:B0-----:R-:W-:Y:S04]  /*12480*/  STL [R1+0x34d4], R18 ;  /* 0x0034d41201007387 */ /* 0x001fe80000100800 */
[----:B------:R-:W-:Y:S04]  /*12490*/  STL [R1+0x34d0], R19 ;  /* 0x0034d01301007387 */ /* 0x000fe80000100800 */
[----:B------:R-:W-:Y:S04]  /*124a0*/  STL [R1+0x26ac], R28 ;  /* 0x0026ac1c01007387 */ /* 0x000fe80000100800 */
[----:B------:R0:W-:Y:S01]  /*124b0*/  STL [R1+0x2610], R3 ;  /* 0x0026100301007387 */ /* 0x0001e20000100800 */
[----:B------:R-:W-:-:S03]  /*124c0*/  LOP3.LUT R0, R0, 0x60, RZ, 0x3c, !PT ;  /* 0x0000006000007812 */ /* 0x000fc600078e3cff */
[----:B------:R-:W-:Y:S01]  /*124d0*/  LDSM.16.MT88.4 R24, [R2+0x80] ;  /* 0x000080000218783b */ /* 0x000fe20000004200 */
[----:B0-----:R-:W-:-:S04]  /*124e0*/  LOP3.LUT R3, R7, 0x10, R6, 0x78, !PT ;  /* 0x0000001007037812 */ /* 0x001fc800078e7806 */
[----:B------:R-:W-:Y:S02]  /*124f0*/  LOP3.LUT R3, R3, R15, RZ, 0xfc, !PT ;  /* 0x0000000f03037212 */ /* 0x000fe400078efcff */
[----:B------:R-:W0:Y:S02]  /*12500*/  LDSM.16.M88.4 R12, [R4+0x14000] ;  /* 0x01400000040c783b */ /* 0x000e240000000200 */
[----:B------:R-:W-:Y:S02]  /*12510*/  LOP3.LUT R3, R3, 0x20, RZ, 0x3c, !PT ;  /* 0x0000002003037812 */ /* 0x000fe400078e3cff */
[----:B------:R-:W1:Y:S04]  /*12520*/  LDSM.16.MT88.4 R4, [R2] ;  /* 0x000000000204783b */ /* 0x000e680000004200 */
[----:B------:R-:W2:Y:S04]  /*12530*/  LDSM.16.MT88.4 R20, [R3] ;  /* 0x000000000314783b */ /* 0x000ea80000004200 */
[----:B0-----:R-:W-:Y:S04]  /*12540*/  STL [R1+0x345c], R14 ;  /* 0x00345c0e01007387 */ /* 0x001fe80000100800 */
[----:B------:R-:W-:Y:S04]  /*12550*/  STL [R1+0x3458], R15 ;  /* 0x0034580f01007387 */ /* 0x000fe80000100800 */
[----:B-1----:R0:W-:Y:S04]  /*12560*/  STL.64 [R1+0x34f8], R6 ;  /* 0x0034f80601007387 */ /* 0x0021e80000100a00 */
[----:B--2---:R-:W-:Y:S04]  /*12570*/  STL.64 [R1], R20 ;  /* 0x0000001401007387 */ /* 0x004fe80000100a00 */
[----:B------:R-:W-:Y:S04]  /*12580*/  STL.64 [R1+0x8], R22 ;  /* 0x0000081601007387 */ /* 0x000fe80000100a00 */
[----:B------:R1:W-:Y:S01]  /*12590*/  STL.64 [R1+0x34f0], R4 ;  /* 0x0034f00401007387 */ /* 0x0003e20000100a00 */
[----:B0-----:R-:W-:-:S02]  /*125a0*/  MOV R6, R9 ;  /* 0x0000000900067202 */ /* 0x001fc40000000f00 */
[----:B------:R-:W-:Y:S01]  /*125b0*/  MOV R7, R8 ;  /* 0x0000000800077202 */ /* 0x000fe20000000f00 */
[----:B------:R-:W-:Y:S01]  /*125c0*/  LDSM.16.MT88.4 R20, [R3+0x80] ;  /* 0x000080000314783b */ /* 0x000fe20000004200 */
[----:B-1----:R-:W-:Y:S01]  /*125d0*/  IMAD.MOV.U32 R4, RZ, RZ, R11 ;  /* 0x000000ffff047224 */ /* 0x002fe200078e000b */
[----:B------:R-:W-:Y:S02]  /*125e0*/  MOV R5, R10 ;  /* 0x0000000a00057202 */ /* 0x000fe40000000f00 */
[----:B------:R-:W0:Y:S04]  /*125f0*/  LDSM.16.MT88.4 R8, [R0] ;  /* 0x000000000008783b */ /* 0x000e280000004200 */
[----:B0-----:R-:W-:Y:S04]  /*12600*/  STL [R1+0x34d8], R11 ;  /* 0x0034d80b01007387 */ /* 0x001fe80000100800 */
[----:B------:R-:W-:Y:S04]  /*12610*/  STL [R1+0x3508], R10 ;  /* 0x0035080a01007387 */ /* 0x000fe80000100800 */
[----:B------:R-:W-:Y:S04]  /*12620*/  STL.64 [R1+0x3500], R8 ;  /* 0x0035000801007387 */ /* 0x000fe80000100a00 */
[----:B------:R-:W0:Y:S04]  /*12630*/  LDSM.16.MT88.4 R8, [R29+0x80] ;  /* 0x000080001d08783b */ /* 0x000e280000004200 */
[----:B------:R-:W-:Y:S04]  /*12640*/  STL.64 [R1+0x34e8], R22 ;  /* 0x0034e81601007387 */ /* 0x000fe80000100a00 */
[----:B0-----:R-:W-:Y:S04]  /*12650*/  STL.64 [R1+0x10], R8 ;  /* 0x0000100801007387 */ /* 0x001fe80000100a00 */
[----:B------:R-:W-:Y:S04]  /*12660*/  STL.64 [R1+0x18], R10 ;  /* 0x0000180a01007387 */ /* 0x000fe80000100a00 */
[----:B------:R0:W-:Y:S04]  /*12670*/  STL.64 [R1+0x34e0], R20 ;  /* 0x0034e01401007387 */ /* 0x0001e80000100a00 */
[----:B------:R-:W1:Y:S04]  /*12680*/  LDSM.16.MT88.4 R8, [R0+0x80] ;  /* 0x000080000008783b */ /* 0x000e680000004200 */
[----:B0-----:R-:W2:Y:S04]  /*12690*/  LDL.LU.64 R20, [R1] ;  /* 0x0000000001147983 */ /* 0x001ea80000300a00 */
[----:B------:R-:W2:Y:S04]  /*126a0*/  LDL.LU.64 R22, [R1+0x8] ;  /* 0x0000080001167983 */ /* 0x000ea80000300a00 */
[----:B------:R-:W-:Y:S04]  /*126b0*/  STL.64 [R1+0x34c8], R26 ;  /* 0x0034c81a01007387 */ /* 0x000fe80000100a00 */
[----:B------:R0:W-:Y:S04]  /*126c0*/  STL.64 [R1+0x34c0], R24 ;  /* 0x0034c01801007387 */ /* 0x0001e80000100a00 */
[----:B------:R-:W-:Y:S04]  /*126d0*/  STL [R1+0x3474], R2 ;  /* 0x0034740201007387 */ /* 0x000fe80000100800 */
[----:B0-----:R-:W3:Y:S04]  /*126e0*/  LDL.LU.64 R24, [R1+0x10] ;  /* 0x0000100001187983 */ /* 0x001ee80000300a00 */
[----:B------:R-:W4:Y:S04]  /*126f0*/  LDL.LU.64 R26, [R1+0x18] ;  /* 0x00001800011a7983 */ /* 0x000f280000300a00 */
[----:B-1----:R-:W-:Y:S04]  /*12700*/  STL.64 [R1+0x30], R8 ;  /* 0x0000300801007387 */ /* 0x002fe80000100a00 */
[----:B------:R0:W-:Y:S02]  /*12710*/  STL.64 [R1+0x38], R10 ;  /* 0x0000380a01007387 */ /* 0x0001e40000100a00 */
[C---:B0-----:R-:W-:Y:S08]  /*12720*/  HMMA.16816.F32 R8, R4.reuse, R16, RZ ;  /* 0x000000100408723c */ /* 0x041ff000000018ff */
[----:B------:R-:W-:Y:S01]  /*12730*/  HMMA.16816.F32 R4, R4, R12, RZ ;  /* 0x0000000c0404723c */ /* 0x000fe200000018ff */
[----:B------:R0:W-:Y:S11]  /*12740*/  STL [R1+0x3470], R0 ;  /* 0x0034700001007387 */ /* 0x0001f60000100800 */
[----:B------:R-:W-:Y:S04]  /*12750*/  @!UPT UIADD3 URZ, URZ, URZ, URZ ;  /* 0x0000003f3f3ff290 */ /* 0x000fe8000fffe03f */
[----:B------:R-:W-:Y:S01]  /*12760*/  MOV R28, R11 ;  /* 0x0000000b001c7202 */ /* 0x000fe20000000f00 */
[----:B------:R-:W-:Y:S01]  /*12770*/  IMAD.MOV.U32 R14, RZ, RZ, R9 ;  /* 0x000000ffff0e7224 */ /* 0x000fe200078e0009 */
[----:B------:R-:W-:Y:S01]  /*12780*/  MOV R15, R10 ;  /* 0x0000000a000f7202 */ /* 0x000fe20000000f00 */
[----:B------:R1:W-:Y:S04]  /*12790*/  STL [R1+0x80], R8 ;  /* 0x0000800801007387 */ /* 0x0003e80000100800 */
[----:B------:R-:W5:Y:S01]  /*127a0*/  LDL.LU R10, [R1+0x3508] ;  /* 0x00350800010a7983 */ /* 0x000f620000300800 */
[----:B0-----:R-:W-:-:S03]  /*127b0*/  MOV R0, R7 ;  /* 0x0000000700007202 */ /* 0x001fc60000000f00 */
[----:B-1----:R-:W5:Y:S04]  /*127c0*/  LDL.LU.64 R8, [R1+0x3500] ;  /* 0x0035000001087983 */ /* 0x002f680000300a00 */
[----:B------:R-:W-:Y:S04]  /*127d0*/  STL [R1+0x3480], R28 ;  /* 0x0034801c01007387 */ /* 0x000fe80000100800 */
[----:B------:R-:W-:Y:S04]  /*127e0*/  STL [R1+0x347c], R15 ;  /* 0x00347c0f01007387 */ /* 0x000fe80000100800 */
[----:B------:R-:W-:Y:S04]  /*127f0*/  STL [R1+0x3478], R14 ;  /* 0x0034780e01007387 */ /* 0x000fe80000100800 */
[----:B------:R-:W-:Y:S04]  /*12800*/  STL.64 [R1+0x70], R4 ;  /* 0x0000700401007387 */ /* 0x000fe80000100a00 */
[----:B------:R2:W-:Y:S04]  /*12810*/  STL [R1+0x78], R6 ;  /* 0x0000780601007387 */ /* 0x0005e80000100800 */
[----:B------:R-:W-:Y:S01]  /*12820*/  STL [R1+0x3498], R0 ;  /* 0x0034980001007387 */ /* 0x000fe20000100800 */
[----:B--2---:R-:W-:Y:S11]  /*12830*/  HMMA.16816.F32 R4, R20, R16, RZ ;  /* 0x000000101404723c */ /* 0x004ff600000018ff */
[----:B------:R-:W-:Y:S11]  /*12840*/  @!UPT UIADD3 URZ, URZ, URZ, URZ ;  /* 0x0000003f3f3ff290 */ /* 0x000ff6000fffe03f */
[----:B------:R-:W-:Y:S01]  /*12850*/  @!UPT UIADD3 URZ, URZ, URZ, URZ ;  /* 0x0000003f3f3ff290 */ /* 0x000fe2000fffe03f */
[----:B------:R-:W-:Y:S04]  /*12860*/  STL.64 [R1+0x90], R4 ;  /* 0x0000900401007387 */ /* 0x000fe80000100a00 */
[----:B------:R0:W-:Y:S04]  /*12870*/  STL.64 [R1+0x98], R6 ;  /* 0x0000980601007387 */ /* 0x0001e80000100a00 */
[----:B0-----:R-:W2:Y:S04]  /*12880*/  LDL.LU.64 R6, [R1+0x34f8] ;  /* 0x0034f80001067983 */ /* 0x001ea80000300a00 */
[----:B------:R-:W2:Y:S01]  /*12890*/  LDL.LU.64 R4, [R1+0x34f0] ;  /* 0x0034f00001047983 */ /* 0x000ea20000300a00 */
[----:B------:R-:W-:Y:S01]  /*128a0*/  IMAD.MOV.U32 R11, RZ, RZ, R20 ;  /* 0x000000ffff0b7224 */ /* 0x000fe200078e0014 */
[----:B------:R-:W-:-:S02]  /*128b0*/  MOV R18, R21 ;  /* 0x0000001500127202 */ /* 0x000fc40000000f00 */
[----:B------:R-:W-:Y:S02]  /*128c0*/  MOV R19, R22 ;  /* 0x0000001600137202 */ /* 0x000fe40000000f00 */
[----:B------:R-:W-:Y:S02]  /*128d0*/  MOV R0, R23 ;  /* 0x0000001700007202 */ /* 0x000fe40000000f00 */
[----:B------:R-:W0:Y:S02]  /*128e0*/  LDSM.16.MT88.4 R20, [R29+0x1000] ;  /* 0x001000001d14783b */ /* 0x000e240000004200 */
[----:B0-----:R-:W-:Y:S01]  /*128f0*/  IMAD.MOV.U32 R28, RZ, RZ, R20 ;  /* 0x000000ffff1c7224 */ /* 0x001fe200078e0014 */
[----:B------:R-:W-:Y:S02]  /*12900*/  MOV R15, R21 ;  /* 0x00000015000f7202 */ /* 0x000fe40000000f00 */
[----:B------:R-:W-:Y:S02]  /*12910*/  MOV R14, R22 ;  /* 0x00000016000e7202 */ /* 0x000fe40000000f00 */
[----:B------:R-:W-:-:S03]  /*12920*/  MOV R2, R23 ;  /* 0x0000001700027202 */ /* 0x000fc60000000f00 */
[----:B------:R-:W-:Y:S04]  /*12930*/  STL.64 [R1+0x34a8], R14 ;  /* 0x0034a80e01007387 */ /* 0x000fe80000100a00 */
[----:B------:R0:W-:Y:S04]  /*12940*/  STL.64 [R1+0x34a0], R12 ;  /* 0x0034a00c01007387 */ /* 0x0001e80000100a00 */
[----:B0-----:R-:W3:Y:S04]  /*12950*/  LDL.LU.64 R12, [R1+0x30] ;  /* 0x00003000010c7983 */ /* 0x001ee80000300a00 */
[----:B------:R-:W3:Y:S04]  /*12960*/  LDL.LU.64 R14, [R1+0x38] ;  /* 0x00003800010e7983 */ /* 0x000ee80000300a00 */
[----:B------:R-:W-:Y:S01]  /*12970*/  STL [R1+0x349c], R29 ;  /* 0x00349c1d01007387 */ /* 0x000fe20000100800 */
[----:B--2---:R-:W-:Y:S11]  /*12980*/  HMMA.16816.F32 R20, R4, R16, RZ ;  /* 0x000000100414723c */ /* 0x004ff600000018ff */
[----:B------:R-:W-:Y:S11]  /*12990*/  @!UPT UIADD3 URZ, URZ, URZ, URZ ;  /* 0x0000003f3f3ff290 */ /* 0x000ff6000fffe03f */
[----:B------:R-:W-:Y:S01]  /*129a0*/  @!UPT UIADD3 URZ, URZ, URZ, URZ ;  /* 0x0000003f3f3ff290 */ /* 0x000fe2000fffe03f */
[----:B------:R-:W-:Y:S04]  /*129b0*/  STL.64 [R1+0xf0], R20 ;  /* 0x0000f01401007387 */ /* 0x000fe80000100a00 */
[----:B------:R0:W-:Y:S04]  /*129c0*/  STL.64 [R1+0xf8], R22 ;  /* 0x0000f81601007387 */ /* 0x0001e80000100a00 */
[----:B0-----:R-:W2:Y:S04]  /*129d0*/  LDL.LU.64 R22, [R1+0x34e8] ;  /* 0x0034e80001167983 */ /* 0x001ea80000300a00 */
[----:B------:R-:W2:Y:S04]  /*129e0*/  LDL.LU.64 R20, [R1+0x34e0] ;  /* 0x0034e00001147983 */ /* 0x000ea80000300a00 */
[----:B------:R-:W-:Y:S04]  /*129f0*/  STL.64 [R1+0x3490], R6 ;  /* 0x0034900601007387 */ /* 0x000fe80000100a00 */
[----:B------:R0:W-:Y:S02]  /*12a00*/  STL.64 [R1+0x3488], R4 ;  /* 0x0034880401007387 */ /* 0x0001e40000100a00 */
[----:B0-----:R-:W-:-:S02]  /*12a10*/  IMAD.MOV.U32 R4, RZ, RZ, R11 ;  /* 0x000000ffff047224 */ /* 0x001fc400078e000b */
[----:B------:R-:W5:Y:S01]  /*12a20*/  LDL.LU R11, [R1+0x34d8] ;  /* 0x0034d800010b7983 */ /* 0x000f620000300800 */
[----:B------:R-:W-:Y:S02]  /*12a30*/  MOV R6, R19 ;  /* 0x0000001300067202 */ /* 0x000fe40000000f00 */
[----:B------:R-:W-:Y:S02]  /*12a40*/  MOV R7, R0 ;  /* 0x0000000000077202 */ /* 0x000fe40000000f00 */
[----:B------:R-:W-:Y:S02]  /*12a50*/  MOV R5, R18 ;  /* 0x0000001200057202 */ /* 0x000fe40000000f00 */
[----:B------:R-:W2:Y:S04]  /*12a60*/  LDL.LU R18, [R1+0x34d4] ;  /* 0x0034d40001127983 */ /* 0x000ea80000300800 */
[----:B------:R-:W2:Y:S04]  /*12a70*/  LDL.LU R19, [R1+0x34d0] ;  /* 0x0034d00001137983 */ /* 0x000ea80000300800 */
[----:B------:R-:W-:Y:S04]  /*12a80*/  STL.64 [R1+0x34b8], R6 ;  /* 0x0034b80601007387 */ /* 0x000fe80000100a00 */
[----:B------:R-:W-:Y:S04]  /*12a90*/  STL.64 [R1+0x34b0], R4 ;  /* 0x0034b00401007387 */ /* 0x000fe80000100a00 */
[----:B------:R-:W0:Y:S04]  /*12aa0*/  LDSM.16.MT88.4 R4, [R3+0x1000] ;  /* 0x001000000304783b */ /* 0x000e280000004200 */
[----:B0-----:R-:W-:Y:S04]  /*12ab0*/  STL.64 [R1+0x60], R4 ;  /* 0x0000600401007387 */ /* 0x001fe80000100a00 */
[----:B------:R5:W-:Y:S01]  /*12ac0*/  STL.64 [R1+0x68], R6 ;  /* 0x0000680601007387 */ /* 0x000be20000100a00 */
[----:B----4-:R-:W-:Y:S01]  /*12ad0*/  MOV R0, R27 ;  /* 0x0000001b00007202 */ /* 0x010fe20000000f00 */
[-C--:B-----5:R-:W-:Y:S11]  /*12ae0*/  HMMA.16816.F32 R4, R8, R16.reuse, RZ ;  /* 0x000000100804723c */ /* 0x0a0ff600000018ff */
[----:B------:R-:W-:Y:S11]  /*12af0*/  @!UPT UIADD3 URZ, URZ, URZ, URZ ;  /* 0x0000003f3f3ff290 */ /* 0x000ff6000fffe03f */
[----:B------:R-:W-:Y:S01]  /*12b00*/  @!UPT UIADD3 URZ, URZ, URZ, URZ ;  /* 0x0000003f3f3ff290 */ /* 0x000fe2000fffe03f */
[----:B------:R-:W-:Y:S04]  /*12b10*/  STL.64 [R1+0x120], R4 ;  /* 0x0001200401007387 */ /* 0x000fe80000100a00 */
[----:B------:R3:W-:Y:S02]  /*12b20*/  STL.64 [R1+0x128], R6 ;  /* 0x0001280601007387 */ /* 0x0007e40000100a00 */
[-C--:B---3--:R-:W-:Y:S11]  /*12b30*/  HMMA.16816.F32 R4, R24, R16.reuse, RZ ;  /* 0x000000101804723c */ /* 0x088ff600000018ff */
[----:B------:R-:W-:Y:S11]  /*12b40*/  @!UPT UIADD3 URZ, URZ, URZ, URZ ;  /* 0x0000003f3f3ff290 */ /* 0x000ff6000fffe03f */
[----:B------:R-:W-:Y:S01]  /*12b50*/  @!UPT UIADD3 URZ, URZ, URZ, URZ ;  /* 0x0000003f3f3ff290 */ /* 0x000fe2000fffe03f */
[----:B------:R0:W-:Y:S04]  /*12b60*/  STL.64 [R1+0x110], R4 ;  /* 0x0001100401007387 */ /* 0x0001e80000100a00 */
[----:B------:R1:W-:Y:S01]  /*12b70*/  STL.64 [R1+0x118], R6 ;  /* 0x0001180601007387 */ /* 0x0003e20000100a00 */
[----:B0-----:R-:W-:Y:S02]  /*12b80*/  MOV R5, R25 ;  /* 0x0000001900057202 */ /* 0x001fe40000000f00 */
[----:B------:R-:W-:Y:S01]  /*12b90*/  MOV R4, R26 ;  /* 0x0000001a00047202 */ /* 0x000fe20000000f00 */
[----:B-1----:R-:W-:Y:S02]  /*12ba0*/  IMAD.MOV.U32 R6, RZ, RZ, R24 ;  /* 0x000000ffff067224 */ /* 0x002fe400078e0018 */
[----:B--2---:R-:W-:Y:S11]  /*12bb0*/  HMMA.16816.F32 R24, R20, R16, RZ ;  /* 0x000000101418723c */ /* 0x004ff600000018ff */
[----:B------:R-:W-:Y:S11]  /*12bc0*/  @!UPT UIADD3 URZ, URZ, URZ, URZ ;  /* 0x0000003f3f3ff290 */ /* 0x000ff6000fffe03f */
[----:B------:R-:W-:Y:S01]  /*12bd0*/  @!UPT UIADD3 URZ, URZ, URZ, URZ ;  /* 0x0000003f3f3ff290 */ /* 0x000fe2000fffe03f */
[----:B------:R-:W-:Y:S04]  /*12be0*/  STL.64 [R1+0x160], R24 ;  /* 0x0001601801007387 */ /* 0x000fe80000100a00 */
[----:B------:R0:W-:Y:S04]  /*12bf0*/  STL.64 [R1+0x168], R26 ;  /* 0x0001681a01007387 */ /* 0x0001e80000100a00 */
[----:B0-----:R-:W2:Y:S04]  /*12c00*/  LDL.LU.64 R26, [R1+0x34c8] ;  /* 0x0034c800011a7983 */ /* 0x001ea80000300a00 */
[----:B------:R-:W2:Y:S04]  /*12c10*/  LDL.LU.64 R24, [R1+0x34c0] ;  /* 0x0034c00001187983 */ /* 0x000ea80000300a00 */
[----:B------:R0:W-:Y:S04]  /*12c20*/  STL.64 [R1+0x3468], R22 ;  /* 0x0034681601007387 */ /* 0x0001e80000100a00 */
[----:B------:R1:W-:Y:S01]  /*12c30*/  STL.64 [R1+0x3460], R20 ;  /* 0x0034601401007387 */ /* 0x0003e20000100a00 */
[----:B0-----:R-:W-:Y:S01]  /*12c40*/  MOV R22, R4 ;  /* 0x0000000400167202 */ /* 0x001fe20000000f00 */
[----:B-1----:R-:W-:Y:S01]  /*12c50*/  IMAD.MOV.U32 R20, RZ, RZ, R6 ;  /* 0x000000ffff147224 */ /* 0x002fe200078e0006 */
[----:B------:R-:W-:-:S02]  /*12c60*/  MOV R21, R5 ;  /* 0x0000000500157202 */ /* 0x000fc40000000f00 */
[----:B------:R-:W-:Y:S02]  /*12c70*/  MOV R23, R0 ;  /* 0x0000000000177202 */ /* 0x000fe40000000f00 */
[----:B------:R-:W-:Y:S02]  /*12c80*/  MOV R29, R14 ;  /* 0x0000000e001d7202 */ /* 0x000fe40000000f00 */
[----:B------:R-:W-:Y:S01]  /*12c90*/  MOV R0, R15 ;  /* 0x0000000f00007202 */ /* 0x000fe20000000f00 */
[-C--:B--2---:R-:W-:Y:S11]  /*12ca0*/  HMMA.16816.F32 R4, R24, R16.reuse, RZ ;  /* 0x000000101804723c */ /* 0x084ff600000018ff */
[----:B------:R-:W-:Y:S11]  /*12cb0*/  @!UPT UIADD3 URZ, URZ, URZ, URZ ;  /* 0x0000003f3f3ff290 */ /* 0x000ff6000fffe03f */
[----:B------:R-:W-:Y:S01]  /*12cc0*/  @!UPT UIADD3 URZ, URZ, URZ, URZ ;  /* 0x0000003f3f3ff290 */ /* 0x000fe2000fffe03f */
[----:B------:R-:W-:Y:S04]  /*12cd0*/  STL.64 [R1+0x170], R4 ;  /* 0x0001700401007387 */ /* 0x000fe80000100a00 */
[----:B------:R0:W-:Y:S02]  /*12ce0*/  STL.64 [R1+0x178], R6 ;  /* 0x0001780601007387 */ /* 0x0001e40000100a00 */
[----:B0-----:R-:W-:Y:S07]  /*12cf0*/  HMMA.16816.F32 R4, R12, R16, RZ ;  /* 0x000000100c04723c */ /* 0x001fee00000018ff */
[----:B------:R-:W-:Y:S01]  /*12d00*/  IMAD.MOV.U32 R16, RZ, RZ, R12 ;  /* 0x000000ffff107224 */ /* 0x000fe200078e000c */
[----:B------:R-:W-:Y:S11]  /*12d10*/  MOV R17, R13 ;  /* 0x0000000d00117202 */ /* 0x000ff60000000f00 */
[----:B------:R-:W-:Y:S04]  /*12d20*/  @!UPT UIADD3 URZ, URZ, URZ, URZ ;  /* 0x0000003f3f3ff290 */ /* 0x000fe8000fffe03f */
[----:B------:R-:W-:Y:S04]  /*12d30*/  STL.64 [R1+0x1a0], R4 ;  /* 0x0001a00401007387 */ /* 0x000fe80000100a00 */
[----:B------:R0:W-:Y:S04]  /*12d40*/  STL.64 [R1+0x1a8], R6 ;  /* 0x0001a80601007387 */ /* 0x0001e80000100a00 */
[----:B0-----:R-:W2:Y:S04]  /*12d50*/  LDL.LU.64 R6, [R1+0x34b8] ;  /* 0x0034b80001067983 */ /* 0x001ea80000300a00 */
[----:B------:R-:W2:Y:S04]  /*12d60*/  LDL.LU.64 R4, [R1+0x34b0] ;  /* 0x0034b00001047983 */ /* 0x000ea80000300a00 */
[----:B------:R-:W3:Y:S04]  /*12d70*/  LDL.LU.64 R14, [R1+0x34a8] ;  /* 0x0034a800010e7983 */ /* 0x000ee80000300a00 */
[----:B------:R-:W2:Y:S04]  /*12d80*/  LDL.LU.64 R12, [R1+0x34a0] ;  /* 0x0034a000010c7983 */ /* 0x000ea80000300a00 */
[----:B------:R0:W-:Y:S02]  /*12d90*/  STL.64 [R1+0x3450], R18 ;  /* 0x0034501201007387 */ /* 0x0001e40000100a00 */
[----:B0-----:R-:W-:Y:S01]  /*12da0*/  IMAD.MOV.U32 R18, RZ, RZ, R29 ;  /* 0x000000ffff127224 */ /* 0x001fe200078e001d */
[----:B------:R-:W-:Y:S01]  /*12db0*/  MOV R19, R0 ;  /* 0x0000000000137202 */ /* 0x000fe20000000f00 */
[----:B------:R-:W4:Y:S04]  /*12dc0*/  LDL.LU R29, [R1+0x349c] ;  /* 0x00349c00011d7983 */ /* 0x000f280000300800 */
[----:B------:R-:W5:Y:S01]  /*12dd0*/  LDL.LU R0, [R1+0x3498] ;  /* 0x0034980001007983 */ /* 0x000f620000300800 */
[-C--:B--2---:R-:W-:Y:S11]  /*12de0*/  HMMA.16816.F32 R4, R4, R12.reuse, RZ ;  /* 0x0000000c0404723c */ /* 0x084ff600000018ff */
[----:B------:R-:W-:Y:S11]  /*12df0*/  @!UPT UIADD3 URZ, URZ, URZ, URZ ;  /* 0x0000003f3f3ff290 */ /* 0x000ff6000fffe03f */
[----:B------:R-:W-:Y:S01]  /*12e00*/  @!UPT UIADD3 URZ, URZ, URZ, URZ ;  /* 0x0000003f3f3ff290 */ /* 0x000fe2000fffe03f */
[----:B------:R-:W-:Y:S04]  /*12e10*/  STL.64 [R1+0xc0], R4 ;  /* 0x0000c00401007387 */ /* 0x000fe80000100a00 */
[----:B------:R0:W-:Y:S04]  /*12e20*/  STL.64 [R1+0xc8], R6 ;  /* 0x0000c80601007387 */ /* 0x0001e80000100a00 */
[----:B0-----:R-:W2:Y:S04]  /*12e30*/  LDL.LU.64 R6, [R1+0x3490] ;  /* 0x0034900001067983 */ /* 0x001ea80000300a00 */
[----:B------:R-:W2:Y:S01]  /*12e40*/  LDL.LU.64 R4, [R1+0x3488] ;  /* 0x0034880001047983 */ /* 0x000ea20000300a00 */
[-C--:B------:R-:W-:Y:S08]  /*12e50*/  HMMA.16816.F32 R8, R8, R12.reuse, RZ ;  /* 0x0000000c0808723c */ /* 0x080ff000000018ff */
[----:B--2---:R-:W-:Y:S11]  /*12e60*/  HMMA.16816.F32 R4, R4, R12, RZ ;  /* 0x0000000c0404723c */ /* 0x004ff600000018ff */
[----:B------:R-:W-:Y:S11]  /*12e70*/  @!UPT UIADD3 URZ, URZ, URZ, URZ ;  /* 0x0000003f3f3ff290 */ /* 0x000ff6000fffe03f */
[----:B------:R-:W-:Y:S01]  /*12e80*/  @!UPT UIADD3 URZ, URZ, URZ, URZ ;  /* 0x0000003f3f3ff290 */ /* 0x000fe2000fffe03f */
[----:B------:R0:W-:Y:S04]  /*12e90*/  STL.64 [R1+0xb0], R4 ;  /* 0x0000b00401007387 */ /* 0x0001e80000100a00 */
[----:B------:R1:W-:Y:S01]  /*12ea0*/  STL.64 [R1+0xb8], R6 ;  /* 0x0000b80601007387 */ /* 0x0003e20000100a00 */
[----:B0-----:R-:W-:-:S03]  /*12eb0*/  MOV R4, R28 ;  /* 0x0000001c00047202 */ /* 0x001fc60000000f00 */
[----:B------:R-:W2:Y:S01]  /*12ec0*/  LDL.LU R28, [R1+0x3480] ;  /* 0x00348000011c7983 */ /* 0x000ea20000300800 */
[----:B---3--:R-:W-:Y:S01]  /*12ed0*/  MOV R5, R15 ;  /* 0x0000000f00057202 */ /* 0x008fe20000000f00 */
[----:B-1----:R-:W-:Y:S01]  /*12ee0*/  IMAD.MOV.U32 R6, RZ, RZ, R14 ;  /* 0x000000ffff067224 */ /* 0x002fe200078e000e */
[----:B------:R-:W-:Y:S01]  /*12ef0*/  MOV R7, R2 ;  /* 0x0000000200077202 */ /* 0x000fe20000000f00 */
[----:B------:R-:W3:Y:S04]  /*12f00*/  LDL.LU R15, [R1+0x347c] ;  /* 0x00347c00010f7983 */ /* 0x000ee80000300800 */
[----:B------:R-:W2:Y:S04]  /*12f10*/  LDL.LU R14, [R1+0x3478] ;  /* 0x00347800010e7983 */ /* 0x000ea80000300800 */
[----:B------:R-:W2:Y:S01]  /*12f20*/  LDL.LU R2, [R1+0x3474] ;  /* 0x0034740001027983 */ /* 0x000ea20000300800 */
[----:B------:R-:W-:Y:S03]  /*12f30*/  HMMA.16816.F32 R20, R20, R12, RZ ;  /* 0x0000000c1414723c */ /* 0x000fe600000018ff */
[----:B------:R0:W-:Y:S04]  /*12f40*/  STL.64 [R1+0xa0], R8 ;  /* 0x0000a00801007387 */ /* 0x0001e80000100a00 */
[----:B------:R5:W-:Y:S04]  /*12f50*/  STL.64 [R1+0xa8], R10 ;  /* 0x0000a80a01007387 */ /* 0x000be80000100a00 */
[----:B0-----:R-:W3:Y:S04]  /*12f60*/  LDL.LU R8, [R1+0x70] ;  /* 0x0000700001087983 */ /* 0x001ee80000300800 */
[----:B------:R-:W3:Y:S01]  /*12f70*/  LDL.LU R9, [R1+0x74] ;  /* 0x0000740001097983 */ /* 0x000ee20000300800 */
[----:B-----5:R-:W-:-:S03]  /*12f80*/  MOV R11, R0 ;  /* 0x00000000000b7202 */ /* 0x020fc60000000f00 */
[----:B------:R-:W5:Y:S04]  /*12f90*/  LDL.LU R10, [R1+0x78] ;  /* 0x00007800010a7983 */ /* 0x000f680000300800 */
[----:B------:R-:W3:Y:S04]  /*12fa0*/  LDL.LU R0, [R1+0x3470] ;  /* 0x0034700001007983 */ /* 0x000ee80000300800 */
[----:B------:R-:W-:Y:S04]  /*12fb0*/  STL.64 [R1+0xd0], R20 ;  /* 0x0000d01401007387 */ /* 0x000fe80000100a00 */
[----:B------:R-:W-:Y:S04]  /*12fc0*/  STL.64 [R1+0xd8], R22 ;  /* 0x0000d81601007387 */ /* 0x000fe80000100a00 */
[----:B--2---:R-:W0:Y:S04]  /*12fd0*/  LDSM.16.MT88.4 R20, [R2+0x1000] ;  /* 0x001000000214783b */ /* 0x004e280000004200 */
[----:B0-----:R-:W-:Y:S04]  /*12fe0*/  STL.64 [R1+0x50], R20 ;  /* 0x0000501401007387 */ /* 0x001fe80000100a00 */
[----:B------:R0:W-:Y:S04]  /*12ff0*/  STL.64 [R1+0x58], R22 ;  /* 0x0000581601007387 */ /* 0x0001e80000100a00 */
[----:B0-----:R-:W2:Y:S04]  /*13000*/  LDL.LU.64 R22, [R1+0x3468] ;  /* 0x0034680001167983 */ /* 0x001ea80000300a00 */
[----:B------:R-:W2:Y:S01]  /*13010*/  LDL.LU.64 R20, [R1+0x3460] ;  /* 0x0034600001147983 */ /* 0x000ea20000300a00 */
[-C--:B------:R-:W-:Y:S08]  /*13020*/  HMMA.16816.F32 R24, R24, R12.reuse, RZ ;  /* 0x0000000c1818723c */ /* 0x080ff000000018ff */
[-C--:B--2---:R-:W-:Y:S11]  /*13030*/  HMMA.16816.F32 R20, R20, R12.reuse, RZ ;  /* 0x0000000c1414723c */ /* 0x084ff600000018ff */
[----:B------:R-:W-:Y:S11]  /*13040*/  @!UPT UIADD3 URZ, URZ, URZ, URZ ;  /* 0x0000003f3f3ff290 */ /* 0x000ff6000fffe03f */
[----:B------:R-:W-:Y:S01]  /*13050*/  @!UPT UIADD3 URZ, URZ, URZ, URZ ;  /* 0x0000003f3f3ff290 */ /* 0x000fe2000fffe03f */
[----:B------:R-:W-:Y:S04]  /*13060*/  STL.64 [R1+0xe0], R20 ;  /* 0x0000e01401007387 */ /* 0x000fe80000100a00 */
[----:B------:R-:W-:Y:S04]  /*13070*/  STL.64 [R1+0xe8], R22 ;  /* 0x0000e81601007387 */ /* 0x000fe80000100a00 */
[----:B---3--:R-:W0:Y:S04]  /*13080*/  LDSM.16.MT88.4 R20, [R0+0x1000] ;  /* 0x001000000014783b */ /* 0x008e280000004200 */
[----:B0-----:R-:W-:Y:S04]  /*13090*/  STL.64 [R1+0x33e8], R22 ;  /* 0x0033e81601007387 */ /* 0x001fe80000100a00 */
[----:B------:R0:W-:Y:S04]  /*130a0*/  STL.64 [R1+0x100], R24 ;  /* 0x0001001801007387 */ /* 0x0001e80000100a00 */
[----:B------:R1:W-:Y:S04]  /*130b0*/  STL.64 [R1+0x108], R26 ;  /* 0x0001081a01007387 */ /* 0x0003e80000100a00 */
[----:B------:R-:W-:Y:S04]  /*130c0*/  STL.64 [R1+0x33e0], R20 ;  /* 0x0033e01401007387 */ /* 0x000fe80000100a00 */
[----:B0-----:R-:W2:Y:S04]  /*130d0*/  LDL.LU.64 R24, [R1+0x60] ;  /* 0x0000600001187983 */ /* 0x001ea80000300a00 */
[----:B-1----:R-:W3:Y:S01]  /*130e0*/  LDL.LU.64 R26, [R1+0x68] ;  /* 0x00006800011a7983 */ /* 0x002ee20000300a00 */
[----:B------:R-:W-:Y:S11]  /*130f0*/  HMMA.16816.F32 R16, R16, R12, RZ ;  /* 0x0000000c1010723c */ /* 0x000ff600000018ff */
[----:B------:R-:W-:Y:S11]  /*13100*/  @!UPT UIADD3 URZ, URZ, URZ, URZ ;  /* 0x0000003f3f3ff290 */ /* 0x000ff6000fffe03f */
[----:B------:R-:W-:Y:S01]  /*13110*/  @!UPT UIADD3 URZ, URZ, URZ, URZ ;  /* 0x0000003f3f3ff290 */ /* 0x000fe2000fffe03f */
[----:B------:R-:W-:Y:S04]  /*13120*/  STL.64 [R1+0x140], R16 ;  /* 0x0001401001007387 */ /* 0x000fe80000100a00 */
[----:B------:R-:W-:Y:S04]  /*13130*/  STL.64 [R1+0x148], R18 ;  /* 0x0001481201007387 */ /* 0x000fe80000100a00 */
[----:B----4-:R-:W0:Y:S02]  /*13140*/  LDSM.16.MT88.4 R16, [R29+0x1080] ;  /* 0x001080001d10783b */ /* 0x010e240000004200 */
[----:B0-----:R-:W-:Y:S01]  /*13150*/  IMAD.MOV.U32 R21, RZ, RZ, R18 ;  /* 0x000000ffff157224 */ /* 0x001fe200078e0012 */
[----:B------:R-:W-:Y:S01]  /*13160*/  MOV R20, R19 ;  /* 0x0000001300147202 */ /* 0x000fe20000000f00 */
[----:B---3--:R0:W-:Y:S04]  /*13170*/  STL.64 [R1+0x3448], R26 ;  /* 0x0034481a01007387 */ /* 0x0081e80000100a00 */
[----:B--2---:R1:W-:Y:S01]  /*13180*/  STL.64 [R1+0x3440], R24 ;  /* 0x0034401801007387 */ /* 0x0043e20000100a00 */
[----:B0-----:R-:W-:-:S03]  /*13190*/  IMAD.MOV.U32 R26, RZ, RZ, R15 ;  /* 0x000000ffff1a7224 */ /* 0x001fc600078e000f */
[----:B-1----:R-:W2:Y:S01]  /*131a0*/  LDL.LU R24, [R1+0x80] ;  /* 0x0000800001187983 */ /* 0x002ea20000300800 */
[----:B------:R-:W-:-:S03]  /*131b0*/  MOV R25, R14 ;  /* 0x0000000e00197202 */ /* 0x000fc60000000f00 */
[----:B------:R-:W5:Y:S04]  /*131c0*/  LDL.LU R14, [R1+0x345c] ;  /* 0x00345c00010e7983 */ /* 0x000f680000300800 */
[----:B------:R-:W5:Y:S04]  /*131d0*/  LDL.LU R15, [R1+0x3458] ;  /* 0x00345800010f7983 */ /* 0x000f680000300800 */
[----:B------:R-:W2:Y:S01]  /*131e0*/  LDL.LU.64 R18, [R1+0x3450] ;  /* 0x0034500001127983 */ /* 0x000ea20000300a00 */
[----:B------:R-:W-:Y:S02]  /*131f0*/  MOV R27, R28 ;  /* 0x0000001c001b7202 */ /* 0x000fe40000000f00 */
[----:B------:R-:W-:-:S02]  /*13200*/  MOV R22, R17 ;  /* 0x0000001100167202 */ /* 0x000fc40000000f00 */
[----:B------:R-:W-:Y:S01]  /*13210*/  MOV R23, R16 ;  /* 0x0000001000177202 */ /* 0x000fe20000000f00 */
[----:B------:R-:W-:Y:S04]  /*13220*/  STL [R1+0x3438], R20 ;  /* 0x0034381401007387 */ /* 0x000fe80000100800 */
[----:B------:R-:W-:Y:S04]  /*13230*/  STL [R1+0x3434], R21 ;  /* 0x0034341501007387 */ /* 0x000fe80000100800 */
[----:B------:R-:W-:Y:S04]  /*13240*/  STL [R1+0x3430], R22 ;  /* 0x0034301601007387 */ /* 0x000fe80000100800 */
[----:B------:R-:W-:Y:S01]  /*13250*/  STL [R1+0x342c], R23 ;  /* 0x00342c1701007387 */ /* 0x000fe20000100800 */
[C---:B--2---:R-:W-:Y:S08]  /*13260*/  HMMA.16816.F32 R24, R4.reuse, R18, R24 ;  /* 0x000000120418723c */ /* 0x044ff00000001818 */
[----:B-----5:R-:W-:Y:S11]  /*13270*/  HMMA.16816.F32 R4, R4, R14, R8 ;  /* 0x0000000e0404723c */ /* 0x020ff60000001808 */
[----:B------:R-:W-:Y:S05]  /*13280*/  @!UPT UIADD3 URZ, URZ, URZ, URZ ;  /* 0x0000003f3f3ff290 */ /* 0x000fea000fffe03f */
[----:B------:R-:W-:Y:S01]  /*13290*/  IMAD.MOV.U32 R28, RZ, RZ, R27 ;  /* 0x000000ffff1c7224 */ /* 0x000fe200078e001b */
[----:B------:R-:W-:Y:S02]  /*132a0*/  MOV R13, R25 ;  /* 0x00000019000d7202 */ /* 0x000fe40000000f00 */
[----:B------:R-:W-:Y:S01]  /*132b0*/  MOV R12, R24 ;  /* 0x00000018000c7202 */ /* 0x000fe20000000f00 */
[----:B------:R-:W-:Y:S04]  /*132c0*/  STL [R1+0x138], R26 ;  /* 0x0001381a01007387 */ /* 0x000fe80000100800 */
[----:B------:R-:W-:Y:S01]  /*132d0*/  STL [R1+0x33b8], R28 ;  /* 0x0033b81c01007387 */ /* 0x000fe20000100800 */
[----:B------:R-:W-:-:S03]  /*132e0*/  MOV R17, R6 ;  /* 0x0000000600117202 */ /* 0x000fc60000000f00 */
[----:B------:R-:W-:Y:S01]  /*132f0*/  STL [R1+0x33b4], R13 ;  /* 0x0033b40d01007387 */ /* 0x000fe20000100800 */
[----:B------:R-:W-:-:S03]  /*13300*/  MOV R16, R7 ;  /* 0x0000000700107202 */ /* 0x000fc60000000f00 */
[----:B------:R0:W-:Y:S04]  /*13310*/  STL [R1+0x33b0], R12 ;  /* 0x0033b00c01007387 */ /* 0x0001e80000100800 */
[----:B------:R-:W-:Y:S04]  /*13320*/  STL.64 [R1+0x150], R4 ;  /* 0x0001500401007387 */ /* 0x000fe80000100a00 */
[----:B------:R-:W1:Y:S04]  /*13330*/  LDSM.16.MT88.4 R4, [R3+0x1080] ;  /* 0x001080000304783b */ /* 0x000e680000004200 */
[----:B------:R-:W2:Y:S04]  /*13340*/  LDSM.16.MT88.4 R24, [R2+0x1080] ;  /* 0x001080000218783b */ /* 0x000ea80000004200 */
[----:B------:R3:W-:Y:S04]  /*13350*/  STL [R1+0x3428], R14 ;  /* 0x0034280e01007387 */ /* 0x0007e80000100800 */
[----:B------:R4:W-:Y:S04]  /*13360*/  STL [R1+0x3424], R15 ;  /* 0x0034240f01007387 */ /* 0x0009e80000100800 */
[----:B0-----:R-:W5:Y:S04]  /*13370*/  LDL.LU R12, [R1+0x90] ;  /* 0x00009000010c7983 */ /* 0x001f680000300800 */
[----:B------:R-:W5:Y:S04]  /*13380*/  LDL.LU R13, [R1+0x94] ;  /* 0x00009400010d7983 */ /* 0x000f680000300800 */
[----:B---3--:R-:W5:Y:S04]  /*13390*/  LDL.LU R14, [R1+0x98] ;  /* 0x00009800010e7983 */ /* 0x008f680000300800 */
[----:B----4-:R-:W5:Y:S04]  /*133a0*/  LDL.LU R15, [R1+0x9c] ;  /* 0x00009c00010f7983 */ /* 0x010f680000300800 */
[----:B------:R-:W-:Y:S01]  /*133b0*/  STL [R1+0x33bc], R17 ;  /* 0x0033bc1101007387 */ /* 0x000fe20000100800 */
[----:B-1----:R-:W-:Y:S01]  /*133c0*/  MOV R20, R4 ;  /* 0x0000000400147202 */ /* 0x002fe20000000f00 */
[----:B------:R-:W-:Y:S01]  /*133d0*/  IMAD.MOV.U32 R21, RZ, RZ, R5 ;  /* 0x000000ffff157224 */ /* 0x000fe200078e0005 */
[----:B------:R-:W-:-:S02]  /*133e0*/  MOV R23, R7 ;  /* 0x0000000700177202 */ /* 0x000fc40000000f00 */
[----:B--2---:R-:W-:Y:S01]  /*133f0*/  MOV R5, R26 ;  /* 0x0000001a00057202 */ /* 0x004fe20000000f00 */
[----:B------:R-:W-:Y:S01]  /*13400*/  IMAD.MOV.U32 R7, RZ, RZ, R25 ;  /* 0x000000ffff077224 */ /* 0x000fe200078e0019 */
[----:B------:R-:W-:Y:S02]  /*13410*/  MOV R4, R27 ;  /* 0x0000001b00047202 */ /* 0x000fe40000000f00 */
[----:B------:R-:W-:Y:S01]  /*13420*/  MOV R8, R24 ;  /* 0x0000001800087202 */ /* 0x000fe20000000f00 */
[----:B------:R-:W5:Y:S04]  /*13430*/  LDL.LU.64 R26, [R1+0x3448] ;  /* 0x00344800011a7983 */ /* 0x000f680000300a00 */
[----:B------:R-:W5:Y:S01]  /*13440*/  LDL.LU.64 R24, [R1+0x3440] ;  /* 0x0034400001187983 */ /* 0x000f620000300a00 */
[----:B------:R-:W-:-:S03]  /*13450*/  MOV R22, R6 ;  /* 0x0000000600167202 */ /* 0x000fc60000000f00 */
[----:B------:R-:W0:Y:S01]  /*13460*/  S2R R6, SR_TID.X ;  /* 0x0000000000067919 */ /* 0x000e220000002100 */
[----:B-----5:R-:W-:Y:S01]  /*13470*/  HMMA.16816.F32 R12, R24, R18, R12 ;  /* 0x00000012180c723c */ /* 0x020fe2000000180c */
[----:B------:R-:W-:Y:S02]  /*13480*/  MOV R11, R26 ;  /* 0x0000001a000b7202 */ /* 0x000fe40000000f00 */
[----:B------:R-:W-:Y:S11]  /*13490*/  MOV R10, R27 ;  /* 0x0000001b000a7202 */ /* 0x000ff60000000f00 */
[----:B------:R-:W-:Y:S09]  /*134a0*/  @!UPT UIADD3 URZ, URZ, URZ, URZ ;  /* 0x0000003f3f3ff290 */ /* 0x000ff2000fffe03f */
[----:B------:R-:W-:Y:S04]  /*134b0*/  STL.64 [R1+0x190], R12 ;  /* 0x0001900c01007387 */ /* 0x000fe80000100a00 */
[----:B------:R1:W-:Y:S02]  /*134c0*/  STL.64 [R1+0x198], R14 ;  /* 0x0001980e01007387 */ /* 0x0003e40000100a00 */
[----:B-1----:R-:W-:Y:S01]  /*134d0*/  MOV R14, R24 ;  /* 0x00000018000e7202 */ /* 0x002fe20000000f00 */
[----:B------:R-:W-:Y:S02]  /*134e0*/  IMAD.MOV.U32 R15, RZ, RZ, R25 ;  /* 0x000000ffff0f7224 */ /* 0x000fe400078e0019 */
[----:B------:R-:W1:Y:S04]  /*134f0*/  LDSM.16.MT88.4 R24, [R0+0x1080] ;  /* 0x001080000018783b */ /* 0x000e680000004200 */
[----:B-1----:R1:W-:Y:S04]  /*13500*/  STL.64 [R1+0x3328], R26 ;  /* 0x0033281a01007387 */ /* 0x0023e80000100a00 */
[----:B------:R2:W-:Y:S01]  /*13510*/  STL.64 [R1+0x3320], R24 ;  /* 0x0033201801007387 */ /* 0x0005e20000100a00 */
[----:B-1----:R-:W-:Y:S01]  /*13520*/  MOV R26, R5 ;  /* 0x00000005001a7202 */ /* 0x002fe20000000f00 */
[----:B--2---:R-:W-:Y:S01]  /*13530*/  IMAD.MOV.U32 R25, RZ, RZ, R7 ;  /* 0x000000ffff197224 */ /* 0x004fe200078e0007 */
[----:B0-----:R-:W-:-:S02]  /*13540*/  LOP3.LUT R7, R6, 0x7, RZ, 0xc0, !PT ;  /* 0x0000000706077812 */ /* 0x001fc400078ec0ff */
[C---:B------:R-:W-:Y:S02]  /*13550*/  SHF.L.U32 R5, R6.reuse, 0x1, RZ ;  /* 0x0000000106057819 */ /* 0x040fe400000006ff */
[----:B------:R-:W-:Y:S01]  /*13560*/  LOP3.LUT R6, R6, 0x60, RZ, 0xc0, !PT ;  /* 0x0000006006067812 */ /* 0x000fe200078ec0ff */
[----:B------:R-:W-:Y:S01]  /*13570*/  IMAD.SHL.U32 R9, R7, 0x10, RZ ;  /* 0x0000001007097824 */ /* 0x000fe200078e00ff */
[----:B------:R-:W-:Y:S02]  /*13580*/  MOV R24, R8 ;  /* 0x0000000800187202 */ /* 0x000fe40000000f00 */
[----:B------:R-:W-:Y:S02]  /*13590*/  MOV R27, R4 ;  /* 0x00000004001b7202 */ /* 0x000fe40000000f00 */
[----:B------:R-:W-:Y:S02]  /*135a0*/  LOP3.LUT R9, R9, 0x30, R5, 0x78, !PT ;  /* 0x0000003009097812 */ /* 0x000fe400078e7805 */
[----:B------:R-:W-:-:S02]  /*135b0*/  LEA R8, R7, R6, 0x2 ;  /* 0x0000000607087211 */ /* 0x000fc400078e10ff */
[----:B------:R-:W0:Y:S02]  /*135c0*/  LDSM.16.MT88.4 R4, [R29+0x2000] ;  /* 0x002000001d04783b */ /* 0x000e240000004200 */
[----:B------:R-:W-:-:S04]  /*135d0*/  LEA R8, R8, R9, 0x7 ;  /* 0x0000000908087211 */ /* 0x000fc800078e38ff */
[----:B------:R-:W-:Y:S02]  /*135e0*/  LOP3.LUT R8, R8, 0x40, RZ, 0x3c, !PT ;  /* 0x0000004008087812 */ /* 0x000fe400078e3cff */
[----:B0-----:R-:W-:Y:S01]  /*135f0*/  MOV R17, R4 ;  /* 0x0000000400117202 */ /* 0x001fe20000000f00 */
[----:B------:R-:W-:Y:S01]  /*13600*/  IMAD.MOV.U32 R28, RZ, RZ, R5 ;  /* 0x000000ffff1c7224 */ /* 0x000fe200078e0005 */
[----:B------:R-:W-:Y:S02]  /*13610*/  MOV R13, R6 ;  /* 0x00000006000d7202 */ /* 0x000fe40000000f00 */
[----:B------:R-:W-:Y:S02]  /*13620*/  MOV R12, R7 ;  /* 0x00000007000c7202 */ /* 0x000fe40000000f00 */
[----:B------:R-:W0:Y:S04]  /*13630*/  LDSM.16.M88.4 R4, [R8+0x10000] ;  /* 0x010000000804783b */ /* 0x000e280000000200 */
[----:B------:R-:W-:Y:S04]  /*13640*/  STL.64 [R1+0x3358], R26 ;  /* 0x0033581a01007387 */ /* 0x000fe80000100a00 */
[----:B------:R-:W-:Y:S04]  /*13650*/  STL.64 [R1+0x3350], R24 ;  /* 0x0033501801007387 */ /* 0x000fe80000100a00 */
[----:B------:R-:W-:Y:S04]  /*13660*/  STL.64 [R1+0x3418], R18 ;  /* 0x0034181201007387 */ /* 0x000fe80000100a00 */
[----:B------:R-:W-:Y:S04]  /*13670*/  STL.64 [R1+0x3410], R16 ;  /* 0x0034101001007387 */ /* 0x000fe80000100a00 */
[----:B------:R-:W-:Y:S04]  /*13680*/  STL [R1+0x3420], R8 ;  /* 0x0034200801007387 */ /* 0x000fe80000100800 */
[----:B0-----:R-:W-:Y:S04]  /*13690*/  STL [R1+0x3210], R6 ;  /* 0x0032100601007387 */ /* 0x001fe80000100800 */
[----:B------:R-:W-:Y:S04]  /*136a0*/  STL [R1+0x320c], R7 ;  /* 0x00320c0701007387 */ /* 0x000fe80000100800 */
[----:B------:R0:W-:Y:S04]  /*136b0*/  STL.64 [R1+0x3308], R4 ;  /* 0x0033080401007387 */ /* 0x0001e80000100a00 */
[----:B0-----:R-:W2:Y:S04]  /*136c0*/  LDL.LU R4, [R1+0x140] ;  /* 0x0001400001047983 */ /* 0x001ea80000300800 */
[----:B------:R-:W2:Y:S04]  /*136d0*/  LDL.LU R5, [R1+0x144] ;  /* 0x0001440001057983 */ /* 0x000ea80000300800 */
[----:B------:R-:W3:Y:S04]  /*136e0*/  LDL.LU R6, [R1+0x148] ;  /* 0x0001480001067983 */ /* 0x000ee80000300800 */
[----:B------:R-:W3:Y:S01]  /*136f0*/  LDL.LU R7, [R1+0x14c] ;  /* 0x00014c0001077983 */ /* 0x000ee20000300800 */
[----:B------:R-:W-:Y:S01]  /*13700*/  MOV R24, R20 ;  /* 0x0000001400187202 */ /* 0x000fe20000000f00 */
[----:B------:R-:W-:Y:S01]  /*13710*/  IMAD.MOV.U32 R25, RZ, RZ, R21 ;  /* 0x000000ffff197224 */ /* 0x000fe200078e0015 */
[----:B------:R-:W-:Y:S01]  /*13720*/  MOV R26, R22 ;  /* 0x00000016001a7202 */ /* 0x000fe20000000f00 */
[----:B------:R-:W4:Y:S01]  /*13730*/  LDL.LU R20, [R1+0x3438] ;  /* 0x0034380001147983 */ /* 0x000f220000300800 */
[----:B------:R-:W-:-:S03]  /*13740*/  MOV R27, R23 ;  /* 0x00000017001b7202 */ /* 0x000fc60000000f00 */
[----:B------:R-:W5:Y:S04]  /*13750*/  LDL.LU R21, [R1+0x3434] ;  /* 0x0034340001157983 */ /* 0x000f680000300800 */
[----:B------:R-:W4:Y:S04]  /*13760*/  LDL.LU R22, [R1+0x3430] ;  /* 0x0034300001167983 */ /* 0x000f280000300800 */
[----:B------:R-:W4:Y:S04]  /*13770*/  LDL.LU R23, [R1+0x342c] ;  /* 0x00342c0001177983 */ /* 0x000f280000300800 */
[----:B------:R-:W-:Y:S04]  /*13780*/  STL.64 [R1+0x3388], R26 ;  /* 0x0033881a01007387 */ /* 0x000fe80000100a00 */
[----:B------:R-:W-:Y:S04]  /*13790*/  STL.64 [R1+0x3380], R24 ;  /* 0x0033801801007387 */ /* 0x000fe80000100a00 */
[----:B---3--:R-:W-:Y:S04]  /*137a0*/  STL.64 [R1+0x3318], R6 ;  /* 0x0033180601007387 */ /* 0x008fe80000100a00 */
[----:B--2---:R0:W-:Y:S04]  /*137b0*/  STL.64 [R1+0x3310], R4 ;  /* 0x0033100401007387 */ /* 0x0041e80000100a00 */
[----:B0-----:R-:W2:Y:S04]  /*137c0*/  LDL.LU R4, [R1+0x1a0] ;  /* 0x0001a00001047983 */ /* 0x001ea80000300800 */
[----:B------:R-:W2:Y:S04]  /*137d0*/  LDL.LU R5, [R1+0x1a4] ;  /* 0x0001a40001057983 */ /* 0x000ea80000300800 */
[----:B------:R-:W3:Y:S04]  /*137e0*/  LDL.LU R6, [R1+0x1a8] ;  /* 0x0001a80001067983 */ /* 0x000ee80000300800 */
[----:B------:R-:W3:Y:S01]  /*137f0*/  LDL.LU R7, [R1+0x1ac] ;  /* 0x0001ac0001077983 */ /* 0x000ee20000300800 */
[----:B-----5:R-:W-:-:S03]  /*13800*/  MOV R26, R21 ;  /* 0x00000015001a7202 */ /* 0x020fc60000000f00 */
[----:B---3--:R-:W-:Y:S04]  /*13810*/  STL.64 [R1+0x3338], R6 ;  /* 0x0033380601007387 */ /* 0x008fe80000100a00 */
[----:B--2---:R0:W-:Y:S04]  /*13820*/  STL.64 [R1+0x3330], R4 ;  /* 0x0033300401007387 */ /* 0x0041e80000100a00 */
[----:B0-----:R-:W2:Y:S04]  /*13830*/  LDL.LU R4, [R1+0x100] ;  /* 0x0001000001047983 */ /* 0x001ea80000300800 */
[----:B------:R-:W2:Y:S04]  /*13840*/  LDL.LU R5, [R1+0x104] ;  /* 0x0001040001057983 */ /* 0x000ea80000300800 */
[----:B------:R-:W3:Y:S04]  /*13850*/  LDL.LU R6, [R1+0x108] ;  /* 0x0001080001067983 */ /* 0x000ee80000300800 */
[----:B------:R-:W3:Y:S01]  /*13860*/  LDL.LU R7, [R1+0x10c] ;  /* 0x00010c0001077983 */ /* 0x000ee20000300800 */
[----:B----4-:R-:W-:Y:S01]  /*13870*/  MOV R27, R20 ;  /* 0x00000014001b7202 */ /* 0x010fe20000000f00 */
[----:B------:R-:W-:Y:S01]  /*13880*/  IMAD.MOV.U32 R25, RZ, RZ, R22 ;  /* 0x000000ffff197224 */ /* 0x000fe200078e0016 */
[----:B------:R-:W-:-:S03]  /*13890*/  MOV R24, R23 ;  /* 0x0000001700187202 */ /* 0x000fc60000000f00 */
[----:B------:R-:W-:Y:S04]  /*138a0*/  STL.64 [R1+0x33c8], R26 ;  /* 0x0033c81a01007387 */ /* 0x000fe80000100a00 */
[----:B------:R-:W-:Y:S04]  /*138b0*/  STL.64 [R1+0x33c0], R24 ;  /* 0x0033c01801007387 */ /* 0x000fe80000100a00 */
[----:B---3--:R-:W-:Y:S04]  /*138c0*/  STL.64 [R1+0x3348], R6 ;  /* 0x0033480601007387 */ /* 0x008fe80000100a00 */
[----:B--2---:R0:W-:Y:S04]  /*138d0*/  STL.64 [R1+0x3340], R4 ;  /* 0x0033400401007387 */ /* 0x0041e80000100a00 */
[----:B0-----:R-:W2:Y:S04]  /*138e0*/  LDL.LU R4, [R1+0x170] ;  /* 0x0001700001047983 */ /* 0x001ea80000300800 */
[----:B------:R-:W2:Y:S04]  /*138f0*/  LDL.LU R5, [R1+0x174] ;  /* 0x0001740001057983 */ /* 0x000ea80000300800 */
[----:B------:R-:W3:Y:S04]  /*13900*/  LDL.LU R6, [R1+0x178] ;  /* 0x0001780001067983 */ /* 0x000ee80000300800 */
[----:B------:R-:W3:Y:S04]  /*13910*/  LDL.LU R7, [R1+0x17c] ;  /* 0x00017c0001077983 */ /* 0x000ee80000300800 */
[----:B------:R-:W4:Y:S04]  /*13920*/  LDL.LU R24, [R1+0xa0] ;  /* 0x0000a00001187983 */ /* 0x000f280000300800 */
[----:B------:R-:W4:Y:S04]  /*13930*/  LDL.LU R25, [R1+0xa4] ;  /* 0x0000a40001197983 */ /* 0x000f280000300800 */
[----:B------:R-:W5:Y:S04]  /*13940*/  LDL.LU R26, [R1+0xa8] ;  /* 0x0000a800011a7983 */ /* 0x000f680000300800 */
[----:B------:R-:W5:Y:S04]  /*13950*/  LDL.LU R27, [R1+0xac] ;  /* 0x0000ac00011b7983 */ /* 0x000f680000300800 */
[----:B------:R-:W2:Y:S04]  /*13960*/  LDL.LU R20, [R1+0x50] ;  /* 0x0000500001147983 */ /* 0x000ea80000300800 */
[----:B------:R-:W2:Y:S04]  /*13970*/  LDL.LU R21, [R1+0x54] ;  /* 0x0000540001157983 */ /* 0x000ea80000300800 */
[----:B------:R-:W2:Y:S04]  /*13980*/  LDL.LU R22, [R1+0x58] ;  /* 0x0000580001167983 */ /* 0x000ea80000300800 */
[----:B------:R-:W2:Y:S04]  /*13990*/  LDL.LU R23, [R1+0x5c] ;  /* 0x00005c0001177983 */ /* 0x000ea80000300800 */
[----:B-----5:R-:W-:Y:S04]  /*139a0*/  STL.64 [R1+0x33d8], R26 ;  /* 0x0033d81a01007387 */ /* 0x020fe80000100a00 */
[----:B----4-:R0:W-:Y:S04]  /*139b0*/  STL.64 [R1+0x33d0], R24 ;  /* 0x0033d01801007387 */ /* 0x0101e80000100a00 */
[----:B0-----:R-:W4:Y:S04]  /*139c0*/  LDL.LU R24, [R1+0x120] ;  /* 0x0001200001187983 */ /* 0x001f280000300800 */
[----:B------:R-:W4:Y:S04]  /*139d0*/  LDL.LU R25, [R1+0x124] ;  /* 0x0001240001197983 */ /* 0x000f280000300800 */
[----:B------:R-:W5:Y:S04]  /*139e0*/  LDL.LU R26, [R1+0x128] ;  /* 0x00012800011a7983 */ /* 0x000f680000300800 */
[----:B------:R-:W5:Y:S01]  /*139f0*/  LDL.LU R27, [R1+0x12c] ;  /* 0x00012c00011b7983 */ /* 0x000f620000300800 */
[----:B------:R-:W-:-:S03]  /*13a00*/  MOV R16, R14 ;  /* 0x0000000e00107202 */ /* 0x000fc60000000f00 */
[----:B-----5:R-:W-:Y:S04]  /*13a10*/  STL.64 [R1+0x33f8], R26 ;  /* 0x0033f81a01007387 */ /* 0x020fe80000100a00 */
[----:B----4-:R0:W-:Y:S04]  /*13a20*/  STL.64 [R1+0x33f0], R24 ;  /* 0x0033f01801007387 */ /* 0x0101e80000100a00 */
[----:B0-----:R-:W4:Y:S04]  /*13a30*/  LDL.LU R24, [R1+0xb0] ;  /* 0x0000b00001187983 */ /* 0x001f280000300800 */
[----:B------:R-:W4:Y:S04]  /*13a40*/  LDL.LU R25, [R1+0xb4] ;  /* 0x0000b40001197983 */ /* 0x000f280000300800 */
[----:B------:R-:W5:Y:S04]  /*13a50*/  LDL.LU R26, [R1+0xb8] ;  /* 0x0000b800011a7983 */ /* 0x000f680000300800 */
[----:B------:R-:W5:Y:S01]  /*13a60*/  LDL.LU R27, [R1+0xbc] ;  /* 0x0000bc00011b7983 */ /* 0x000f620000300800 */
[----:B------:R-:W-:-:S03]  /*13a70*/  IMAD.MOV.U32 R17, RZ, RZ, R15 ;  /* 0x000000ffff117224 */ /* 0x000fc600078e000f */
[----:B------:R-:W2:Y:S01]  /*13a80*/  LDL.LU R14, [R1+0x3428] ;  /* 0x00342800010e7983 */ /* 0x000ea20000300800 */
[----:B------:R-:W-:-:S03]  /*13a90*/  MOV R19, R10 ;  /* 0x0000000a00137202 */ /* 0x000fc60000000f00 */
[----:B------:R-:W2:Y:S01]  /*13aa0*/  LDL.LU R15, [R1+0x3424] ;  /* 0x00342400010f7983 */ /* 0x000ea20000300800 */
[----:B------:R-:W-:-:S03]  /*13ab0*/  MOV R18, R11 ;  /* 0x0000000b00127202 */ /* 0x000fc60000000f00 */
        /* <DEDUP_REMOVED lines=8> */
[----:B------:R-:W4:Y:S04]  /*13b40*/  LDL.LU R26, [R1+0xf8] ;  /* 0x0000f800011a7983 */ /* 0x000f280000300800 */
[----:B------:R-:W4:Y:S04]  /*13b50*/  LDL.LU R27, [R1+0xfc] ;  /* 0x0000fc00011b7983 */ /* 0x000f280000300800 */
[----:B---3--:R-:W-:Y:S04]  /*13b60*/  STL.64 [R1+0x3368], R6 ;  /* 0x0033680601007387 */ /* 0x008fe80000100a00 */
[----:B--2---:R0:W-:Y:S04]  /*13b70*/  STL.64 [R1+0x3360], R4 ;  /* 0x0033600401007387 */ /* 0x0041e80000100a00 */
[----:B0-----:R-:W2:Y:S04]  /*13b80*/  LDL.LU R4, [R1+0xe0] ;  /* 0x0000e00001047983 */ /* 0x001ea80000300800 */
[----:B------:R-:W2:Y:S04]  /*13b90*/  LDL.LU R5, [R1+0xe4] ;  /* 0x0000e40001057983 */ /* 0x000ea80000300800 */
[----:B------:R-:W3:Y:S04]  /*13ba0*/  LDL.LU R6, [R1+0xe8] ;  /* 0x0000e80001067983 */ /* 0x000ee80000300800 */
[----:B------:R-:W3:Y:S04]  /*13bb0*/  LDL.LU R7, [R1+0xec] ;  /* 0x0000ec0001077983 */ /* 0x000ee80000300800 */
        /* <DEDUP_REMOVED lines=11> */
[----:B------:R-:W3:Y:S01]  /*13c70*/  LDL.LU R7, [R1+0xdc] ;  /* 0x0000dc0001077983 */ /* 0x000ee20000300800 */
[----:B------:R-:W-:Y:S03]  /*13c80*/  HMMA.16816.F32 R16, R16, R14, R8 ;  /* 0x0000000e1010723c */ /* 0x000fe60000001808 */
[----:B---3--:R-:W-:Y:S04]  /*13c90*/  STL.64 [R1+0x33a8], R6 ;  /* 0x0033a80601007387 */ /* 0x008fe80000100a00 */
[----:B--2---:R0:W-:Y:S04]  /*13ca0*/  STL.64 [R1+0x33a0], R4 ;  /* 0x0033a00401007387 */ /* 0x0041e80000100a00 */
[----:B0-----:R-:W2:Y:S04]  /*13cb0*/  LDL.LU R4, [R1+0x110] ;  /* 0x0001100001047983 */ /* 0x001ea80000300800 */
[----:B------:R-:W2:Y:S04]  /*13cc0*/  LDL.LU R5, [R1+0x114] ;  /* 0x0001140001057983 */ /* 0x000ea80000300800 */
[----:B------:R-:W2:Y:S04]  /*13cd0*/  LDL.LU R6, [R1+0x118] ;  /* 0x0001180001067983 */ /* 0x000ea80000300800 */
[----:B------:R-:W2:Y:S04]  /*13ce0*/  LDL.LU R7, [R1+0x11c] ;  /* 0x00011c0001077983 */ /* 0x000ea80000300800 */
[----:B------:R-:W3:Y:S04]  /*13cf0*/  LDL.LU R8, [R1+0x3420] ;  /* 0x0034200001087983 */ /* 0x000ee80000300800 */
[----:B------:R-:W-:Y:S04]  /*13d00*/  STL.64 [R1+0x180], R16 ;  /* 0x0001801001007387 */ /* 0x000fe80000100a00 */
[----:B------:R0:W-:Y:S04]  /*13d10*/  STL.64 [R1+0x188], R18 ;  /* 0x0001881201007387 */ /* 0x0001e80000100a00 */
[----:B0-----:R-:W4:Y:S04]  /*13d20*/  LDL.LU.64 R18, [R1+0x3418] ;  /* 0x0034180001127983 */ /* 0x001f280000300a00 */
[----:B------:R-:W5:Y:S04]  /*13d30*/  LDL.LU.64 R16, [R1+0x3410] ;  /* 0x0034100001107983 */ /* 0x000f680000300a00 */
[----:B---3--:R-:W0:Y:S01]  /*13d40*/  LDSM.16.M88.4 R8, [R8+0x14000] ;  /* 0x014000000808783b */ /* 0x008e220000000200 */
[C---:B----4-:R-:W-:Y:S03]  /*13d50*/  HMMA.16816.F32 R24, R20.reuse, R18, R24 ;  /* 0x000000121418723c */ /* 0x050fe60000001818 */
[----:B0-----:R-:W-:Y:S04]  /*13d60*/  STL [R1+0x3214], R10 ;  /* 0x0032140a01007387 */ /* 0x001fe80000100800 */
[----:B------:R-:W-:Y:S11]  /*13d70*/  STL [R1+0x3208], R11 ;  /* 0x0032080b01007387 */ /* 0x000ff60000100800 */
[----:B------:R-:W-:Y:S05]  /*13d80*/  @!UPT UIADD3 URZ, URZ, URZ, URZ ;  /* 0x0000003f3f3ff290 */ /* 0x000fea000fffe03f */
[----:B------:R-:W-:Y:S04]  /*13d90*/  STL.64 [R1+0x1d0], R24 ;  /* 0x0001d01801007387 */ /* 0x000fe80000100a00 */
[----:B------:R0:W-:Y:S04]  /*13da0*/  STL.64 [R1+0x1d8], R26 ;  /* 0x0001d81a01007387 */ /* 0x0001e80000100a00 */
[----:B0-----:R-:W3:Y:S04]  /*13db0*/  LDL.LU.64 R26, [R1+0x3408] ;  /* 0x00340800011a7983 */ /* 0x001ee80000300a00 */
[----:B------:R-:W3:Y:S02]  /*13dc0*/  LDL.LU.64 R24, [R1+0x3400] ;  /* 0x0034000001187983 */ /* 0x000ee40000300a00 */
[----:B---3--:R-:W-:Y:S02]  /*13dd0*/  HMMA.16816.F32 R20, R20, R14, R24 ;  /* 0x0000000e1414723c */ /* 0x008fe40000001818 */
[----:B------:R-:W3:Y:S04]  /*13de0*/  LDL.LU.64 R26, [R1+0x33f8] ;  /* 0x0033f800011a7983 */ /* 0x000ee80000300a00 */
[----:B------:R-:W3:Y:S11]  /*13df0*/  LDL.LU.64 R24, [R1+0x33f0] ;  /* 0x0033f00001187983 */ /* 0x000ef60000300a00 */
[----:B------:R-:W-:Y:S06]  /*13e00*/  @!UPT UIADD3 URZ, URZ, URZ, URZ ;  /* 0x0000003f3f3ff290 */ /* 0x000fec000fffe03f */
[----:B------:R-:W-:Y:S04]  /*13e10*/  STL.64 [R1+0x1b0], R20 ;  /* 0x0001b01401007387 */ /* 0x000fe80000100a00 */
[----:B------:R-:W-:Y:S04]  /*13e20*/  STL.64 [R1+0x1b8], R22 ;  /* 0x0001b81601007387 */ /* 0x000fe80000100a00 */
[----:B------:R-:W0:Y:S04]  /*13e30*/  LDSM.16.MT88.4 R20, [R29+0x2080] ;  /* 0x002080001d14783b */ /* 0x000e280000004200 */
[----:B0-----:R-:W-:Y:S04]  /*13e40*/  STL.64 [R1+0x30], R20 ;  /* 0x0000301401007387 */ /* 0x001fe80000100a00 */
[----:B------:R0:W-:Y:S04]  /*13e50*/  STL.64 [R1+0x38], R22 ;  /* 0x0000381601007387 */ /* 0x0001e80000100a00 */
[----:B0-----:R-:W3:Y:S04]  /*13e60*/  LDL.LU.64 R22, [R1+0x33e8] ;  /* 0x0033e80001167983 */ /* 0x001ee80000300a00 */
[----:B------:R-:W3:Y:S04]  /*13e70*/  LDL.LU.64 R20, [R1+0x33e0] ;  /* 0x0033e00001147983 */ /* 0x000ee80000300a00 */
[----:B------:R-:W-:Y:S01]  /*13e80*/  STL [R1+0x3300], R29 ;  /* 0x0033001d01007387 */ /* 0x000fe20000100800 */
[C---:B---3--:R-:W-:Y:S11]  /*13e90*/  HMMA.16816.F32 R24, R20.reuse, R18, R24 ;  /* 0x000000121418723c */ /* 0x048ff60000001818 */
[----:B------:R-:W-:Y:S11]  /*13ea0*/  @!UPT UIADD3 URZ, URZ, URZ, URZ ;  /* 0x0000003f3f3ff290 */ /* 0x000ff6000fffe03f */
[----:B------:R-:W-:Y:S01]  /*13eb0*/  @!UPT UIADD3 URZ, URZ, URZ, URZ ;  /* 0x0000003f3f3ff290 */ /* 0x000fe2000fffe03f */
[----:B------:R-:W-:Y:S04]  /*13ec0*/  STL.64 [R1+0x1e0], R24 ;  /* 0x0001e01801007387 */ /* 0x000fe80000100a00 */
[----:B------:R0:W-:Y:S04]  /*13ed0*/  STL.64 [R1+0x1e8], R26 ;  /* 0x0001e81a01007387 */ /* 0x0001e80000100a00 */
[----:B0-----:R-:W3:Y:S04]  /*13ee0*/  LDL.LU.64 R26, [R1+0x33d8] ;  /* 0x0033d800011a7983 */ /* 0x001ee80000300a00 */
[----:B------:R-:W3:Y:S02]  /*13ef0*/  LDL.LU.64 R24, [R1+0x33d0] ;  /* 0x0033d00001187983 */ /* 0x000ee40000300a00 */
[----:B---3--:R-:W-:Y:S02]  /*13f00*/  HMMA.16816.F32 R20, R20, R14, R24 ;  /* 0x0000000e1414723c */ /* 0x008fe40000001818 */
[----:B------:R-:W2:Y:S04]  /*13f10*/  LDL.LU.64 R26, [R1+0x33c8] ;  /* 0x0033c800011a7983 */ /* 0x000ea80000300a00 */
[----:B------:R-:W2:Y:S11]  /*13f20*/  LDL.LU.64 R24, [R1+0x33c0] ;  /* 0x0033c00001187983 */ /* 0x000eb60000300a00 */
[----:B------:R-:W-:Y:S06]  /*13f30*/  @!UPT UIADD3 URZ, URZ, URZ, URZ ;  /* 0x0000003f3f3ff290 */ /* 0x000fec000fffe03f */
[----:B------:R5:W-:Y:S04]  /*13f40*/  STL.64 [R1+0x1c0], R20 ;  /* 0x0001c01401007387 */ /* 0x000be80000100a00 */
[----:B------:R0:W-:Y:S01]  /*13f50*/  STL.64 [R1+0x1c8], R22 ;  /* 0x0001c81601007387 */ /* 0x0001e20000100a00 */
[----:B-----5:R-:W-:Y:S01]  /*13f60*/  MOV R20, R17 ;  /* 0x0000001100147202 */ /* 0x020fe20000000f00 */
[----:B------:R-:W-:Y:S02]  /*13f70*/  IMAD.MOV.U32 R21, RZ, RZ, R28 ;  /* 0x000000ffff157224 */ /* 0x000fe400078e001c */
[----:B------:R-:W3:Y:S01]  /*13f80*/  LDL.LU R17, [R1+0x33bc] ;  /* 0x0033bc0001117983 */ /* 0x000ee20000300800 */
[----:B0-----:R-:W-:-:S03]  /*13f90*/  MOV R22, R13 ;  /* 0x0000000d00167202 */ /* 0x001fc60000000f00 */
[----:B------:R-:W4:Y:S01]  /*13fa0*/  LDL.LU R28, [R1+0x33b8] ;  /* 0x0033b800011c7983 */ /* 0x000f220000300800 */
[----:B------:R-:W-:-:S03]  /*13fb0*/  MOV R23, R12 ;  /* 0x0000000c00177202 */ /* 0x000fc60000000f00 */
[----:B------:R-:W5:Y:S04]  /*13fc0*/  LDL.LU R13, [R1+0x33b4] ;  /* 0x0033b400010d7983 */ /* 0x000f680000300800 */
[----:B------:R-:W5:Y:S01]  /*13fd0*/  LDL.LU R12, [R1+0x33b0] ;  /* 0x0033b000010c7983 */ /* 0x000f620000300800 */
[C---:B--2---:R-:W-:Y:S11]  /*13fe0*/  HMMA.16816.F32 R4, R24.reuse, R18, R4 ;  /* 0x000000121804723c */ /* 0x044ff60000001804 */
[----:B------:R-:W-:Y:S11]  /*13ff0*/  @!UPT UIADD3 URZ, URZ, URZ, URZ ;  /* 0x0000003f3f3ff290 */ /* 0x000ff6000fffe03f */
[----:B------:R-:W-:Y:S01]  /*14000*/  @!UPT UIADD3 URZ, URZ, URZ, URZ ;  /* 0x0000003f3f3ff290 */ /* 0x000fe2000fffe03f */
[----:B------:R-:W-:Y:S04]  /*14010*/  STL.64 [R1+0x80], R4 ;  /* 0x0000800401007387 */ /* 0x000fe80000100a00 */
[----:B------:R-:W-:Y:S04]  /*14020*/  STL.64 [R1+0x88], R6 ;  /* 0x0000880601007387 */ /* 0x000fe80000100a00 */
[----:B------:R-:W0:Y:S04]  /*14030*/  LDSM.16.MT88.4 R4, [R3+0x2000] ;  /* 0x002000000304783b */ /* 0x000e280000004200 */
[----:B0-----:R-:W-:Y:S04]  /*14040*/  STL.64 [R1+0x50], R4 ;  /* 0x0000500401007387 */ /* 0x001fe80000100a00 */
[----:B------:R0:W-:Y:S04]  /*14050*/  STL.64 [R1+0x58], R6 ;  /* 0x0000580601007387 */ /* 0x0001e80000100a00 */
[----:B0-----:R-:W2:Y:S04]  /*14060*/  LDL.LU.64 R6, [R1+0x33a8] ;  /* 0x0033a80001067983 */ /* 0x001ea80000300a00 */
[----:B------:R-:W2:Y:S02]  /*14070*/  LDL.LU.64 R4, [R1+0x33a0] ;  /* 0x0033a00001047983 */ /* 0x000ea40000300a00 */
[----:B--2---:R-:W-:Y:S02]  /*14080*/  HMMA.16816.F32 R24, R24, R14, R4 ;  /* 0x0000000e1818723c */ /* 0x004fe40000001804 */
[----:B------:R-:W2:Y:S04]  /*14090*/  LDL.LU.64 R6, [R1+0x3398] ;  /* 0x0033980001067983 */ /* 0x000ea80000300a00 */
[----:B------:R-:W2:Y:S11]  /*140a0*/  LDL.LU.64 R4, [R1+0x3390] ;  /* 0x0033900001047983 */ /* 0x000eb60000300a00 */
[----:B------:R-:W-:Y:S06]  /*140b0*/  @!UPT UIADD3 URZ, URZ, URZ, URZ ;  /* 0x0000003f3f3ff290 */ /* 0x000fec000fffe03f */
[----:B------:R-:W-:Y:S04]  /*140c0*/  STL.64 [R1+0x60], R24 ;  /* 0x0000601801007387 */ /* 0x000fe80000100a00 */
[----:B------:R0:W-:Y:S04]  /*140d0*/  STL.64 [R1+0x68], R26 ;  /* 0x0000681a01007387 */ /* 0x0001e80000100a00 */
[----:B0-----:R-:W2:Y:S04]  /*140e0*/  LDL.LU.64 R26, [R1+0x3388] ;  /* 0x00338800011a7983 */ /* 0x001ea80000300a00 */
[----:B------:R-:W2:Y:S02]  /*140f0*/  LDL.LU.64 R24, [R1+0x3380] ;  /* 0x0033800001187983 */ /* 0x000ea40000300a00 */
[C---:B--2---:R-:W-:Y:S11]  /*14100*/  HMMA.16816.F32 R4, R24.reuse, R18, R4 ;  /* 0x000000121804723c */ /* 0x044ff60000001804 */
[----:B------:R-:W-:Y:S11]  /*14110*/  @!UPT UIADD3 URZ, URZ, URZ, URZ ;  /* 0x0000003f3f3ff290 */ /* 0x000ff6000fffe03f */
[----:B------:R-:W-:Y:S01]  /*14120*/  @!UPT UIADD3 URZ, URZ, URZ, URZ ;  /* 0x0000003f3f3ff290 */ /* 0x000fe2000fffe03f */
[----:B------:R-:W-:Y:S04]  /*14130*/  STL.64 [R1+0xb0], R4 ;  /* 0x0000b00401007387 */ /* 0x000fe80000100a00 */
        /* <DEDUP_REMOVED lines=11> */
[----:B--2---:R-:W-:Y:S11]  /*141f0*/  HMMA.16816.F32 R4, R24, R18, R4 ;  /* 0x000000121804723c */ /* 0x004ff60000001804 */
[----:B------:R-:W-:Y:S11]  /*14200*/  @!UPT UIADD3 URZ, URZ, URZ, URZ ;  /* 0x0000003f3f3ff290 */ /* 0x000ff6000fffe03f */
[----:B------:R-:W-:Y:S01]  /*14210*/  @!UPT UIADD3 URZ, URZ, URZ, URZ ;  /* 0x0000003f3f3ff290 */ /* 0x000fe2000fffe03f */
[----:B------:R-:W-:Y:S01]  /*14220*/  STL.64 [R1+0x90], R4 ;  /* 0x0000900401007387 */ /* 0x000fe20000100a00 */
[----:B------:R-:W-:-:S03]  /*14230*/  MOV R29, R7 ;  /* 0x00000007001d7202 */ /* 0x000fc60000000f00 */
[----:B------:R0:W-:Y:S04]  /*14240*/  STL [R1+0x98], R6 ;  /* 0x0000980601007387 */ /* 0x0001e80000100800 */
        /* <DEDUP_REMOVED lines=18> */
[----:B------:R-:W5:Y:S11]  /*14370*/  LDL.LU.64 R4, [R1+0x3308] ;  /* 0x0033080001047983 */ /* 0x000f760000300a00 */
[----:B------:R-:W-:Y:S10]  /*14380*/  @!UPT UIADD3 URZ, URZ, URZ, URZ ;  /* 0x0000003f3f3ff290 */ /* 0x000ff4000fffe03f */
[----:B------:R-:W-:Y:S04]  /*14390*/  STL.64 [R1+0x20], R24 ;  /* 0x0000201801007387 */ /* 0x000fe80000100a00 */
[----:B------:R-:W-:Y:S04]  /*143a0*/  STL.64 [R1+0x28], R26 ;  /* 0x0000281a01007387 */ /* 0x000fe80000100a00 */
[----:B------:R-:W5:Y:S01]  /*143b0*/  LDL.LU R14, [R1+0x138] ;  /* 0x00013800010e7983 */ /* 0x000f620000300800 */
[----:B----4-:R-:W-:-:S07]  /*143c0*/  IMAD.MOV.U32 R15, RZ, RZ, R28 ;  /* 0x000000ffff0f7224 */ /* 0x010fce00078e001c */
[----:B-----5:R-:W-:Y:S11]  /*143d0*/  HMMA.16816.F32 R12, R20, R4, R12 ;  /* 0x00000004140c723c */ /* 0x020ff6000000180c */
[----:B------:R-:W-:Y:S11]  /*143e0*/  @!UPT UIADD3 URZ, URZ, URZ, URZ ;  /* 0x0000003f3f3ff290 */ /* 0x000ff6000fffe03f */
[----:B------:R-:W-:Y:S01]  /*143f0*/  @!UPT UIADD3 URZ, URZ, URZ, URZ ;  /* 0x0000003f3f3ff290 */ /* 0x000fe2000fffe03f */
[----:B------:R-:W-:Y:S01]  /*14400*/  STL.64 [R1+0xd0], R12 ;  /* 0x0000d00c01007387 */ /* 0x000fe20000100a00 */
[----:B------:R-:W-:-:S03]  /*14410*/  MOV R28, R15 ;  /* 0x0000000f001c7202 */ /* 0x000fc60000000f00 */
[----:B------:R-:W-:Y:S04]  /*14420*/  STL [R1+0xd8], R14 ;  /* 0x0000d80e01007387 */ /* 0x000fe80000100800 */
[----:B------:R-:W0:Y:S02]  /*14430*/  LDSM.16.MT88.4 R12, [R3+0x2080] ;  /* 0x00208000030c783b */ /* 0x000e240000004200 */
[----:B0-----:R-:W-:Y:S01]  /*14440*/  MOV R27, R12 ;  /* 0x0000000c001b7202 */ /* 0x001fe20000000f00 */
[----:B------:R-:W-:Y:S01]  /*14450*/  IMAD.MOV.U32 R25, RZ, RZ, R14 ;  /* 0x000000ffff197224 */ /* 0x000fe200078e000e */
[----:B------:R-:W-:Y:S02]  /*14460*/  MOV R26, R13 ;  /* 0x0000000d001a7202 */ /* 0x000fe40000000f00 */
[----:B------:R-:W-:-:S02]  /*14470*/  MOV R24, R15 ;  /* 0x0000000f00187202 */ /* 0x000fc40000000f00 */
[----:B------:R-:W0:Y:S04]  /*14480*/  LDSM.16.MT88.4 R12, [R2+0x2000] ;  /* 0x00200000020c783b */ /* 0x000e280000004200 */
[----:B0-----:R-:W-:Y:S04]  /*14490*/  STL.64 [R1+0x3288], R14 ;  /* 0x0032880e01007387 */ /* 0x001fe80000100a00 */
[----:B------:R0:W-:Y:S04]  /*144a0*/  STL.64 [R1+0x3280], R12 ;  /* 0x0032800c01007387 */ /* 0x0001e80000100a00 */
[----:B0-----:R-:W2:Y:S04]  /*144b0*/  LDL.LU R12, [R1+0x150] ;  /* 0x00015000010c7983 */ /* 0x001ea80000300800 */
[----:B------:R-:W2:Y:S01]  /*144c0*/  LDL.LU R13, [R1+0x154] ;  /* 0x00015400010d7983 */ /* 0x000ea20000300800 */
[----:B---3--:R-:W-:-:S02]  /*144d0*/  MOV R14, R17 ;  /* 0x00000011000e7202 */ /* 0x008fc40000000f00 */
[----:B------:R-:W-:Y:S02]  /*144e0*/  MOV R15, R16 ;  /* 0x00000010000f7202 */ /* 0x000fe40000000f00 */
[----:B------:R-:W0:Y:S04]  /*144f0*/  LDSM.16.MT88.4 R16, [R2+0x2080] ;  /* 0x002080000210783b */ /* 0x000e280000004200 */
[----:B0-----:R-:W-:Y:S04]  /*14500*/  STL.64 [R1+0x3268], R18 ;  /* 0x0032681201007387 */ /* 0x001fe80000100a00 */
[----:B------:R-:W-:Y:S04]  /*14510*/  STL.64 [R1+0x3260], R16 ;  /* 0x0032601001007387 */ /* 0x000fe80000100a00 */
[----:B------:R-:W-:Y:S01]  /*14520*/  STL [R1+0x3218], R2 ;  /* 0x0032180201007387 */ /* 0x000fe20000100800 */
[----:B--2---:R-:W-:Y:S11]  /*14530*/  HMMA.16816.F32 R20, R20, R8, R12 ;  /* 0x000000081414723c */ /* 0x004ff6000000180c */
[----:B------:R-:W-:Y:S11]  /*14540*/  @!UPT UIADD3 URZ, URZ, URZ, URZ ;  /* 0x0000003f3f3ff290 */ /* 0x000ff6000fffe03f */
[----:B------:R-:W-:Y:S02]  /*14550*/  @!UPT UIADD3 URZ, URZ, URZ, URZ ;  /* 0x0000003f3f3ff290 */ /* 0x000fe4000fffe03f */
[----:B------:R-:W-:Y:S01]  /*14560*/  IMAD.MOV.U32 R10, RZ, RZ, R20 ;  /* 0x000000ffff0a7224 */ /* 0x000fe200078e0014 */
[----:B------:R-:W-:Y:S02]  /*14570*/  MOV R6, R21 ;  /* 0x0000001500067202 */ /* 0x000fe40000000f00 */
[----:B------:R-:W-:Y:S02]  /*14580*/  MOV R7, R22 ;  /* 0x0000001600077202 */ /* 0x000fe40000000f00 */
[----:B------:R-:W-:Y:S02]  /*14590*/  MOV R11, R23 ;  /* 0x00000017000b7202 */ /* 0x000fe40000000f00 */
[----:B------:R-:W0:Y:S04]  /*145a0*/  LDSM.16.MT88.4 R20, [R0+0x2000] ;  /* 0x002000000014783b */ /* 0x000e280000004200 */
[----:B------:R-:W-:Y:S04]  /*145b0*/  STL.64 [R1+0x32f8], R10 ;  /* 0x0032f80a01007387 */ /* 0x000fe80000100a00 */
[----:B------:R-:W-:Y:S01]  /*145c0*/  STL.64 [R1+0x32f0], R8 ;  /* 0x0032f00801007387 */ /* 0x000fe20000100a00 */
[----:B------:R-:W-:Y:S01]  /*145d0*/  MOV R14, R25 ;  /* 0x00000019000e7202 */ /* 0x000fe20000000f00 */
[----:B------:R-:W-:Y:S01]  /*145e0*/  IMAD.MOV.U32 R12, RZ, RZ, R27 ;  /* 0x000000ffff0c7224 */ /* 0x000fe200078e001b */
[----:B------:R-:W-:-:S02]  /*145f0*/  MOV R15, R24 ;  /* 0x00000018000f7202 */ /* 0x000fc40000000f00 */
[----:B------:R-:W-:Y:S01]  /*14600*/  MOV R13, R26 ;  /* 0x0000001a000d7202 */ /* 0x000fe20000000f00 */
[----:B0-----:R-:W-:Y:S04]  /*14610*/  STL.64 [R1+0x3248], R22 ;  /* 0x0032481601007387 */ /* 0x001fe80000100a00 */
[----:B------:R0:W-:Y:S04]  /*14620*/  STL.64 [R1+0x3240], R20 ;  /* 0x0032401401007387 */ /* 0x0001e80000100a00 */
        /* <DEDUP_REMOVED lines=8> */
[----:B------:R-:W-:Y:S04]  /*146b0*/  STL.64 [R1+0x32b8], R14 ;  /* 0x0032b80e01007387 */ /* 0x000fe80000100a00 */
[----:B------:R0:W-:Y:S04]  /*146c0*/  STL.64 [R1+0x32b0], R12 ;  /* 0x0032b00c01007387 */ /* 0x0001e80000100a00 */
[----:B0-----:R-:W2:Y:S04]  /*146d0*/  LDL.LU R12, [R1+0x50] ;  /* 0x00005000010c7983 */ /* 0x001ea80000300800 */
[----:B------:R-:W2:Y:S04]  /*146e0*/  LDL.LU R13, [R1+0x54] ;  /* 0x00005400010d7983 */ /* 0x000ea80000300800 */
[----:B------:R-:W2:Y:S04]  /*146f0*/  LDL.LU R14, [R1+0x58] ;  /* 0x00005800010e7983 */ /* 0x000ea80000300800 */
[----:B------:R-:W2:Y:S04]  /*14700*/  LDL.LU R15, [R1+0x5c] ;  /* 0x00005c00010f7983 */ /* 0x000ea80000300800 */
[----:B--2---:R-:W-:Y:S04]  /*14710*/  STL.64 [R1+0x32e8], R14 ;  /* 0x0032e80e01007387 */ /* 0x004fe80000100a00 */
[----:B------:R-:W-:Y:S04]  /*14720*/  STL.64 [R1+0x32e0], R12 ;  /* 0x0032e00c01007387 */ /* 0x000fe80000100a00 */
[----:B-----5:R-:W-:Y:S04]  /*14730*/  STL.64 [R1+0x3278], R18 ;  /* 0x0032781201007387 */ /* 0x020fe80000100a00 */
[----:B----4-:R0:W-:Y:S04]  /*14740*/  STL.64 [R1+0x3270], R16 ;  /* 0x0032701001007387 */ /* 0x0101e80000100a00 */
[----:B0-----:R-:W2:Y:S04]  /*14750*/  LDL.LU R16, [R1+0x1d0] ;  /* 0x0001d00001107983 */ /* 0x001ea80000300800 */
[----:B------:R-:W2:Y:S04]  /*14760*/  LDL.LU R17, [R1+0x1d4] ;  /* 0x0001d40001117983 */ /* 0x000ea80000300800 */
[----:B------:R-:W4:Y:S04]  /*14770*/  LDL.LU R18, [R1+0x1d8] ;  /* 0x0001d80001127983 */ /* 0x000f280000300800 */
[----:B------:R-:W4:Y:S04]  /*14780*/  LDL.LU R19, [R1+0x1dc] ;  /* 0x0001dc0001137983 */ /* 0x000f280000300800 */
[----:B------:R-:W5:Y:S04]  /*14790*/  LDL.LU R24, [R1+0x30] ;  /* 0x0000300001187983 */ /* 0x000f680000300800 */
[----:B------:R-:W5:Y:S04]  /*147a0*/  LDL.LU R25, [R1+0x34] ;  /* 0x0000340001197983 */ /* 0x000f680000300800 */
[----:B------:R-:W5:Y:S04]  /*147b0*/  LDL.LU R26, [R1+0x38] ;  /* 0x00003800011a7983 */ /* 0x000f680000300800 */
[----:B------:R-:W5:Y:S04]  /*147c0*/  LDL.LU R27, [R1+0x3c] ;  /* 0x00003c00011b7983 */ /* 0x000f680000300800 */
[----:B------:R-:W3:Y:S04]  /*147d0*/  LDL.LU R12, [R1+0x60] ;  /* 0x00006000010c7983 */ /* 0x000ee80000300800 */
[----:B------:R-:W3:Y:S04]  /*147e0*/  LDL.LU R13, [R1+0x64] ;  /* 0x00006400010d7983 */ /* 0x000ee80000300800 */
[----:B------:R-:W3:Y:S04]  /*147f0*/  LDL.LU R14, [R1+0x68] ;  /* 0x00006800010e7983 */ /* 0x000ee80000300800 */
[----:B------:R-:W3:Y:S04]  /*14800*/  LDL.LU R15, [R1+0x6c] ;  /* 0x00006c00010f7983 */ /* 0x000ee80000300800 */
[----:B------:R-:W5:Y:S04]  /*14810*/  LDL.LU R8, [R1+0x80] ;  /* 0x0000800001087983 */ /* 0x000f680000300800 */
[----:B------:R-:W5:Y:S04]  /*14820*/  LDL.LU R9, [R1+0x84] ;  /* 0x0000840001097983 */ /* 0x000f680000300800 */
[----:B------:R-:W5:Y:S04]  /*14830*/  LDL.LU R10, [R1+0x88] ;  /* 0x00008800010a7983 */ /* 0x000f680000300800 */
[----:B------:R-:W5:Y:S04]  /*14840*/  LDL.LU R11, [R1+0x8c] ;  /* 0x00008c00010b7983 */ /* 0x000f680000300800 */
[----:B----4-:R-:W-:Y:S04]  /*14850*/  STL.64 [R1+0x3298], R18 ;  /* 0x0032981201007387 */ /* 0x010fe80000100a00 */
[----:B--2---:R0:W-:Y:S04]  /*14860*/  STL.64 [R1+0x3290], R16 ;  /* 0x0032901001007387 */ /* 0x0041e80000100a00 */
[----:B0-----:R-:W2:Y:S04]  /*14870*/  LDL.LU R16, [R1+0xa0] ;  /* 0x0000a00001107983 */ /* 0x001ea80000300800 */
[----:B------:R-:W2:Y:S04]  /*14880*/  LDL.LU R17, [R1+0xa4] ;  /* 0x0000a40001117983 */ /* 0x000ea80000300800 */
[----:B------:R-:W4:Y:S04]  /*14890*/  LDL.LU R18, [R1+0xa8] ;  /* 0x0000a80001127983 */ /* 0x000f280000300800 */
[----:B------:R-:W4:Y:S04]  /*148a0*/  LDL.LU R19, [R1+0xac] ;  /* 0x0000ac0001137983 */ /* 0x000f280000300800 */
[----:B----4-:R-:W-:Y:S04]  /*148b0*/  STL.64 [R1+0x32a8], R18 ;  /* 0x0032a81201007387 */ /* 0x010fe80000100a00 */
[----:B--2---:R0:W-:Y:S04]  /*148c0*/  STL.64 [R1+0x32a0], R16 ;  /* 0x0032a01001007387 */ /* 0x0041e80000100a00 */
[----:B0-----:R-:W2:Y:S04]  /*148d0*/  LDL.LU R16, [R1+0xb0] ;  /* 0x0000b00001107983 */ /* 0x001ea80000300800 */
[----:B------:R-:W2:Y:S04]  /*148e0*/  LDL.LU R17, [R1+0xb4] ;  /* 0x0000b40001117983 */ /* 0x000ea80000300800 */
[----:B------:R-:W4:Y:S04]  /*148f0*/  LDL.LU R18, [R1+0xb8] ;  /* 0x0000b80001127983 */ /* 0x000f280000300800 */
[----:B------:R-:W4:Y:S01]  /*14900*/  LDL.LU R19, [R1+0xbc] ;  /* 0x0000bc0001137983 */ /* 0x000f220000300800 */
[----:B-----5:R-:W-:Y:S03]  /*14910*/  HMMA.16816.F32 R8, R24, R4, R8 ;  /* 0x000000041808723c */ /* 0x020fe60000001808 */
[----:B----4-:R-:W-:Y:S04]  /*14920*/  STL.64 [R1+0x32c8], R18 ;  /* 0x0032c81201007387 */ /* 0x010fe80000100a00 */
[----:B--2---:R0:W-:Y:S04]  /*14930*/  STL.64 [R1+0x32c0], R16 ;  /* 0x0032c01001007387 */ /* 0x0041e80000100a00 */
[----:B0-----:R-:W2:Y:S04]  /*14940*/  LDL.LU R16, [R1+0x180] ;  /* 0x0001800001107983 */ /* 0x001ea80000300800 */
[----:B------:R-:W2:Y:S04]  /*14950*/  LDL.LU R17, [R1+0x184] ;  /* 0x0001840001117983 */ /* 0x000ea80000300800 */
[----:B------:R-:W4:Y:S04]  /*14960*/  LDL.LU R18, [R1+0x188] ;  /* 0x0001880001127983 */ /* 0x000f280000300800 */
[----:B------:R-:W4:Y:S01]  /*14970*/  LDL.LU R19, [R1+0x18c] ;  /* 0x00018c0001137983 */ /* 0x000f220000300800 */
[----:B------:R-:W-:-:S03]  /*14980*/  MOV R2, R11 ;  /* 0x0000000b00027202 */ /* 0x000fc60000000f00 */
[----:B----4-:R-:W-:Y:S04]  /*14990*/  STL.64 [R1+0x32d8], R18 ;  /* 0x0032d81201007387 */ /* 0x010fe80000100a00 */
[----:B--2---:R0:W-:Y:S04]  /*149a0*/  STL.64 [R1+0x32d0], R16 ;  /* 0x0032d01001007387 */ /* 0x0041e80000100a00 */
[----:B0-----:R-:W2:Y:S04]  /*149b0*/  LDL.LU R16, [R1+0x190] ;  /* 0x0001900001107983 */ /* 0x001ea80000300800 */
[----:B------:R-:W2:Y:S04]  /*149c0*/  LDL.LU R17, [R1+0x194] ;  /* 0x0001940001117983 */ /* 0x000ea80000300800 */
[----:B------:R-:W2:Y:S04]  /*149d0*/  LDL.LU R18, [R1+0x198] ;  /* 0x0001980001127983 */ /* 0x000ea80000300800 */
[----:B------:R-:W2:Y:S04]  /*149e0*/  LDL.LU R19, [R1+0x19c] ;  /* 0x00019c0001137983 */ /* 0x000ea80000300800 */
[----:B---3--:R0:W-:Y:S04]  /*149f0*/  STL.64 [R1+0x3258], R22 ;  /* 0x0032581601007387 */ /* 0x0081e80000100a00 */
[----:B------:R1:W-:Y:S01]  /*14a00*/  STL.64 [R1+0x3250], R20 ;  /* 0x0032501401007387 */ /* 0x0003e20000100a00 */
[----:B0-----:R-:W-:-:S03]  /*14a10*/  IMAD.MOV.U32 R23, RZ, RZ, R29 ;  /* 0x000000ffff177224 */ /* 0x001fc600078e001d */
[----:B-1----:R-:W3:Y:S04]  /*14a20*/  LDL.LU R20, [R1+0x90] ;  /* 0x0000900001147983 */ /* 0x002ee80000300800 */
[----:B------:R-:W3:Y:S04]  /*14a30*/  LDL.LU R21, [R1+0x94] ;  /* 0x0000940001157983 */ /* 0x000ee80000300800 */
[----:B------:R-:W3:Y:S04]  /*14a40*/  LDL.LU R22, [R1+0x98] ;  /* 0x0000980001167983 */ /* 0x000ee80000300800 */
[----:B------:R-:W4:Y:S04]  /*14a50*/  LDL.LU R29, [R1+0x3300] ;  /* 0x00330000011d7983 */ /* 0x000f280000300800 */
[----:B------:R-:W-:Y:S04]  /*14a60*/  STL.64 [R1+0xf0], R8 ;  /* 0x0000f00801007387 */ /* 0x000fe80000100a00 */
[----:B------:R0:W-:Y:S04]  /*14a70*/  STL [R1+0xf8], R10 ;  /* 0x0000f80a01007387 */ /* 0x0001e80000100800 */
[----:B0-----:R-:W5:Y:S04]  /*14a80*/  LDL.LU.64 R10, [R1+0x32f8] ;  /* 0x0032f800010a7983 */ /* 0x001f680000300a00 */
[----:B------:R-:W2:Y:S02]  /*14a90*/  LDL.LU.64 R8, [R1+0x32f0] ;  /* 0x0032f00001087983 */ /* 0x000ea40000300a00 */
[----:B--2---:R-:W-:Y:S02]  /*14aa0*/  HMMA.16816.F32 R24, R24, R8, R12 ;  /* 0x000000081818723c */ /* 0x004fe4000000180c */
[----:B------:R-:W2:Y:S04]  /*14ab0*/  LDL.LU.64 R14, [R1+0x32e8] ;  /* 0x0032e800010e7983 */ /* 0x000ea80000300a00 */
[----:B------:R-:W2:Y:S11]  /*14ac0*/  LDL.LU.64 R12, [R1+0x32e0] ;  /* 0x0032e000010c7983 */ /* 0x000eb60000300a00 */
[----:B------:R-:W-:Y:S06]  /*14ad0*/  @!UPT UIADD3 URZ, URZ, URZ, URZ ;  /* 0x0000003f3f3ff290 */ /* 0x000fec000fffe03f */
[----:B------:R-:W-:Y:S04]  /*14ae0*/  STL.64 [R1+0x120], R24 ;  /* 0x0001201801007387 */ /* 0x000fe80000100a00 */
[----:B------:R-:W-:Y:S04]  /*14af0*/  STL.64 [R1+0x128], R26 ;  /* 0x0001281a01007387 */ /* 0x000fe80000100a00 */
[----:B------:R-:W0:Y:S04]  /*14b00*/  LDSM.16.MT88.4 R24, [R0+0x2080] ;  /* 0x002080000018783b */ /* 0x000e280000004200 */
[----:B0-----:R-:W-:Y:S04]  /*14b10*/  STL.64 [R1+0x3228], R26 ;  /* 0x0032281a01007387 */ /* 0x001fe80000100a00 */
[----:B------:R2:W-:Y:S02]  /*14b20*/  STL.64 [R1+0x3220], R24 ;  /* 0x0032201801007387 */ /* 0x0005e40000100a00 */
[----:B--2---:R-:W-:Y:S02]  /*14b30*/  HMMA.16816.F32 R24, R12, R4, R16 ;  /* 0x000000040c18723c */ /* 0x004fe40000001810 */
[----:B----4-:R-:W0:Y:S11]  /*14b40*/  LDSM.16.MT88.4 R16, [R29+0x3000] ;  /* 0x003000001d10783b */ /* 0x010e360000004200 */
[----:B------:R-:W-:Y:S10]  /*14b50*/  @!UPT UIADD3 URZ, URZ, URZ, URZ ;  /* 0x0000003f3f3ff290 */ /* 0x000ff4000fffe03f */
[----:B------:R0:W-:Y:S04]  /*14b60*/  STL.64 [R1+0x160], R24 ;  /* 0x0001601801007387 */ /* 0x0001e80000100a00 */
[----:B------:R1:W-:Y:S01]  /*14b70*/  STL.64 [R1+0x168], R26 ;  /* 0x0001681a01007387 */ /* 0x0003e20000100a00 */
[----:B0-----:R-:W-:Y:S01]  /*14b80*/  IMAD.MOV.U32 R25, RZ, RZ, R18 ;  /* 0x000000ffff197224 */ /* 0x001fe200078e0012 */
[----:B------:R-:W-:Y:S02]  /*14b90*/  MOV R24, R19 ;  /* 0x0000001300187202 */ /* 0x000fe40000000f00 */
[----:B-1----:R-:W-:Y:S01]  /*14ba0*/  MOV R27, R16 ;  /* 0x00000010001b7202 */ /* 0x002fe20000000f00 */
[----:B------:R-:W2:Y:S01]  /*14bb0*/  LDL.LU.64 R18, [R1+0x32d8] ;  /* 0x0032d80001127983 */ /* 0x000ea20000300a00 */
[----:B------:R-:W-:-:S03]  /*14bc0*/  MOV R26, R17 ;  /* 0x00000011001a7202 */ /* 0x000fc60000000f00 */
[----:B------:R-:W2:Y:S04]  /*14bd0*/  LDL.LU.64 R16, [R1+0x32d0] ;  /* 0x0032d00001107983 */ /* 0x000ea80000300a00 */
[----:B------:R-:W-:Y:S04]  /*14be0*/  STL.64 [R1+0x3238], R26 ;  /* 0x0032381a01007387 */ /* 0x000fe80000100a00 */
[----:B------:R0:W-:Y:S04]  /*14bf0*/  STL.64 [R1+0x3230], R24 ;  /* 0x0032301801007387 */ /* 0x0001e80000100a00 */
[----:B0-----:R-:W4:Y:S04]  /*14c00*/  LDL.LU R24, [R1+0x1e0] ;  /* 0x0001e00001187983 */ /* 0x001f280000300800 */
[----:B------:R-:W4:Y:S04]  /*14c10*/  LDL.LU R25, [R1+0x1e4] ;  /* 0x0001e40001197983 */ /* 0x000f280000300800 */
[----:B------:R-:W4:Y:S04]  /*14c20*/  LDL.LU R26, [R1+0x1e8] ;  /* 0x0001e800011a7983 */ /* 0x000f280000300800 */
[----:B------:R-:W4:Y:S01]  /*14c30*/  LDL.LU R27, [R1+0x1ec] ;  /* 0x0001ec00011b7983 */ /* 0x000f220000300800 */
[----:B--2---:R-:W-:Y:S03]  /*14c40*/  HMMA.16816.F32 R12, R12, R8, R16 ;  /* 0x000000080c0c723c */ /* 0x004fe60000001810 */
[----:B------:R-:W2:Y:S04]  /*14c50*/  LDL.LU.64 R18, [R1+0x32c8] ;  /* 0x0032c80001127983 */ /* 0x000ea80000300a00 */
[----:B------:R-:W2:Y:S11]  /*14c60*/  LDL.LU.64 R16, [R1+0x32c0] ;  /* 0x0032c00001107983 */ /* 0x000eb60000300a00 */
[----:B------:R-:W-:Y:S05]  /*14c70*/  @!UPT UIADD3 URZ, URZ, URZ, URZ ;  /* 0x0000003f3f3ff290 */ /* 0x000fea000fffe03f */
[----:B------:R-:W-:Y:S04]  /*14c80*/  STL.64 [R1+0x150], R12 ;  /* 0x0001500c01007387 */ /* 0x000fe80000100a00 */
[----:B------:R-:W-:Y:S04]  /*14c90*/  STL.64 [R1+0x158], R14 ;  /* 0x0001580e01007387 */ /* 0x000fe80000100a00 */
[----:B------:R-:W0:Y:S04]  /*14ca0*/  LDSM.16.MT88.4 R12, [R29+0x3080] ;  /* 0x003080001d0c783b */ /* 0x000e280000004200 */
[----:B0-----:R-:W-:Y:S04]  /*14cb0*/  STL.64 [R1+0x50], R12 ;  /* 0x0000500c01007387 */ /* 0x001fe80000100a00 */
[----:B------:R0:W-:Y:S04]  /*14cc0*/  STL.64 [R1+0x58], R14 ;  /* 0x0000580e01007387 */ /* 0x0001e80000100a00 */
[----:B0-----:R-:W2:Y:S04]  /*14cd0*/  LDL.LU.64 R14, [R1+0x32b8] ;  /* 0x0032b800010e7983 */ /* 0x001ea80000300a00 */
[----:B------:R-:W2:Y:S04]  /*14ce0*/  LDL.LU.64 R12, [R1+0x32b0] ;  /* 0x0032b000010c7983 */ /* 0x000ea80000300a00 */
[----:B------:R-:W-:Y:S01]  /*14cf0*/  STL [R1+0x31e0], R29 ;  /* 0x0031e01d01007387 */ /* 0x000fe20000100800 */
        /* <DEDUP_REMOVED lines=23> */
[----:B------:R-:W3:Y:S04]  /*14e70*/  LDL.LU.64 R18, [R1+0x3268] ;  /* 0x0032680001127983 */ /* 0x000ee80000300a00 */
[----:B------:R-:W3:Y:S11]  /*14e80*/  LDL.LU.64 R16, [R1+0x3260] ;  /* 0x0032600001107983 */ /* 0x000ef60000300a00 */
[----:B------:R-:W-:Y:S06]  /*14e90*/  @!UPT UIADD3 URZ, URZ, URZ, URZ ;  /* 0x0000003f3f3ff290 */ /* 0x000fec000fffe03f */
[----:B------:R0:W-:Y:S04]  /*14ea0*/  STL.64 [R1+0x110], R12 ;  /* 0x0001100c01007387 */ /* 0x0001e80000100a00 */
[----:B------:R1:W-:Y:S04]  /*14eb0*/  STL.64 [R1+0x118], R14 ;  /* 0x0001180e01007387 */ /* 0x0003e80000100a00 */
[----:B0-----:R-:W2:Y:S04]  /*14ec0*/  LDL.LU R12, [R1+0x1c0] ;  /* 0x0001c000010c7983 */ /* 0x001ea80000300800 */
[----:B------:R-:W2:Y:S04]  /*14ed0*/  LDL.LU R13, [R1+0x1c4] ;  /* 0x0001c400010d7983 */ /* 0x000ea80000300800 */
[----:B-1----:R-:W2:Y:S04]  /*14ee0*/  LDL.LU R14, [R1+0x1c8] ;  /* 0x0001c800010e7983 */ /* 0x002ea80000300800 */
[----:B------:R-:W2:Y:S01]  /*14ef0*/  LDL.LU R15, [R1+0x1cc] ;  /* 0x0001cc00010f7983 */ /* 0x000ea20000300800 */
        /* <DEDUP_REMOVED lines=8> */
[----:B------:R-:W4:Y:S04]  /*14f80*/  LDL.LU.64 R22, [R1+0x3248] ;  /* 0x0032480001167983 */ /* 0x000f280000300a00 */
[----:B------:R-:W4:Y:S11]  /*14f90*/  LDL.LU.64 R20, [R1+0x3240] ;  /* 0x0032400001147983 */ /* 0x000f360000300a00 */
[----:B------:R-:W-:Y:S06]  /*14fa0*/  @!UPT UIADD3 URZ, URZ, URZ, URZ ;  /* 0x0000003f3f3ff290 */ /* 0x000fec000fffe03f */
[----:B------:R0:W-:Y:S04]  /*14fb0*/  STL.64 [R1+0xa0], R16 ;  /* 0x0000a01001007387 */ /* 0x0001e80000100a00 */
[----:B------:R1:W-:Y:S04]  /*14fc0*/  STL.64 [R1+0xa8], R18 ;  /* 0x0000a81201007387 */ /* 0x0003e80000100a00 */
[----:B0-----:R-:W3:Y:S04]  /*14fd0*/  LDL.LU R16, [R1+0xc0] ;  /* 0x0000c00001107983 */ /* 0x001ee80000300800 */
[----:B------:R-:W3:Y:S04]  /*14fe0*/  LDL.LU R17, [R1+0xc4] ;  /* 0x0000c40001117983 */ /* 0x000ee80000300800 */
[----:B-1----:R-:W3:Y:S04]  /*14ff0*/  LDL.LU R18, [R1+0xc8] ;  /* 0x0000c80001127983 */ /* 0x002ee80000300800 */
[----:B------:R-:W3:Y:S01]  /*15000*/  LDL.LU R19, [R1+0xcc] ;  /* 0x0000cc0001137983 */ /* 0x000ee20000300800 */
[C---:B----4-:R-:W-:Y:S11]  /*15010*/  HMMA.16816.F32 R24, R20.reuse, R4, R24 ;  /* 0x000000041418723c */ /* 0x050ff60000001818 */
[----:B------:R-:W-:Y:S11]  /*15020*/  @!UPT UIADD3 URZ, URZ, URZ, URZ ;  /* 0x0000003f3f3ff290 */ /* 0x000ff6000fffe03f */
[----:B------:R-:W-:Y:S01]  /*15030*/  @!UPT UIADD3 URZ, URZ, URZ, URZ ;  /* 0x0000003f3f3ff290 */ /* 0x000fe2000fffe03f */
[----:B------:R-:W-:Y:S04]  /*15040*/  STL.64 [R1+0xb0], R24 ;  /* 0x0000b01801007387 */ /* 0x000fe80000100a00 */
[----:B------:R0:W-:Y:S04]  /*15050*/  STL.64 [R1+0xb8], R26 ;  /* 0x0000b81a01007387 */ /* 0x0001e80000100a00 */
[----:B0-----:R-:W4:Y:S04]  /*15060*/  LDL.LU.64 R26, [R1+0x3238] ;  /* 0x00323800011a7983 */ /* 0x001f280000300a00 */
[----:B------:R-:W3:Y:S01]  /*15070*/  LDL.LU.64 R24, [R1+0x3230] ;  /* 0x0032300001187983 */ /* 0x000ee20000300a00 */
[----:B--2---:R-:W-:Y:S11]  /*15080*/  HMMA.16816.F32 R12, R20, R8, R12 ;  /* 0x00000008140c723c */ /* 0x004ff6000000180c */
[----:B------:R-:W-:Y:S11]  /*15090*/  @!UPT UIADD3 URZ, URZ, URZ, URZ ;  /* 0x0000003f3f3ff290 */ /* 0x000ff6000fffe03f */
[----:B------:R-:W-:Y:S01]  /*150a0*/  @!UPT UIADD3 URZ, URZ, URZ, URZ ;  /* 0x0000003f3f3ff290 */ /* 0x000fe2000fffe03f */
[----:B------:R-:W-:Y:S04]  /*150b0*/  STL.64 [R1+0x90], R12 ;  /* 0x0000900c01007387 */ /* 0x000fe80000100a00 */
[----:B------:R-:W-:Y:S01]  /*150c0*/  STL.64 [R1+0x98], R14 ;  /* 0x0000980e01007387 */ /* 0x000fe20000100a00 */
[----:B----4-:R-:W-:Y:S02]  /*150d0*/  MOV R20, R27 ;  /* 0x0000001b00147202 */ /* 0x010fe40000000f00 */
[----:B------:R-:W-:Y:S01]  /*150e0*/  MOV R21, R26 ;  /* 0x0000001a00157202 */ /* 0x000fe20000000f00 */
[----:B---3--:R-:W-:Y:S01]  /*150f0*/  IMAD.MOV.U32 R22, RZ, RZ, R25 ;  /* 0x000000ffff167224 */ /* 0x008fe200078e0019 */
[----:B------:R-:W-:Y:S02]  /*15100*/  MOV R23, R24 ;  /* 0x0000001800177202 */ /* 0x000fe40000000f00 */
[----:B------:R-:W0:Y:S04]  /*15110*/  LDSM.16.MT88.4 R24, [R3+0x3000] ;  /* 0x003000000318783b */ /* 0x000e280000004200 */
[----:B------:R-:W-:Y:S04]  /*15120*/  STL.64 [R1+0x3200], R22 ;  /* 0x0032001601007387 */ /* 0x000fe80000100a00 */
[----:B------:R1:W-:Y:S04]  /*15130*/  STL.64 [R1+0x31f8], R20 ;  /* 0x0031f81401007387 */ /* 0x0003e80000100a00 */
[----:B-1----:R-:W2:Y:S04]  /*15140*/  LDL.LU R20, [R1+0x20] ;  /* 0x0000200001147983 */ /* 0x002ea80000300800 */
[----:B------:R-:W2:Y:S04]  /*15150*/  LDL.LU R21, [R1+0x24] ;  /* 0x0000240001157983 */ /* 0x000ea80000300800 */
[----:B------:R-:W2:Y:S04]  /*15160*/  LDL.LU R22, [R1+0x28] ;  /* 0x0000280001167983 */ /* 0x000ea80000300800 */
[----:B------:R-:W2:Y:S01]  /*15170*/  LDL.LU R23, [R1+0x2c] ;  /* 0x00002c0001177983 */ /* 0x000ea20000300800 */
[----:B0-----:R-:W-:Y:S01]  /*15180*/  IMAD.MOV.U32 R13, RZ, RZ, R26 ;  /* 0x000000ffff0d7224 */ /* 0x001fe200078e001a */
[----:B------:R-:W-:-:S02]  /*15190*/  MOV R12, R27 ;  /* 0x0000001b000c7202 */ /* 0x000fc40000000f00 */
[----:B------:R-:W-:Y:S01]  /*151a0*/  MOV R29, R24 ;  /* 0x00000018001d7202 */ /* 0x000fe20000000f00 */
[----:B------:R-:W3:Y:S01]  /*151b0*/  LDL.LU.64 R26, [R1+0x3228] ;  /* 0x00322800011a7983 */ /* 0x000ee20000300a00 */
[----:B------:R-:W-:-:S03]  /*151c0*/  MOV R14, R25 ;  /* 0x00000019000e7202 */ /* 0x000fc60000000f00 */
[----:B------:R-:W3:Y:S04]  /*151d0*/  LDL.LU.64 R24, [R1+0x3220] ;  /* 0x0032200001187983 */ /* 0x000ee80000300a00 */
[----:B------:R-:W-:Y:S04]  /*151e0*/  STL [R1+0x31f0], R14 ;  /* 0x0031f00e01007387 */ /* 0x000fe80000100800 */
[----:B------:R0:W-:Y:S01]  /*151f0*/  STL.64 [R1+0x31e8], R12 ;  /* 0x0031e80c01007387 */ /* 0x0001e20000100a00 */
[----:B------:R-:W-:-:S03]  /*15200*/  MOV R15, R28 ;  /* 0x0000001c000f7202 */ /* 0x000fc60000000f00 */
[----:B0-----:R-:W4:Y:S04]  /*15210*/  LDL.LU R12, [R1+0xd0] ;  /* 0x0000d000010c7983 */ /* 0x001f280000300800 */
[----:B------:R-:W4:Y:S04]  /*15220*/  LDL.LU R13, [R1+0xd4] ;  /* 0x0000d400010d7983 */ /* 0x000f280000300800 */
[----:B------:R-:W4:Y:S01]  /*15230*/  LDL.LU R14, [R1+0xd8] ;  /* 0x0000d800010e7983 */ /* 0x000f220000300800 */
[C---:B---3--:R-:W-:Y:S08]  /*15240*/  HMMA.16816.F32 R16, R24.reuse, R4, R16 ;  /* 0x000000041810723c */ /* 0x048ff00000001810 */
[----:B--2---:R-:W-:Y:S07]  /*15250*/  HMMA.16816.F32 R20, R24, R8, R20 ;  /* 0x000000081814723c */ /* 0x004fee0000001814 */
[----:B-----5:R-:W-:-:S08]  /*15260*/  MOV R24, R10 ;  /* 0x0000000a00187202 */ /* 0x020fd00000000f00 */
[----:B------:R0:W-:Y:S01]  /*15270*/  STL.64 [R1+0x80], R16 ;  /* 0x0000801001007387 */ /* 0x0001e20000100a00 */
[----:B------:R-:W-:-:S03]  /*15280*/  MOV R28, R19 ;  /* 0x00000013001c7202 */ /* 0x000fc60000000f00 */
[----:B------:R1:W-:Y:S01]  /*15290*/  STL [R1+0x88], R18 ;  /* 0x0000881201007387 */ /* 0x0003e20000100800 */
[----:B------:R-:W-:-:S03]  /*152a0*/  IMAD.MOV.U32 R19, RZ, RZ, R2 ;  /* 0x000000ffff137224 */ /* 0x000fc600078e0002 */
[----:B0-----:R-:W2:Y:S04]  /*152b0*/  LDL.LU R16, [R1+0xf0] ;  /* 0x0000f00001107983 */ /* 0x001ea80000300800 */
[----:B------:R-:W2:Y:S04]  /*152c0*/  LDL.LU R17, [R1+0xf4] ;  /* 0x0000f40001117983 */ /* 0x000ea80000300800 */
[----:B-1----:R-:W2:Y:S04]  /*152d0*/  LDL.LU R18, [R1+0xf8] ;  /* 0x0000f80001127983 */ /* 0x002ea80000300800 */
[----:B------:R-:W3:Y:S04]  /*152e0*/  LDL.LU R2, [R1+0x3218] ;  /* 0x0032180001027983 */ /* 0x000ee80000300800 */
[----:B------:R-:W-:Y:S04]  /*152f0*/  STL [R1+0x31b0], R28 ;  /* 0x0031b01c01007387 */ /* 0x000fe80000100800 */
[----:B------:R-:W5:Y:S04]  /*15300*/  LDL.LU R10, [R1+0x3214] ;  /* 0x00321400010a7983 */ /* 0x000f680000300800 */
[----:B------:R-:W-:Y:S04]  /*15310*/  STL.64 [R1+0x70], R20 ;  /* 0x0000701401007387 */ /* 0x000fe80000100a00 */
[----:B------:R-:W-:Y:S04]  /*15320*/  STL.64 [R1+0x78], R22 ;  /* 0x0000781601007387 */ /* 0x000fe80000100a00 */
[----:B------:R-:W0:Y:S01]  /*15330*/  LDSM.16.MT88.4 R20, [R3+0x3080] ;  /* 0x003080000314783b */ /* 0x000e220000004200 */
[----:B------:R-:W-:Y:S01]  /*15340*/  MOV R25, R6 ;  /* 0x0000000600197202 */ /* 0x000fe20000000f00 */
[----:B------:R-:W-:Y:S01]  /*15350*/  IMAD.MOV.U32 R27, RZ, RZ, R11 ;  /* 0x000000ffff1b7224 */ /* 0x000fe200078e000b */
[----:B------:R-:W-:Y:S01]  /*15360*/  MOV R26, R7 ;  /* 0x00000007001a7202 */ /* 0x000fe20000000f00 */
[----:B------:R-:W4:Y:S04]  /*15370*/  LDL.LU R6, [R1+0x3210] ;  /* 0x0032100001067983 */ /* 0x000f280000300800 */
[----:B------:R-:W4:Y:S04]  /*15380*/  LDL.LU R7, [R1+0x320c] ;  /* 0x00320c0001077983 */ /* 0x000f280000300800 */
[----:B------:R-:W5:Y:S04]  /*15390*/  LDL.LU R11, [R1+0x3208] ;  /* 0x00320800010b7983 */ /* 0x000f680000300800 */
[----:B0-----:R-:W-:Y:S01]  /*153a0*/  STL.64 [R1+0x20], R20 ;  /* 0x0000201401007387 */ /* 0x001fe20000100a00 */
[----:B------:R-:W-:-:S03]  /*153b0*/  MOV R28, R23 ;  /* 0x00000017001c7202 */ /* 0x000fc60000000f00 */
[----:B------:R0:W-:Y:S04]  /*153c0*/  STL [R1+0x28], R22 ;  /* 0x0000281601007387 */ /* 0x0001e80000100800 */
[----:B0-----:R-:W4:Y:S04]  /*153d0*/  LDL.LU.64 R22, [R1+0x3200] ;  /* 0x0032000001167983 */ /* 0x001f280000300a00 */
[----:B------:R-:W4:Y:S04]  /*153e0*/  LDL.LU.64 R20, [R1+0x31f8] ;  /* 0x0031f80001147983 */ /* 0x000f280000300a00 */
[----:B------:R-:W-:Y:S04]  /*153f0*/  STL [R1+0x31b8], R28 ;  /* 0x0031b81c01007387 */ /* 0x000fe80000100800 */
[----:B------:R-:W-:Y:S01]  /*15400*/  STL [R1+0x31b4], R3 ;  /* 0x0031b40301007387 */ /* 0x000fe20000100800 */
[C---:B----4-:R-:W-:Y:S11]  /*15410*/  HMMA.16816.F32 R12, R20.reuse, R6, R12 ;  /* 0x00000006140c723c */ /* 0x050ff6000000180c */
[----:B------:R-:W-:Y:S11]  /*15420*/  @!UPT UIADD3 URZ, URZ, URZ, URZ ;  /* 0x0000003f3f3ff290 */ /* 0x000ff6000fffe03f */
[----:B------:R-:W-:Y:S01]  /*15430*/  @!UPT UIADD3 URZ, URZ, URZ, URZ ;  /* 0x0000003f3f3ff290 */ /* 0x000fe2000fffe03f */
[----:B------:R0:W-:Y:S01]  /*15440*/  STL.64 [R1+0x68], R14 ;  /* 0x0000680e01007387 */ /* 0x0001e20000100a00 */
[----:B------:R-:W-:Y:S02]  /*15450*/  MOV R4, R12 ;  /* 0x0000000c00047202 */ /* 0x000fe40000000f00 */
[----:B------:R-:W-:Y:S01]  /*15460*/  MOV R5, R13 ;  /* 0x0000000d00057202 */ /* 0x000fe20000000f00 */
[----:B0-----:R-:W4:Y:S04]  /*15470*/  LDL.LU R14, [R1+0x31f0] ;  /* 0x0031f000010e7983 */ /* 0x001f280000300800 */
[----:B------:R-:W2:Y:S01]  /*15480*/  LDL.LU.64 R12, [R1+0x31e8] ;  /* 0x0031e800010c7983 */ /* 0x000ea20000300a00 */
[----:B-----5:R-:W-:Y:S03]  /*15490*/  HMMA.16816.F32 R24, R20, R10, R24 ;  /* 0x0000000a1418723c */ /* 0x020fe60000001818 */
[----:B---3--:R-:W0:Y:S04]  /*154a0*/  LDSM.16.MT88.4 R20, [R2+0x3000] ;  /* 0x003000000214783b */ /* 0x008e280000004200 */
[----:B------:R-:W-:Y:S04]  /*154b0*/  STL [R1+0x30ec], R4 ;  /* 0x0030ec0401007387 */ /* 0x000fe80000100800 */
[----:B------:R-:W-:Y:S11]  /*154c0*/  STL [R1+0x30e8], R5 ;  /* 0x0030e80501007387 */ /* 0x000ff60000100800 */
[----:B------:R-:W-:Y:S01]  /*154d0*/  @!UPT UIADD3 URZ, URZ, URZ, URZ ;  /* 0x0000003f3f3ff290 */ /* 0x000fe2000fffe03f */
[----:B------:R-:W-:Y:S04]  /*154e0*/  STL.64 [R1+0xc0], R24 ;  /* 0x0000c01801007387 */ /* 0x000fe80000100a00 */
[----:B------:R-:W-:Y:S04]  /*154f0*/  STL.64 [R1+0xc8], R26 ;  /* 0x0000c81a01007387 */ /* 0x000fe80000100a00 */
[----:B------:R-:W-:Y:S01]  /*15500*/  LDSM.16.MT88.4 R24, [R0+0x3080] ;  /* 0x003080000018783b */ /* 0x000fe20000004200 */
[----:B0-----:R-:W-:-:S03]  /*15510*/  IMAD.MOV.U32 R28, RZ, RZ, R22 ;  /* 0x000000ffff1c7224 */ /* 0x001fc600078e0016 */
[----:B------:R-:W-:Y:S01]  /*15520*/  STL.64 [R1+0x10], R20 ;  /* 0x0000101401007387 */ /* 0x000fe20000100a00 */
[----:B------:R-:W-:-:S03]  /*15530*/  MOV R3, R23 ;  /* 0x0000001700037202 */ /* 0x000fc60000000f00 */
[----:B------:R-:W0:Y:S04]  /*15540*/  LDSM.16.MT88.4 R20, [R2+0x3080] ;  /* 0x003080000214783b */ /* 0x000e280000004200 */
[----:B------:R-:W3:Y:S04]  /*15550*/  LDL R15, [R1+0x764] ;  /* 0x00076400010f7983 */ /* 0x000ee80000100800 */
[----:B------:R-:W-:Y:S04]  /*15560*/  STL [R1+0x30b8], R2 ;  /* 0x0030b80201007387 */ /* 0x000fe80000100800 */
[----:B0-----:R-:W-:Y:S04]  /*15570*/  STL.64 [R1], R20 ;  /* 0x0000001401007387 */ /* 0x001fe80000100a00 */
[----:B------:R-:W-:Y:S04]  /*15580*/  STL.64 [R1+0x8], R22 ;  /* 0x0000081601007387 */ /* 0x000fe80000100a00 */
[----:B------:R-:W0:Y:S04]  /*15590*/  LDSM.16.MT88.4 R20, [R0+0x3000] ;  /* 0x003000000014783b */ /* 0x000e280000004200 */
[----:B0-----:R-:W-:Y:S04]  /*155a0*/  STL.64 [R1+0x3118], R22 ;  /* 0x0031181601007387 */ /* 0x001fe80000100a00 */
[----:B------:R0:W-:Y:S02]  /*155b0*/  STL.64 [R1+0x3110], R20 ;  /* 0x0031101401007387 */ /* 0x0001e40000100a00 */
[----:B0-----:R-:W-:-:S02]  /*155c0*/  MOV R20, R29 ;  /* 0x0000001d00147202 */ /* 0x001fc40000000f00 */
[----:B------:R-:W5:Y:S01]  /*155d0*/  LDL.LU R29, [R1+0x31e0] ;  /* 0x0031e000011d7983 */ /* 0x000f620000300800 */
[----:B----4-:R-:W-:Y:S01]  /*155e0*/  MOV R21, R14 ;  /* 0x0000000e00157202 */ /* 0x010fe20000000f00 */
[----:B--2---:R-:W-:Y:S01]  /*155f0*/  IMAD.MOV.U32 R22, RZ, RZ, R13 ;  /* 0x000000ffff167224 */ /* 0x004fe200078e000d */
[----:B------:R-:W-:-:S05]  /*15600*/  MOV R23, R12 ;  /* 0x0000000c00177202 */ /* 0x000fca0000000f00 */
[----:B------:R-:W-:Y:S04]  /*15610*/  STL.64 [R1+0x31d8], R22 ;  /* 0x0031d81601007387 */ /* 0x000fe80000100a00 */
[----:B------:R0:W-:Y:S04]  /*15620*/  STL.64 [R1+0x31d0], R20 ;  /* 0x0031d01401007387 */ /* 0x0001e80000100a00 */
[----:B0-----:R-:W2:Y:S04]  /*15630*/  LDL.LU R20, [R1+0x50] ;  /* 0x0000500001147983 */ /* 0x001ea80000300800 */
[----:B------:R-:W2:Y:S04]  /*15640*/  LDL.LU R21, [R1+0x54] ;  /* 0x0000540001157983 */ /* 0x000ea80000300800 */
[----:B------:R-:W2:Y:S04]  /*15650*/  LDL.LU R22, [R1+0x58] ;  /* 0x0000580001167983 */ /* 0x000ea80000300800 */
[----:B------:R-:W2:Y:S02]  /*15660*/  LDL.LU R23, [R1+0x5c] ;  /* 0x00005c0001177983 */ /* 0x000ea40000300800 */
[----:B--2---:R-:W-:Y:S11]  /*15670*/  HMMA.16816.F32 R16, R20, R6, R16 ;  /* 0x000000061410723c */ /* 0x004ff60000001810 */
[----:B------:R-:W-:Y:S11]  /*15680*/  @!UPT UIADD3 URZ, URZ, URZ, URZ ;  /* 0x0000003f3f3ff290 */ /* 0x000ff6000fffe03f */
[----:B------:R-:W-:Y:S02]  /*15690*/  @!UPT UIADD3 URZ, URZ, URZ, URZ ;  /* 0x0000003f3f3ff290 */ /* 0x000fe4000fffe03f */
[----:B------:R-:W-:Y:S02]  /*156a0*/  MOV R8, R19 ;  /* 0x0000001300087202 */ /* 0x000fe40000000f00 */
[----:B------:R-:W-:Y:S01]  /*156b0*/  MOV R9, R18 ;  /* 0x0000001200097202 */ /* 0x000fe20000000f00 */
[----:B------:R-:W-:Y:S04]  /*156c0*/  STL.64 [R1+0xf0], R16 ;  /* 0x0000f01001007387 */ /* 0x000fe80000100a00 */
[----:B------:R-:W-:Y:S04]  /*156d0*/  STL [R1+0x30bc], R8 ;  /* 0x0030bc0801007387 */ /* 0x000fe80000100800 */
[----:B------:R-:W-:Y:S04]  /*156e0*/  STL [R1+0x30b4], R9 ;  /* 0x0030b40901007387 */ /* 0x000fe80000100800 */
[----:B------:R-:W-:Y:S04]  /*156f0*/  STL.64 [R1+0x30f8], R26 ;  /* 0x0030f81a01007387 */ /* 0x000fe80000100a00 */
[----:B------:R0:W-:Y:S04]  /*15700*/  STL.64 [R1+0x30f0], R24 ;  /* 0x0030f01801007387 */ /* 0x0001e80000100a00 */
[----:B-----5:R-:W1:Y:S04]  /*15710*/  LDSM.16.MT88.4 R16, [R29+0x4000] ;  /* 0x004000001d10783b */ /* 0x020e680000004200 */
[----:B0-----:R-:W2:Y:S04]  /*15720*/  LDL.LU R24, [R1+0x150] ;  /* 0x0001500001187983 */ /* 0x001ea80000300800 */
[----:B------:R-:W2:Y:S04]  /*15730*/  LDL.LU R25, [R1+0x154] ;  /* 0x0001540001197983 */ /* 0x000ea80000300800 */
[----:B------:R-:W4:Y:S04]  /*15740*/  LDL.LU R26, [R1+0x158] ;  /* 0x00015800011a7983 */ /* 0x000f280000300800 */
[----:B------:R-:W4:Y:S01]  /*15750*/  LDL.LU R27, [R1+0x15c] ;  /* 0x00015c00011b7983 */ /* 0x000f220000300800 */
[----:B-1----:R-:W-:Y:S01]  /*15760*/  IMAD.MOV.U32 R4, RZ, RZ, R16 ;  /* 0x000000ffff047224 */ /* 0x002fe200078e0010 */
[----:B------:R-:W-:-:S02]  /*15770*/  MOV R5, R17 ;  /* 0x0000001100057202 */ /* 0x000fc40000000f00 */
[----:B----4-:R-:W-:Y:S04]  /*15780*/  STL.64 [R1+0x31c8], R26 ;  /* 0x0031c81a01007387 */ /* 0x010fe80000100a00 */
[----:B--2---:R0:W-:Y:S04]  /*15790*/  STL.64 [R1+0x31c0], R24 ;  /* 0x0031c01801007387 */ /* 0x0041e80000100a00 */
[----:B0-----:R-:W2:Y:S04]  /*157a0*/  LDL.LU R24, [R1+0x160] ;  /* 0x0001600001187983 */ /* 0x001ea80000300800 */
[----:B------:R-:W2:Y:S04]  /*157b0*/  LDL.LU R25, [R1+0x164] ;  /* 0x0001640001197983 */ /* 0x000ea80000300800 */
[----:B------:R-:W2:Y:S04]  /*157c0*/  LDL.LU R26, [R1+0x168] ;  /* 0x00016800011a7983 */ /* 0x000ea80000300800 */
[----:B------:R-:W2:Y:S04]  /*157d0*/  LDL.LU R27, [R1+0x16c] ;  /* 0x00016c00011b7983 */ /* 0x000ea80000300800 */
[----:B------:R-:W-:Y:S04]  /*157e0*/  STL [R1+0x30b0], R0 ;  /* 0x0030b00001007387 */ /* 0x000fe80000100800 */
[----:B------:R-:W-:Y:S04]  /*157f0*/  STL.64 [R1+0x48], R18 ;  /* 0x0000481201007387 */ /* 0x000fe80000100a00 */
[----:B---3--:R-:W0:Y:S04]  /*15800*/  LDSM.16.M88.4 R16, [R15+0x10080] ;  /* 0x010080000f10783b */ /* 0x008e280000000200 */
[----:B------:R-:W1:Y:S04]  /*15810*/  LDSM.16.M88.4 R12, [R15+0x14080] ;  /* 0x014080000f0c783b */ /* 0x000e680000000200 */
[----:B0-----:R0:W-:Y:S04]  /*15820*/  STL [R1+0x30c4], R16 ;  /* 0x0030c41001007387 */ /* 0x0011e80000100800 */
[----:B------:R3:W-:Y:S04]  /*15830*/  STL [R1+0x30c0], R17 ;  /* 0x0030c01101007387 */ /* 0x0007e80000100800 */
[----:B------:R4:W-:Y:S04]  /*15840*/  STL [R1+0x2f94], R18 ;  /* 0x002f941201007387 */ /* 0x0009e80000100800 */
[----:B------:R5:W-:Y:S04]  /*15850*/  STL [R1+0x2f90], R19 ;  /* 0x002f901301007387 */ /* 0x000be80000100800 */
[----:B0-----:R-:W2:Y:S04]  /*15860*/  LDL.LU R16, [R1+0x120] ;  /* 0x0001200001107983 */ /* 0x001ea80000300800 */
[----:B---3--:R-:W2:Y:S04]  /*15870*/  LDL.LU R17, [R1+0x124] ;  /* 0x0001240001117983 */ /* 0x008ea80000300800 */
[----:B----4-:R-:W2:Y:S04]  /*15880*/  LDL.LU R18, [R1+0x128] ;  /* 0x0001280001127983 */ /* 0x010ea80000300800 */
[----:B-----5:R-:W2:Y:S02]  /*15890*/  LDL.LU R19, [R1+0x12c] ;  /* 0x00012c0001137983 */ /* 0x020ea40000300800 */
[----:B--2---:R-:W-:Y:S11]  /*158a0*/  HMMA.16816.F32 R20, R20, R10, R16 ;  /* 0x0000000a1414723c */ /* 0x004ff60000001810 */
[----:B------:R-:W-:Y:S11]  /*158b0*/  @!UPT UIADD3 URZ, URZ, URZ, URZ ;  /* 0x0000003f3f3ff290 */ /* 0x000ff6000fffe03f */
[----:B------:R-:W-:Y:S01]  /*158c0*/  @!UPT UIADD3 URZ, URZ, URZ, URZ ;  /* 0x0000003f3f3ff290 */ /* 0x000fe2000fffe03f */
[----:B------:R0:W-:Y:S01]  /*158d0*/  STL.64 [R1+0xd0], R20 ;  /* 0x0000d01401007387 */ /* 0x0001e20000100a00 */
[----:B------:R-:W-:Y:S02]  /*158e0*/  MOV R19, R22 ;  /* 0x0000001600137202 */ /* 0x000fe40000000f00 */
[----:B------:R-:W-:Y:S02]  /*158f0*/  MOV R18, R23 ;  /* 0x0000001700127202 */ /* 0x000fe40000000f00 */
[----:B------:R-:W2:Y:S04]  /*15900*/  LDL.LU.64 R22, [R1+0x31d8] ;  /* 0x0031d80001167983 */ /* 0x000ea80000300a00 */
[----:B0-----:R-:W2:Y:S04]  /*15910*/  LDL.LU.64 R20, [R1+0x31d0] ;  /* 0x0031d00001147983 */ /* 0x001ea80000300a00 */
[----:B-1----:R-:W-:Y:S04]  /*15920*/  STL [R1+0x2f8c], R14 ;  /* 0x002f8c0e01007387 */ /* 0x002fe80000100800 */
[----:B------:R0:W-:Y:S01]  /*15930*/  STL [R1+0x2f88], R15 ;  /* 0x002f880f01007387 */ /* 0x0001e20000100800 */
[C---:B--2---:R-:W-:Y:S11]  /*15940*/  HMMA.16816.F32 R24, R20.reuse, R6, R24 ;  /* 0x000000061418723c */ /* 0x044ff60000001818 */
[----:B------:R-:W-:Y:S11]  /*15950*/  @!UPT UIADD3 URZ, URZ, URZ, URZ ;  /* 0x0000003f3f3ff290 */ /* 0x000ff6000fffe03f */
[----:B------:R-:W-:Y:S02]  /*15960*/  @!UPT UIADD3 URZ, URZ, URZ, URZ ;  /* 0x0000003f3f3ff290 */ /* 0x000fe4000fffe03f */
[----:B0-----:R-:W-:Y:S01]  /*15970*/  MOV R15, R26 ;  /* 0x0000001a000f7202 */ /* 0x001fe20000000f00 */
[----:B------:R-:W-:Y:S01]  /*15980*/  IMAD.MOV.U32 R9, RZ, RZ, R24 ;  /* 0x000000ffff097224 */ /* 0x000fe200078e0018 */
[----:B------:R-:W-:Y:S02]  /*15990*/  MOV R14, R27 ;  /* 0x0000001b000e7202 */ /* 0x000fe40000000f00 */
[----:B------:R-:W-:Y:S01]  /*159a0*/  MOV R0, R25 ;  /* 0x0000001900007202 */ /* 0x000fe20000000f00 */
[----:B------:R-:W2:Y:S04]  /*159b0*/  LDL.LU.64 R26, [R1+0x31c8] ;  /* 0x0031c800011a7983 */ /* 0x000ea80000300a00 */
[----:B------:R-:W2:Y:S04]  /*159c0*/  LDL.LU.64 R24, [R1+0x31c0] ;  /* 0x0031c00001187983 */ /* 0x000ea80000300a00 */
[----:B------:R-:W-:Y:S04]  /*159d0*/  STL.64 [R1+0x31a8], R6 ;  /* 0x0031a80601007387 */ /* 0x000fe80000100a00 */
[----:B------:R2:W-:Y:S04]  /*159e0*/  STL.64 [R1+0x31a0], R4 ;  /* 0x0031a00401007387 */ /* 0x0005e80000100a00 */
[----:B------:R-:W-:Y:S04]  /*159f0*/  STL.64 [R1+0x30d0], R14 ;  /* 0x0030d00e01007387 */ /* 0x000fe80000100a00 */
[----:B------:R-:W-:Y:S01]  /*15a00*/  STL.64 [R1+0x30c8], R12 ;  /* 0x0030c80c01007387 */ /* 0x000fe20000100a00 */
[----:B--2---:R-:W-:Y:S03]  /*15a10*/  HMMA.16816.F32 R4, R20, R10, R24 ;  /* 0x0000000a1404723c */ /* 0x004fe60000001818 */
[----:B------:R-:W2:Y:S11]  /*15a20*/  LDL.LU R24, [R1+0x90] ;  /* 0x0000900001187983 */ /* 0x000eb60000300800 */
[----:B------:R-:W-:Y:S09]  /*15a30*/  @!UPT UIADD3 URZ, URZ, URZ, URZ ;  /* 0x0000003f3f3ff290 */ /* 0x000ff2000fffe03f */
[----:B------:R-:W-:Y:S04]  /*15a40*/  STL.64 [R1+0x180], R4 ;  /* 0x0001800401007387 */ /* 0x000fe80000100a00 */
[----:B------:R-:W-:Y:S04]  /*15a50*/  STL.64 [R1+0x188], R6 ;  /* 0x0001880601007387 */ /* 0x000fe80000100a00 */
[----:B------:R-:W2:Y:S04]  /*15a60*/  LDL.LU R25, [R1+0x94] ;  /* 0x0000940001197983 */ /* 0x000ea80000300800 */
[----:B------:R-:W3:Y:S04]  /*15a70*/  LDL.LU R26, [R1+0x98] ;  /* 0x00009800011a7983 */ /* 0x000ee80000300800 */
[----:B------:R-:W3:Y:S04]  /*15a80*/  LDL.LU R27, [R1+0x9c] ;  /* 0x00009c00011b7983 */ /* 0x000ee80000300800 */
[----:B------:R-:W4:Y:S04]  /*15a90*/  LDL.LU R20, [R1] ;  /* 0x0000000001147983 */ /* 0x000f280000300800 */
[----:B------:R-:W4:Y:S04]  /*15aa0*/  LDL.LU R21, [R1+0x4] ;  /* 0x0000040001157983 */ /* 0x000f280000300800 */
[----:B------:R-:W5:Y:S04]  /*15ab0*/  LDL.LU R22, [R1+0x8] ;  /* 0x0000080001167983 */ /* 0x000f680000300800 */
[----:B------:R-:W5:Y:S04]  /*15ac0*/  LDL.LU R23, [R1+0xc] ;  /* 0x00000c0001177983 */ /* 0x000f680000300800 */
[----:B------:R-:W0:Y:S04]  /*15ad0*/  LDSM.16.MT88.4 R4, [R29+0x4080] ;  /* 0x004080001d04783b */ /* 0x000e280000004200 */
[----:B-----5:R-:W-:Y:S04]  /*15ae0*/  STL.64 [R1+0x3148], R22 ;  /* 0x0031481601007387 */ /* 0x020fe80000100a00 */
[----:B----4-:R-:W-:Y:S04]  /*15af0*/  STL.64 [R1+0x3140], R20 ;  /* 0x0031401401007387 */ /* 0x010fe80000100a00 */
[----:B---3--:R-:W-:Y:S04]  /*15b00*/  STL.64 [R1+0x3108], R26 ;  /* 0x0031081a01007387 */ /* 0x008fe80000100a00 */
[----:B--2---:R1:W-:Y:S04]  /*15b10*/  STL.64 [R1+0x3100], R24 ;  /* 0x0031001801007387 */ /* 0x0043e80000100a00 */
[----:B-1----:R-:W2:Y:S04]  /*15b20*/  LDL.LU R24, [R1+0xb0] ;  /* 0x0000b00001187983 */ /* 0x002ea80000300800 */
[----:B------:R-:W2:Y:S04]  /*15b30*/  LDL.LU R25, [R1+0xb4] ;  /* 0x0000b40001197983 */ /* 0x000ea80000300800 */
[----:B------:R-:W3:Y:S04]  /*15b40*/  LDL.LU R26, [R1+0xb8] ;  /* 0x0000b800011a7983 */ /* 0x000ee80000300800 */
[----:B------:R-:W3:Y:S04]  /*15b50*/  LDL.LU R27, [R1+0xbc] ;  /* 0x0000bc00011b7983 */ /* 0x000ee80000300800 */
[----:B------:R-:W4:Y:S04]  /*15b60*/  LDL.LU R20, [R1+0x10] ;  /* 0x0000100001147983 */ /* 0x000f280000300800 */
[----:B------:R-:W4:Y:S01]  /*15b70*/  LDL.LU R21, [R1+0x14] ;  /* 0x0000140001157983 */ /* 0x000f220000300800 */
[----:B------:R-:W-:Y:S01]  /*15b80*/  IMAD.MOV.U32 R22, RZ, RZ, R28 ;  /* 0x000000ffff167224 */ /* 0x000fe200078e001c */
[----:B------:R-:W-:-:S02]  /*15b90*/  MOV R23, R3 ;  /* 0x0000000300177202 */ /* 0x000fc40000000f00 */
[----:B------:R-:W5:Y:S04]  /*15ba0*/  LDL.LU R28, [R1+0x31b8] ;  /* 0x0031b800011c7983 */ /* 0x000f680000300800 */
[----:B------:R-:W2:Y:S04]  /*15bb0*/  LDL.LU R3, [R1+0x31b4] ;  /* 0x0031b40001037983 */ /* 0x000ea80000300800 */
[----:B------:R-:W-:Y:S04]  /*15bc0*/  STL.64 [R1+0x3178], R22 ;  /* 0x0031781601007387 */ /* 0x000fe80000100a00 */
[----:B----4-:R-:W-:Y:S04]  /*15bd0*/  STL.64 [R1+0x3170], R20 ;  /* 0x0031701401007387 */ /* 0x010fe80000100a00 */
[----:B---3--:R-:W-:Y:S04]  /*15be0*/  STL.64 [R1+0x3128], R26 ;  /* 0x0031281a01007387 */ /* 0x008fe80000100a00 */
[----:B--2---:R1:W-:Y:S04]  /*15bf0*/  STL.64 [R1+0x3120], R24 ;  /* 0x0031201801007387 */ /* 0x0043e80000100a00 */
[----:B-1----:R-:W2:Y:S04]  /*15c00*/  LDL.LU R24, [R1+0xa0] ;  /* 0x0000a00001187983 */ /* 0x002ea80000300800 */
[----:B------:R-:W2:Y:S04]  /*15c10*/  LDL.LU R25, [R1+0xa4] ;  /* 0x0000a40001197983 */ /* 0x000ea80000300800 */
[----:B------:R-:W3:Y:S04]  /*15c20*/  LDL.LU R26, [R1+0xa8] ;  /* 0x0000a800011a7983 */ /* 0x000ee80000300800 */
[----:B------:R-:W3:Y:S01]  /*15c30*/  LDL.LU R27, [R1+0xac] ;  /* 0x0000ac00011b7983 */ /* 0x000ee20000300800 */
[----:B-----5:R-:W-:-:S03]  /*15c40*/  MOV R23, R28 ;  /* 0x0000001c00177202 */ /* 0x020fc60000000f00 */
[----:B------:R-:W4:Y:S04]  /*15c50*/  LDL.LU R20, [R1+0x20] ;  /* 0x0000200001147983 */ /* 0x000f280000300800 */
[----:B------:R-:W4:Y:S04]  /*15c60*/  LDL.LU R21, [R1+0x24] ;  /* 0x0000240001157983 */ /* 0x000f280000300800 */
[----:B------:R-:W4:Y:S04]  /*15c70*/  LDL.LU R22, [R1+0x28] ;  /* 0x0000280001167983 */ /* 0x000f280000300800 */
[----:B------:R-:W5:Y:S04]  /*15c80*/  LDL.LU R28, [R1+0x31b0] ;  /* 0x0031b000011c7983 */ /* 0x000f680000300800 */
[----:B---3--:R-:W-:Y:S04]  /*15c90*/  STL.64 [R1+0x3138], R26 ;  /* 0x0031381a01007387 */ /* 0x008fe80000100a00 */
[----:B--2---:R1:W-:Y:S04]  /*15ca0*/  STL.64 [R1+0x3130], R24 ;  /* 0x0031301801007387 */ /* 0x0043e80000100a00 */
[----:B-1----:R-:W2:Y:S04]  /*15cb0*/  LDL.LU R24, [R1+0xe0] ;  /* 0x0000e00001187983 */ /* 0x002ea80000300800 */
[----:B------:R-:W2:Y:S04]  /*15cc0*/  LDL.LU R25, [R1+0xe4] ;  /* 0x0000e40001197983 */ /* 0x000ea80000300800 */
[----:B------:R-:W3:Y:S04]  /*15cd0*/  LDL.LU R26, [R1+0xe8] ;  /* 0x0000e800011a7983 */ /* 0x000ee80000300800 */
[----:B------:R-:W3:Y:S04]  /*15ce0*/  LDL.LU R27, [R1+0xec] ;  /* 0x0000ec00011b7983 */ /* 0x000ee80000300800 */
        /* <DEDUP_REMOVED lines=20> */
[----:B-1----:R-:W4:Y:S04]  /*15e30*/  LDL.LU R24, [R1+0x140] ;  /* 0x0001400001187983 */ /* 0x002f280000300800 */
[----:B------:R-:W4:Y:S04]  /*15e40*/  LDL.LU R25, [R1+0x144] ;  /* 0x0001440001197983 */ /* 0x000f280000300800 */
[----:B------:R-:W4:Y:S04]  /*15e50*/  LDL.LU R26, [R1+0x148] ;  /* 0x00014800011a7983 */ /* 0x000f280000300800 */
[----:B------:R-:W4:Y:S04]  /*15e60*/  LDL.LU R27, [R1+0x14c] ;  /* 0x00014c00011b7983 */ /* 0x000f280000300800 */
[----:B------:R-:W2:Y:S04]  /*15e70*/  LDL.LU R12, [R1+0x70] ;  /* 0x00007000010c7983 */ /* 0x000ea80000300800 */
[----:B------:R-:W2:Y:S04]  /*15e80*/  LDL.LU R13, [R1+0x74] ;  /* 0x00007400010d7983 */ /* 0x000ea80000300800 */
[----:B------:R-:W3:Y:S04]  /*15e90*/  LDL.LU R14, [R1+0x78] ;  /* 0x00007800010e7983 */ /* 0x000ee80000300800 */
[----:B------:R-:W3:Y:S01]  /*15ea0*/  LDL.LU R15, [R1+0x7c] ;  /* 0x00007c00010f7983 */ /* 0x000ee20000300800 */
[----:B0-----:R-:W-:-:S02]  /*15eb0*/  MOV R8, R6 ;  /* 0x0000000600087202 */ /* 0x001fc40000000f00 */
[----:B------:R-:W-:Y:S01]  /*15ec0*/  MOV R2, R7 ;  /* 0x0000000700027202 */ /* 0x000fe20000000f00 */
[----:B---3--:R-:W-:Y:S04]  /*15ed0*/  STL.64 [R1+0x30e0], R14 ;  /* 0x0030e00e01007387 */ /* 0x008fe80000100a00 */
[----:B--2---:R0:W-:Y:S04]  /*15ee0*/  STL.64 [R1+0x30d8], R12 ;  /* 0x0030d80c01007387 */ /* 0x0041e80000100a00 */
[----:B0-----:R-:W2:Y:S04]  /*15ef0*/  LDL.LU R12, [R1+0x80] ;  /* 0x00008000010c7983 */ /* 0x001ea80000300800 */
[----:B------:R-:W2:Y:S04]  /*15f00*/  LDL.LU R13, [R1+0x84] ;  /* 0x00008400010d7983 */ /* 0x000ea80000300800 */
[----:B------:R-:W2:Y:S04]  /*15f10*/  LDL.LU R14, [R1+0x88] ;  /* 0x00008800010e7983 */ /* 0x000ea80000300800 */
[----:B------:R-:W4:Y:S01]  /*15f20*/  LDL.LU.64 R6, [R1+0x31a8] ;  /* 0x0031a80001067983 */ /* 0x000f220000300a00 */
[----:B------:R-:W-:Y:S01]  /*15f30*/  IMAD.MOV.U32 R16, RZ, RZ, R4 ;  /* 0x000000ffff107224 */ /* 0x000fe200078e0004 */
[----:B------:R-:W-:-:S02]  /*15f40*/  MOV R17, R5 ;  /* 0x0000000500117202 */ /* 0x000fc40000000f00 */
[----:B------:R-:W3:Y:S04]  /*15f50*/  LDL.LU.64 R4, [R1+0x31a0] ;  /* 0x0031a00001047983 */ /* 0x000ee80000300a00 */
[----:B------:R-:W-:Y:S01]  /*15f60*/  STL [R1+0x3080], R29 ;  /* 0x0030801d01007387 */ /* 0x000fe20000100800 */
[C---:B----4-:R-:W-:Y:S11]  /*15f70*/  HMMA.16816.F32 R24, R20.reuse, R6, R24 ;  /* 0x000000061418723c */ /* 0x050ff60000001818 */
[----:B------:R-:W-:Y:S11]  /*15f80*/  @!UPT UIADD3 URZ, URZ, URZ, URZ ;  /* 0x0000003f3f3ff290 */ /* 0x000ff6000fffe03f */
[----:B------:R-:W-:Y:S01]  /*15f90*/  @!UPT UIADD3 URZ, URZ, URZ, URZ ;  /* 0x0000003f3f3ff290 */ /* 0x000fe2000fffe03f */
[----:B------:R-:W-:Y:S04]  /*15fa0*/  STL.64 [R1+0x190], R24 ;  /* 0x0001901801007387 */ /* 0x000fe80000100a00 */
[----:B------:R0:W-:Y:S04]  /*15fb0*/  STL.64 [R1+0x198], R26 ;  /* 0x0001981a01007387 */ /* 0x0001e80000100a00 */
[----:B0-----:R-:W4:Y:S04]  /*15fc0*/  LDL.LU.64 R26, [R1+0x3198] ;  /* 0x00319800011a7983 */ /* 0x001f280000300a00 */
[----:B------:R-:W4:Y:S02]  /*15fd0*/  LDL.LU.64 R24, [R1+0x3190] ;  /* 0x0031900001187983 */ /* 0x000f240000300a00 */
[----:B----4-:R-:W-:Y:S02]  /*15fe0*/  HMMA.16816.F32 R20, R20, R10, R24 ;  /* 0x0000000a1414723c */ /* 0x010fe40000001818 */
[----:B------:R-:W4:Y:S04]  /*15ff0*/  LDL.LU.64 R26, [R1+0x3188] ;  /* 0x00318800011a7983 */ /* 0x000f280000300a00 */
[----:B------:R-:W4:Y:S11]  /*16000*/  LDL.LU.64 R24, [R1+0x3180] ;  /* 0x0031800001187983 */ /* 0x000f360000300a00 */
[----:B------:R-:W-:Y:S06]  /*16010*/  @!UPT UIADD3 URZ, URZ, URZ, URZ ;  /* 0x0000003f3f3ff290 */ /* 0x000fec000fffe03f */
[----:B------:R-:W-:Y:S01]  /*16020*/  STL.64 [R1+0x150], R20 ;  /* 0x0001501401007387 */ /* 0x000fe20000100a00 */
[----:B------:R-:W-:-:S03]  /*16030*/  IMAD.MOV.U32 R29, RZ, RZ, R23 ;  /* 0x000000ffff1d7224 */ /* 0x000fc600078e0017 */
[----:B------:R-:W-:Y:S04]  /*16040*/  STL [R1+0x158], R22 ;  /* 0x0001581601007387 */ /* 0x000fe80000100800 */
[----:B------:R-:W0:Y:S04]  /*16050*/  LDSM.16.MT88.4 R20, [R3+0x4000] ;  /* 0x004000000314783b */ /* 0x000e280000004200 */
[----:B------:R-:W-:Y:S04]  /*16060*/  STL [R1+0x3084], R29 ;  /* 0x0030841d01007387 */ /* 0x000fe80000100800 */
[----:B0-----:R-:W-:Y:S04]  /*16070*/  STL.64 [R1+0x50], R20 ;  /* 0x0000501401007387 */ /* 0x001fe80000100a00 */
[----:B------:R0:W-:Y:S04]  /*16080*/  STL.64 [R1+0x58], R22 ;  /* 0x0000581601007387 */ /* 0x0001e80000100a00 */
[----:B0-----:R-:W4:Y:S04]  /*16090*/  LDL.LU.64 R22, [R1+0x3178] ;  /* 0x0031780001167983 */ /* 0x001f280000300a00 */
[----:B------:R-:W4:Y:S02]  /*160a0*/  LDL.LU.64 R20, [R1+0x3170] ;  /* 0x0031700001147983 */ /* 0x000f240000300a00 */
[----:B----4-:R-:W-:Y:S11]  /*160b0*/  HMMA.16816.F32 R24, R20, R6, R24 ;  /* 0x000000061418723c */ /* 0x010ff60000001818 */
[----:B------:R-:W-:Y:S11]  /*160c0*/  @!UPT UIADD3 URZ, URZ, URZ, URZ ;  /* 0x0000003f3f3ff290 */ /* 0x000ff6000fffe03f */
[----:B------:R-:W-:Y:S01]  /*160d0*/  @!UPT UIADD3 URZ, URZ, URZ, URZ ;  /* 0x0000003f3f3ff290 */ /* 0x000fe2000fffe03f */
[----:B------:R-:W-:Y:S01]  /*160e0*/  STL.64 [R1+0x170], R24 ;  /* 0x0001701801007387 */ /* 0x000fe20000100a00 */
[----:B------:R-:W-:-:S03]  /*160f0*/  MOV R29, R27 ;  /* 0x0000001b001d7202 */ /* 0x000fc60000000f00 */
[----:B------:R0:W-:Y:S04]  /*16100*/  STL [R1+0x178], R26 ;  /* 0x0001781a01007387 */ /* 0x0001e80000100800 */
[----:B0-----:R-:W4:Y:S04]  /*16110*/  LDL.LU.64 R26, [R1+0x3168] ;  /* 0x00316800011a7983 */ /* 0x001f280000300a00 */
[----:B------:R-:W4:Y:S04]  /*16120*/  LDL.LU.64 R24, [R1+0x3160] ;  /* 0x0031600001187983 */ /* 0x000f280000300a00 */
[----:B------:R-:W-:Y:S01]  /*16130*/  STL [R1+0x3088], R29 ;  /* 0x0030881d01007387 */ /* 0x000fe20000100800 */
[----:B----4-:R-:W-:Y:S03]  /*16140*/  HMMA.16816.F32 R20, R20, R10, R24 ;  /* 0x0000000a1414723c */ /* 0x010fe60000001818 */
[----:B------:R-:W4:Y:S04]  /*16150*/  LDL.LU.64 R26, [R1+0x3158] ;  /* 0x00315800011a7983 */ /* 0x000f280000300a00 */
[----:B------:R-:W4:Y:S11]  /*16160*/  LDL.LU.64 R24, [R1+0x3150] ;  /* 0x0031500001187983 */ /* 0x000f360000300a00 */
[----:B------:R-:W-:Y:S05]  /*16170*/  @!UPT UIADD3 URZ, URZ, URZ, URZ ;  /* 0x0000003f3f3ff290 */ /* 0x000fea000fffe03f */
[----:B------:R-:W-:Y:S04]  /*16180*/  STL.64 [R1+0x140], R20 ;  /* 0x0001401401007387 */ /* 0x000fe80000100a00 */
[----:B------:R0:W-:Y:S04]  /*16190*/  STL.64 [R1+0x148], R22 ;  /* 0x0001481601007387 */ /* 0x0001e80000100a00 */
[----:B0-----:R-:W4:Y:S04]  /*161a0*/  LDL.LU.64 R22, [R1+0x3148] ;  /* 0x0031480001167983 */ /* 0x001f280000300a00 */
[----:B------:R-:W4:Y:S01]  /*161b0*/  LDL.LU.64 R20, [R1+0x3140] ;  /* 0x0031400001147983 */ /* 0x000f220000300a00 */
[----:B-----5:R-:W-:Y:S01]  /*161c0*/  MOV R15, R28 ;  /* 0x0000001c000f7202 */ /* 0x020fe20000000f00 */
        /* <DEDUP_REMOVED lines=16> */
[----:B------:R-:W4:Y:S02]  /*162d0*/  LDL.LU.64 R20, [R1+0x3110] ;  /* 0x0031100001147983 */ /* 0x000f240000300a00 */
        /* <DEDUP_REMOVED lines=8> */
[----:B------:R-:W2:Y:S04]  /*16360*/  LDL.LU.64 R26, [R1+0x30f8] ;  /* 0x0030f800011a7983 */ /* 0x000ea80000300a00 */
[----:B------:R-:W2:Y:S11]  /*16370*/  LDL.LU.64 R24, [R1+0x30f0] ;  /* 0x0030f00001187983 */ /* 0x000eb60000300a00 */
[----:B------:R-:W-:Y:S06]  /*16380*/  @!UPT UIADD3 URZ, URZ, URZ, URZ ;  /* 0x0000003f3f3ff290 */ /* 0x000fec000fffe03f */
[----:B------:R3:W-:Y:S04]  /*16390*/  STL.64 [R1+0x100], R20 ;  /* 0x0001001401007387 */ /* 0x0007e80000100a00 */
[----:B------:R0:W-:Y:S01]  /*163a0*/  STL.64 [R1+0x108], R22 ;  /* 0x0001081601007387 */ /* 0x0001e20000100a00 */
[----:B---3--:R-:W-:Y:S01]  /*163b0*/  MOV R20, R4 ;  /* 0x0000000400147202 */ /* 0x008fe20000000f00 */
[----:B------:R-:W-:Y:S02]  /*163c0*/  IMAD.MOV.U32 R21, RZ, RZ, R5 ;  /* 0x000000ffff157224 */ /* 0x000fe400078e0005 */
[----:B------:R-:W3:Y:S04]  /*163d0*/  LDL.LU R4, [R1+0x30ec] ;  /* 0x0030ec0001047983 */ /* 0x000ee80000300800 */
[----:B------:R-:W3:Y:S04]  /*163e0*/  LDL.LU R5, [R1+0x30e8] ;  /* 0x0030e80001057983 */ /* 0x000ee80000300800 */
[----:B0-----:R-:W3:Y:S04]  /*163f0*/  LDL.LU R22, [R1+0x48] ;  /* 0x0000480001167983 */ /* 0x001ee80000300800 */
[----:B------:R-:W3:Y:S01]  /*16400*/  LDL.LU R23, [R1+0x4c] ;  /* 0x00004c0001177983 */ /* 0x000ee20000300800 */
[C---:B--2---:R-:W-:Y:S11]  /*16410*/  HMMA.16816.F32 R12, R24.reuse, R6, R12 ;  /* 0x00000006180c723c */ /* 0x044ff6000000180c */
[----:B------:R-:W-:Y:S11]  /*16420*/  @!UPT UIADD3 URZ, URZ, URZ, URZ ;  /* 0x0000003f3f3ff290 */ /* 0x000ff6000fffe03f */
[----:B------:R-:W-:Y:S01]  /*16430*/  @!UPT UIADD3 URZ, URZ, URZ, URZ ;  /* 0x0000003f3f3ff290 */ /* 0x000fe2000fffe03f */
[----:B------:R-:W-:Y:S04]  /*16440*/  STL.64 [R1+0xe0], R12 ;  /* 0x0000e00c01007387 */ /* 0x000fe80000100a00 */
[----:B------:R0:W-:Y:S04]  /*16450*/  STL.64 [R1+0xe8], R14 ;  /* 0x0000e80e01007387 */ /* 0x0001e80000100a00 */
[----:B0-----:R-:W2:Y:S04]  /*16460*/  LDL.LU.64 R14, [R1+0x30e0] ;  /* 0x0030e000010e7983 */ /* 0x001ea80000300a00 */
[----:B------:R-:W2:Y:S04]  /*16470*/  LDL.LU.64 R12, [R1+0x30d8] ;  /* 0x0030d800010c7983 */ /* 0x000ea80000300a00 */
[----:B------:R-:W3:Y:S04]  /*16480*/  LDL.LU R6, [R1+0x68] ;  /* 0x0000680001067983 */ /* 0x000ee80000300800 */
[----:B------:R-:W3:Y:S01]  /*16490*/  LDL.LU R7, [R1+0x6c] ;  /* 0x00006c0001077983 */ /* 0x000ee20000300800 */
[----:B--2---:R-:W-:Y:S03]  /*164a0*/  HMMA.16816.F32 R24, R24, R10, R12 ;  /* 0x0000000a1818723c */ /* 0x004fe6000000180c */
[----:B------:R-:W2:Y:S04]  /*164b0*/  LDL.LU.64 R14, [R1+0x30d0] ;  /* 0x0030d000010e7983 */ /* 0x000ea80000300a00 */
[----:B------:R-:W4:Y:S11]  /*164c0*/  LDL.LU.64 R12, [R1+0x30c8] ;  /* 0x0030c800010c7983 */ /* 0x000f360000300a00 */
[----:B------:R-:W-:Y:S05]  /*164d0*/  @!UPT UIADD3 URZ, URZ, URZ, URZ ;  /* 0x0000003f3f3ff290 */ /* 0x000fea000fffe03f */
[----:B------:R0:W-:Y:S04]  /*164e0*/  STL.64 [R1+0x10], R24 ;  /* 0x0000101801007387 */ /* 0x0001e80000100a00 */
[----:B------:R1:W-:Y:S01]  /*164f0*/  STL.64 [R1+0x18], R26 ;  /* 0x0000181a01007387 */ /* 0x0003e20000100a00 */
[----:B0-----:R-:W-:-:S03]  /*16500*/  MOV R24, R16 ;  /* 0x0000001000187202 */ /* 0x001fc60000000f00 */
[----:B------:R-:W3:Y:S01]  /*16510*/  LDL.LU R16, [R1+0x30c4] ;  /* 0x0030c40001107983 */ /* 0x000ee20000300800 */
[----:B------:R-:W-:-:S03]  /*16520*/  MOV R25, R17 ;  /* 0x0000001100197202 */ /* 0x000fc60000000f00 */
[----:B------:R-:W3:Y:S01]  /*16530*/  LDL.LU R17, [R1+0x30c0] ;  /* 0x0030c00001117983 */ /* 0x000ee20000300800 */
[----:B-1----:R-:W-:Y:S01]  /*16540*/  MOV R26, R8 ;  /* 0x00000008001a7202 */ /* 0x002fe20000000f00 */
[----:B------:R-:W-:Y:S02]  /*16550*/  IMAD.MOV.U32 R27, RZ, RZ, R2 ;  /* 0x000000ffff1b7224 */ /* 0x000fe400078e0002 */
[----:B------:R-:W5:Y:S04]  /*16560*/  LDL.LU R8, [R1+0x30bc] ;  /* 0x0030bc0001087983 */ /* 0x000f680000300800 */
[----:B------:R-:W2:Y:S04]  /*16570*/  LDL.LU R2, [R1+0x30b8] ;  /* 0x0030b80001027983 */ /* 0x000ea80000300800 */
[----:B------:R-:W-:Y:S04]  /*16580*/  STL.64 [R1+0x30a8], R26 ;  /* 0x0030a81a01007387 */ /* 0x000fe80000100a00 */
[----:B------:R0:W-:Y:S04]  /*16590*/  STL.64 [R1+0x30a0], R24 ;  /* 0x0030a01801007387 */ /* 0x0001e80000100a00 */
[----:B0-----:R-:W4:Y:S04]  /*165a0*/  LDL.LU R24, [R1+0xc0] ;  /* 0x0000c00001187983 */ /* 0x001f280000300800 */
[----:B------:R-:W4:Y:S04]  /*165b0*/  LDL.LU R25, [R1+0xc4] ;  /* 0x0000c40001197983 */ /* 0x000f280000300800 */
[----:B------:R-:W4:Y:S04]  /*165c0*/  LDL.LU R26, [R1+0xc8] ;  /* 0x0000c800011a7983 */ /* 0x000f280000300800 */
[----:B------:R-:W4:Y:S01]  /*165d0*/  LDL.LU R27, [R1+0xcc] ;  /* 0x0000cc00011b7983 */ /* 0x000f220000300800 */
[----:B---3--:R-:W-:Y:S11]  /*165e0*/  HMMA.16816.F32 R4, R20, R16, R4 ;  /* 0x000000101404723c */ /* 0x008ff60000001804 */
[----:B------:R-:W-:Y:S11]  /*165f0*/  @!UPT UIADD3 URZ, URZ, URZ, URZ ;  /* 0x0000003f3f3ff290 */ /* 0x000ff6000fffe03f */
[----:B------:R-:W-:Y:S01]  /*16600*/  @!UPT UIADD3 URZ, URZ, URZ, URZ ;  /* 0x0000003f3f3ff290 */ /* 0x000fe2000fffe03f */
[----:B------:R-:W-:Y:S04]  /*16610*/  STL.64 [R1+0xa0], R4 ;  /* 0x0000a00401007387 */ /* 0x000fe80000100a00 */
[----:B------:R-:W-:Y:S04]  /*16620*/  STL.64 [R1+0xa8], R6 ;  /* 0x0000a80601007387 */ /* 0x000fe80000100a00 */
[----:B------:R-:W0:Y:S02]  /*16630*/  LDSM.16.MT88.4 R4, [R3+0x4080] ;  /* 0x004080000304783b */ /* 0x000e240000004200 */
[----:B0-----:R-:W-:-:S02]  /*16640*/  MOV R28, R6 ;  /* 0x00000006001c7202 */ /* 0x001fc40000000f00 */
[----:B------:R-:W-:Y:S01]  /*16650*/  STL.64 [R1], R4 ;  /* 0x0000000401007387 */ /* 0x000fe20000100a00 */
[----:B------:R-:W-:-:S03]  /*16660*/  MOV R29, R7 ;  /* 0x00000007001d7202 */ /* 0x000fc60000000f00 */
[----:B--2---:R-:W0:Y:S04]  /*16670*/  LDSM.16.MT88.4 R4, [R2+0x4000] ;  /* 0x004000000204783b */ /* 0x004e280000004200 */
[----:B0-----:R-:W-:Y:S04]  /*16680*/  STL.64 [R1+0x3028], R6 ;  /* 0x0030280601007387 */ /* 0x001fe80000100a00 */
[----:B------:R0:W-:Y:S02]  /*16690*/  STL.64 [R1+0x3020], R4 ;  /* 0x0030200401007387 */ /* 0x0001e40000100a00 */
[----:B0-----:R-:W-:-:S02]  /*166a0*/  MOV R4, R9 ;  /* 0x0000000900047202 */ /* 0x001fc40000000f00 */
[----:B------:R-:W2:Y:S01]  /*166b0*/  LDL.LU R9, [R1+0x30b4] ;  /* 0x0030b40001097983 */ /* 0x000ea20000300800 */
[----:B------:R-:W-:Y:S02]  /*166c0*/  MOV R6, R15 ;  /* 0x0000000f00067202 */ /* 0x000fe40000000f00 */
[----:B------:R-:W-:Y:S01]  /*166d0*/  MOV R7, R14 ;  /* 0x0000000e00077202 */ /* 0x000fe20000000f00 */
[----:B------:R-:W-:Y:S02]  /*166e0*/  IMAD.MOV.U32 R5, RZ, RZ, R0 ;  /* 0x000000ffff057224 */ /* 0x000fe400078e0000 */
[----:B------:R-:W3:Y:S04]  /*166f0*/  LDL.LU R0, [R1+0x30b0] ;  /* 0x0030b00001007983 */ /* 0x000ee80000300800 */
[----:B------:R5:W-:Y:S02]  /*16700*/  STL.64 [R1+0x3098], R6 ;  /* 0x0030980601007387 */ /* 0x000be40000100a00 */
[----:B-----5:R-:W-:-:S02]  /*16710*/  IMAD.MOV.U32 R7, RZ, RZ, R8 ;  /* 0x000000ffff077224 */ /* 0x020fc400078e0008 */
[----:B------:R0:W-:Y:S01]  /*16720*/  STL.64 [R1+0x3090], R4 ;  /* 0x0030900401007387 */ /* 0x0001e20000100a00 */
[----:B----4-:R-:W-:Y:S03]  /*16730*/  HMMA.16816.F32 R20, R20, R12, R24 ;  /* 0x0000000c1414723c */ /* 0x010fe60000001818 */
[----:B0-----:R-:W4:Y:S04]  /*16740*/  LDL.LU R4, [R1+0xf0] ;  /* 0x0000f00001047983 */ /* 0x001f280000300800 */
[----:B------:R-:W4:Y:S01]  /*16750*/  LDL.LU R5, [R1+0xf4] ;  /* 0x0000f40001057983 */ /* 0x000f220000300800 */
[----:B--2---:R-:W-:-:S03]  /*16760*/  MOV R6, R9 ;  /* 0x0000000900067202 */ /* 0x004fc60000000f00 */
[----:B------:R-:W0:Y:S04]  /*16770*/  LDSM.16.MT88.4 R8, [R2+0x4080] ;  /* 0x004080000208783b */ /* 0x000e280000004200 */
[----:B0-----:R-:W-:Y:S04]  /*16780*/  STL.64 [R1+0x3008], R10 ;  /* 0x0030080a01007387 */ /* 0x001fe80000100a00 */
[----:B------:R0:W-:Y:S04]  /*16790*/  STL.64 [R1+0x3000], R8 ;  /* 0x0030000801007387 */ /* 0x0001e80000100a00 */
[----:B0-----:R-:W2:Y:S04]  /*167a0*/  LDL.LU.64 R8, [R1+0x50] ;  /* 0x0000500001087983 */ /* 0x001ea80000300a00 */
[----:B------:R-:W5:Y:S04]  /*167b0*/  LDL.LU.64 R10, [R1+0x58] ;  /* 0x00005800010a7983 */ /* 0x000f680000300a00 */
[----:B------:R-:W-:Y:S04]  /*167c0*/  STL [R1+0x2fb8], R2 ;  /* 0x002fb80201007387 */ /* 0x000fe80000100800 */
[----:B------:R-:W4:Y:S04]  /*167d0*/  LDL.LU.64 R26, [R1+0x30a8] ;  /* 0x0030a800011a7983 */ /* 0x000f280000300a00 */
[----:B------:R-:W4:Y:S04]  /*167e0*/  LDL.LU.64 R24, [R1+0x30a0] ;  /* 0x0030a00001187983 */ /* 0x000f280000300a00 */
[----:B------:R-:W-:Y:S04]  /*167f0*/  STL.64 [R1+0x80], R20 ;  /* 0x0000801401007387 */ /* 0x000fe80000100a00 */
[----:B------:R-:W-:Y:S04]  /*16800*/  STL.64 [R1+0x88], R22 ;  /* 0x0000881601007387 */ /* 0x000fe80000100a00 */
[----:B---3--:R-:W0:Y:S04]  /*16810*/  LDSM.16.MT88.4 R20, [R0+0x4000] ;  /* 0x004000000014783b */ /* 0x008e280000004200 */
[----:B0-----:R-:W-:Y:S04]  /*16820*/  STL.64 [R1+0x2fe8], R22 ;  /* 0x002fe81601007387 */ /* 0x001fe80000100a00 */
[----:B------:R0:W-:Y:S04]  /*16830*/  STL.64 [R1+0x2fe0], R20 ;  /* 0x002fe01401007387 */ /* 0x0001e80000100a00 */
[----:B0-----:R-:W3:Y:S04]  /*16840*/  LDL.LU R20, [R1+0xd0] ;  /* 0x0000d00001147983 */ /* 0x001ee80000300800 */
[----:B------:R-:W3:Y:S01]  /*16850*/  LDL.LU R21, [R1+0xd4] ;  /* 0x0000d40001157983 */ /* 0x000ee20000300800 */
[----:B----4-:R-:W-:Y:S11]  /*16860*/  HMMA.16816.F32 R4, R24, R16, R4 ;  /* 0x000000101804723c */ /* 0x010ff60000001804 */
[----:B------:R-:W-:Y:S11]  /*16870*/  @!UPT UIADD3 URZ, URZ, URZ, URZ ;  /* 0x0000003f3f3ff290 */ /* 0x000ff6000fffe03f */
[----:B------:R-:W-:Y:S01]  /*16880*/  @!UPT UIADD3 URZ, URZ, URZ, URZ ;  /* 0x0000003f3f3ff290 */ /* 0x000fe2000fffe03f */
[----:B------:R-:W-:Y:S01]  /*16890*/  STL.64 [R1+0x70], R4 ;  /* 0x0000700401007387 */ /* 0x000fe20000100a00 */
[----:B------:R-:W-:-:S03]  /*168a0*/  MOV R2, R7 ;  /* 0x0000000700027202 */ /* 0x000fc60000000f00 */
[----:B------:R0:W-:Y:S04]  /*168b0*/  STL [R1+0x78], R6 ;  /* 0x0000780601007387 */ /* 0x0001e80000100800 */
[----:B0-----:R-:W4:Y:S04]  /*168c0*/  LDL.LU.64 R6, [R1+0x3098] ;  /* 0x0030980001067983 */ /* 0x001f280000300a00 */
[----:B------:R-:W4:Y:S01]  /*168d0*/  LDL.LU.64 R4, [R1+0x3090] ;  /* 0x0030900001047983 */ /* 0x000f220000300a00 */
[----:B------:R-:W-:Y:S02]  /*168e0*/  MOV R22, R19 ;  /* 0x0000001300167202 */ /* 0x000fe40000000f00 */
[----:B------:R-:W-:-:S07]  /*168f0*/  MOV R23, R18 ;  /* 0x0000001200177202 */ /* 0x000fce0000000f00 */
[----:B---3--:R-:W-:Y:S01]  /*16900*/  HMMA.16816.F32 R20, R24, R12, R20 ;  /* 0x0000000c1814723c */ /* 0x008fe20000001814 */
[----:B------:R-:W0:Y:S04]  /*16910*/  LDSM.16.MT88.4 R24, [R0+0x4080] ;  /* 0x004080000018783b */ /* 0x000e280000004200 */
[----:B------:R-:W-:Y:S11]  /*16920*/  STL [R1+0x2fbc], R2 ;  /* 0x002fbc0201007387 */ /* 0x000ff60000100800 */
[----:B------:R-:W-:Y:S08]  /*16930*/  @!UPT UIADD3 URZ, URZ, URZ, URZ ;  /* 0x0000003f3f3ff290 */ /* 0x000ff0000fffe03f */
[----:B------:R-:W-:Y:S02]  /*16940*/  MOV R14, R22 ;  /* 0x00000016000e7202 */ /* 0x000fe40000000f00 */
[----:B------:R-:W-:Y:S01]  /*16950*/  MOV R15, R23 ;  /* 0x00000017000f7202 */ /* 0x000fe20000000f00 */
[----:B------:R-:W-:Y:S01]  /*16960*/  IMAD.MOV.U32 R18, RZ, RZ, R20 ;  /* 0x000000ffff127224 */ /* 0x000fe200078e0014 */
[----:B------:R-:W-:-:S03]  /*16970*/  MOV R19, R21 ;  /* 0x0000001500137202 */ /* 0x000fc60000000f00 */
[----:B------:R-:W-:Y:S04]  /*16980*/  STL.64 [R1+0x3078], R14 ;  /* 0x0030780e01007387 */ /* 0x000fe80000100a00 */
[----:B------:R2:W-:Y:S04]  /*16990*/  STL.64 [R1+0x3070], R12 ;  /* 0x0030700c01007387 */ /* 0x0005e80000100a00 */
[----:B------:R-:W-:Y:S04]  /*169a0*/  STL [R1+0x2fc4], R19 ;  /* 0x002fc41301007387 */ /* 0x000fe80000100800 */
[----:B------:R-:W-:Y:S04]  /*169b0*/  STL [R1+0x2fc0], R18 ;  /* 0x002fc01201007387 */ /* 0x000fe80000100800 */
[----:B------:R1:W-:Y:S04]  /*169c0*/  STL [R1+0x2fc8], R0 ;  /* 0x002fc80001007387 */ /* 0x0003e80000100800 */
[----:B0-----:R0:W-:Y:S04]  /*169d0*/  STL.64 [R1+0x2fb0], R26 ;  /* 0x002fb01a01007387 */ /* 0x0011e80000100a00 */
[----:B------:R3:W-:Y:S01]  /*169e0*/  STL.64 [R1+0x2fa8], R24 ;  /* 0x002fa81801007387 */ /* 0x0007e20000100a00 */
[----:B--2---:R-:W-:-:S03]  /*169f0*/  IMAD.MOV.U32 R13, RZ, RZ, R8 ;  /* 0x000000ffff0d7224 */ /* 0x004fc600078e0008 */
[----:B------:R-:W2:Y:S01]  /*16a00*/  LDL.LU R20, [R1+0x120] ;  /* 0x0001200001147983 */ /* 0x000ea20000300800 */
[----:B------:R-:W-:-:S03]  /*16a10*/  MOV R12, R9 ;  /* 0x00000009000c7202 */ /* 0x000fc60000000f00 */
[----:B------:R-:W2:Y:S01]  /*16a20*/  LDL.LU R21, [R1+0x124] ;  /* 0x0001240001157983 */ /* 0x000ea20000300800 */
[----:B-----5:R-:W-:-:S03]  /*16a30*/  MOV R2, R10 ;  /* 0x0000000a00027202 */ /* 0x020fc60000000f00 */
[----:B------:R-:W5:Y:S01]  /*16a40*/  LDL.LU R22, [R1+0x128] ;  /* 0x0001280001167983 */ /* 0x000f620000300800 */
[----:B-1----:R-:W-:-:S03]  /*16a50*/  MOV R0, R11 ;  /* 0x0000000b00007202 */ /* 0x002fc60000000f00 */
[----:B------:R-:W5:Y:S01]  /*16a60*/  LDL.LU R23, [R1+0x12c] ;  /* 0x00012c0001177983 */ /* 0x000f620000300800 */
[----:B----4-:R-:W-:Y:S03]  /*16a70*/  HMMA.16816.F32 R4, R8, R16, R4 ;  /* 0x000000100804723c */ /* 0x010fe60000001804 */
[----:B------:R-:W4:Y:S04]  /*16a80*/  LDL.LU R8, [R1+0x140] ;  /* 0x0001400001087983 */ /* 0x000f280000300800 */
[----:B------:R-:W4:Y:S04]  /*16a90*/  LDL.LU R9, [R1+0x144] ;  /* 0x0001440001097983 */ /* 0x000f280000300800 */
[----:B------:R-:W2:Y:S04]  /*16aa0*/  LDL.LU R10, [R1+0x148] ;  /* 0x00014800010a7983 */ /* 0x000ea80000300800 */
[----:B------:R-:W2:Y:S09]  /*16ab0*/  LDL.LU R11, [R1+0x14c] ;  /* 0x00014c00010b7983 */ /* 0x000eb20000300800 */
[----:B0-----:R-:W-:Y:S01]  /*16ac0*/  IMAD.MOV.U32 R27, RZ, RZ, R4 ;  /* 0x000000ffff1b7224 */ /* 0x001fe200078e0004 */
[----:B------:R-:W-:Y:S01]  /*16ad0*/  MOV R26, R5 ;  /* 0x00000005001a7202 */ /* 0x000fe20000000f00 */
[----:B------:R-:W2:Y:S04]  /*16ae0*/  LDL.LU R4, [R1] ;  /* 0x0000000001047983 */ /* 0x000ea80000300800 */
[----:B------:R-:W2:Y:S01]  /*16af0*/  LDL.LU R5, [R1+0x4] ;  /* 0x0000040001057983 */ /* 0x000ea20000300800 */
[----:B---3--:R-:W-:Y:S01]  /*16b00*/  MOV R25, R6 ;  /* 0x0000000600197202 */ /* 0x008fe20000000f00 */
[----:B------:R-:W-:Y:S01]  /*16b10*/  IMAD.MOV.U32 R6, RZ, RZ, R28 ;  /* 0x000000ffff067224 */ /* 0x000fe200078e001c */
[----:B------:R-:W-:Y:S01]  /*16b20*/  MOV R24, R7 ;  /* 0x0000000700187202 */ /* 0x000fe20000000f00 */
[----:B------:R-:W3:Y:S01]  /*16b30*/  LDL.LU R28, [R1+0x308c] ;  /* 0x00308c00011c7983 */ /* 0x000ee20000300800 */
[----:B------:R-:W-:-:S03]  /*16b40*/  MOV R7, R29 ;  /* 0x0000001d00077202 */ /* 0x000fc60000000f00 */
[----:B------:R-:W3:Y:S04]  /*16b50*/  LDL.LU R29, [R1+0x3088] ;  /* 0x00308800011d7983 */ /* 0x000ee80000300800 */
[----:B------:R-:W-:Y:S04]  /*16b60*/  STL.64 [R1+0x3058], R6 ;  /* 0x0030580601007387 */ /* 0x000fe80000100a00 */
[----:B--2---:R-:W-:Y:S04]  /*16b70*/  STL.64 [R1+0x3050], R4 ;  /* 0x0030500401007387 */ /* 0x004fe80000100a00 */
[----:B------:R-:W-:Y:S04]  /*16b80*/  STL.64 [R1+0x3018], R10 ;  /* 0x0030180a01007387 */ /* 0x000fe80000100a00 */
[----:B----4-:R0:W-:Y:S04]  /*16b90*/  STL.64 [R1+0x3010], R8 ;  /* 0x0030100801007387 */ /* 0x0101e80000100a00 */
[----:B0-----:R-:W2:Y:S04]  /*16ba0*/  LDL.LU R8, [R1+0x170] ;  /* 0x0001700001087983 */ /* 0x001ea80000300800 */
[----:B------:R-:W2:Y:S04]  /*16bb0*/  LDL.LU R9, [R1+0x174] ;  /* 0x0001740001097983 */ /* 0x000ea80000300800 */
[----:B------:R-:W4:Y:S01]  /*16bc0*/  LDL.LU R10, [R1+0x178] ;  /* 0x00017800010a7983 */ /* 0x000f220000300800 */
[----:B---3--:R-:W-:-:S03]  /*16bd0*/  MOV R11, R29 ;  /* 0x0000001d000b7202 */ /* 0x008fc60000000f00 */
[----:B------:R-:W3:Y:S04]  /*16be0*/  LDL.LU R29, [R1+0x3084] ;  /* 0x00308400011d7983 */ /* 0x000ee80000300800 */
[----:B----4-:R-:W-:Y:S04]  /*16bf0*/  STL.64 [R1+0x3038], R10 ;  /* 0x0030380a01007387 */ /* 0x010fe80000100a00 */
[----:B--2---:R0:W-:Y:S04]  /*16c00*/  STL.64 [R1+0x3030], R8 ;  /* 0x0030300801007387 */ /* 0x0041e80000100a00 */
[----:B0-----:R-:W2:Y:S04]  /*16c10*/  LDL.LU R8, [R1+0x150] ;  /* 0x0001500001087983 */ /* 0x001ea80000300800 */
[----:B------:R-:W2:Y:S04]  /*16c20*/  LDL.LU R9, [R1+0x154] ;  /* 0x0001540001097983 */ /* 0x000ea80000300800 */
[----:B------:R-:W4:Y:S01]  /*16c30*/  LDL.LU R10, [R1+0x158] ;  /* 0x00015800010a7983 */ /* 0x000f220000300800 */
[----:B---3--:R-:W-:-:S03]  /*16c40*/  MOV R11, R29 ;  /* 0x0000001d000b7202 */ /* 0x008fc60000000f00 */
[----:B------:R-:W3:Y:S01]  /*16c50*/  LDL.LU R29, [R1+0x3080] ;  /* 0x00308000011d7983 */ /* 0x000ee20000300800 */
[----:B------:R-:W-:Y:S01]  /*16c60*/  MOV R4, R13 ;  /* 0x0000000d00047202 */ /* 0x000fe20000000f00 */
[----:B------:R-:W-:Y:S01]  /*16c70*/  IMAD.MOV.U32 R5, RZ, RZ, R12 ;  /* 0x000000ffff057224 */ /* 0x000fe200078e000c */
[----:B------:R-:W-:Y:S02]  /*16c80*/  MOV R6, R2 ;  /* 0x0000000200067202 */ /* 0x000fe40000000f00 */
[----:B------:R-:W-:Y:S01]  /*16c90*/  MOV R7, R0 ;  /* 0x0000000000077202 */ /* 0x000fe20000000f00 */
[----:B----4-:R-:W-:Y:S04]  /*16ca0*/  STL.64 [R1+0x3048], R10 ;  /* 0x0030480a01007387 */ /* 0x010fe80000100a00 */
[----:B--2---:R0:W-:Y:S04]  /*16cb0*/  STL.64 [R1+0x3040], R8 ;  /* 0x0030400801007387 */ /* 0x0041e80000100a00 */
[----:B---3--:R-:W1:Y:S04]  /*16cc0*/  LDSM.16.MT88.4 R12, [R29+0x5000] ;  /* 0x005000001d0c783b */ /* 0x008e680000004200 */
[----:B0-----:R-:W2:Y:S04]  /*16cd0*/  LDL.LU R8, [R1+0x190] ;  /* 0x0001900001087983 */ /* 0x001ea80000300800 */
[----:B------:R-:W2:Y:S04]  /*16ce0*/  LDL.LU R9, [R1+0x194] ;  /* 0x0001940001097983 */ /* 0x000ea80000300800 */
[----:B------:R-:W3:Y:S04]  /*16cf0*/  LDL.LU R10, [R1+0x198] ;  /* 0x00019800010a7983 */ /* 0x000ee80000300800 */
[----:B------:R-:W3:Y:S01]  /*16d00*/  LDL.LU R11, [R1+0x19c] ;  /* 0x00019c00010b7983 */ /* 0x000ee20000300800 */
[----:B-1----:R-:W-:Y:S01]  /*16d10*/  MOV R0, R12 ;  /* 0x0000000c00007202 */ /* 0x002fe20000000f00 */
[----:B------:R-:W-:Y:S01]  /*16d20*/  IMAD.MOV.U32 R2, RZ, RZ, R15 ;  /* 0x000000ffff027224 */ /* 0x000fe200078e000f */
[----:B------:R-:W-:-:S02]  /*16d30*/  MOV R19, R13 ;  /* 0x0000000d00137202 */ /* 0x000fc40000000f00 */
[----:B------:R-:W-:Y:S02]  /*16d40*/  MOV R18, R14 ;  /* 0x0000000e00127202 */ /* 0x000fe40000000f00 */
[----:B------:R-:W0:Y:S04]  /*16d50*/  LDSM.16.MT88.4 R12, [R29+0x5080] ;  /* 0x005080001d0c783b */ /* 0x000e280000004200 */
[----:B---3--:R-:W-:Y:S04]  /*16d60*/  STL.64 [R1+0x3068], R10 ;  /* 0x0030680a01007387 */ /* 0x008fe80000100a00 */
[----:B--2---:R1:W-:Y:S04]  /*16d70*/  STL.64 [R1+0x3060], R8 ;  /* 0x0030600801007387 */ /* 0x0043e80000100a00 */
[----:B-1----:R-:W2:Y:S04]  /*16d80*/  LDL.LU R8, [R1+0x180] ;  /* 0x0001800001087983 */ /* 0x002ea80000300800 */
[----:B------:R-:W2:Y:S04]  /*16d90*/  LDL.LU R9, [R1+0x184] ;  /* 0x0001840001097983 */ /* 0x000ea80000300800 */
[----:B------:R-:W2:Y:S04]  /*16da0*/  LDL.LU R10, [R1+0x188] ;  /* 0x00018800010a7983 */ /* 0x000ea80000300800 */
[----:B------:R-:W2:Y:S04]  /*16db0*/  LDL.LU R11, [R1+0x18c] ;  /* 0x00018c00010b7983 */ /* 0x000ea80000300800 */
[----:B-----5:R-:W-:Y:S04]  /*16dc0*/  STL.64 [R1+0x2ff8], R22 ;  /* 0x002ff81601007387 */ /* 0x020fe80000100a00 */
[----:B------:R1:W-:Y:S04]  /*16dd0*/  STL.64 [R1+0x2ff0], R20 ;  /* 0x002ff01401007387 */ /* 0x0003e80000100a00 */
[----:B-1----:R-:W3:Y:S04]  /*16de0*/  LDL.LU R20, [R1+0x130] ;  /* 0x0001300001147983 */ /* 0x002ee80000300800 */
[----:B------:R-:W3:Y:S04]  /*16df0*/  LDL.LU R21, [R1+0x134] ;  /* 0x0001340001157983 */ /* 0x000ee80000300800 */
[----:B------:R-:W3:Y:S04]  /*16e00*/  LDL.LU R22, [R1+0x138] ;  /* 0x0001380001167983 */ /* 0x000ee80000300800 */
[----:B------:R0:W-:Y:S04]  /*16e10*/  STL [R1+0x2fd8], R24 ;  /* 0x002fd81801007387 */ /* 0x0001e80000100800 */
[----:B------:R1:W-:Y:S04]  /*16e20*/  STL [R1+0x2fd4], R25 ;  /* 0x002fd41901007387 */ /* 0x0003e80000100800 */
[----:B------:R4:W-:Y:S01]  /*16e30*/  STL [R1+0x2fd0], R26 ;  /* 0x002fd01a01007387 */ /* 0x0009e20000100800 */
[----:B0-----:R-:W-:-:S03]  /*16e40*/  MOV R24, R12 ;  /* 0x0000000c00187202 */ /* 0x001fc60000000f00 */
[----:B------:R0:W-:Y:S01]  /*16e50*/  STL [R1+0x2fcc], R27 ;  /* 0x002fcc1b01007387 */ /* 0x0001e20000100800 */
[----:B-1----:R-:W-:Y:S02]  /*16e60*/  MOV R25, R13 ;  /* 0x0000000d00197202 */ /* 0x002fe40000000f00 */
[----:B----4-:R-:W-:Y:S01]  /*16e70*/  MOV R26, R14 ;  /* 0x0000000e001a7202 */ /* 0x010fe20000000f00 */
[----:B0-----:R-:W-:Y:S02]  /*16e80*/  IMAD.MOV.U32 R27, RZ, RZ, R15 ;  /* 0x000000ffff1b7224 */ /* 0x001fe400078e000f */
[----:B------:R-:W4:Y:S04]  /*16e90*/  LDL.LU.64 R14, [R1+0x3078] ;  /* 0x00307800010e7983 */ /* 0x000f280000300a00 */
[----:B------:R-:W2:Y:S01]  /*16ea0*/  LDL.LU.64 R12, [R1+0x3070] ;  /* 0x00307000010c7983 */ /* 0x000ea20000300a00 */
[----:B------:R-:W-:-:S03]  /*16eb0*/  IMAD.MOV.U32 R23, RZ, RZ, R28 ;  /* 0x000000ffff177224 */ /* 0x000fc600078e001c */
[----:B------:R-:W-:Y:S01]  /*16ec0*/  STL [R1+0x2f28], R29 ;  /* 0x002f281d01007387 */ /* 0x000fe20000100800 */
[----:B--2---:R-:W-:Y:S03]  /*16ed0*/  HMMA.16816.F32 R4, R4, R12, R8 ;  /* 0x0000000c0404723c */ /* 0x004fe60000001808 */
[----:B------:R-:W2:Y:S04]  /*16ee0*/  LDL.LU.64 R10, [R1+0x3068] ;  /* 0x00306800010a7983 */ /* 0x000ea80000300a00 */
[----:B------:R-:W2:Y:S11]  /*16ef0*/  LDL.LU.64 R8, [R1+0x3060] ;  /* 0x0030600001087983 */ /* 0x000eb60000300a00 */
[----:B------:R-:W-:Y:S05]  /*16f00*/  @!UPT UIADD3 URZ, URZ, URZ, URZ ;  /* 0x0000003f3f3ff290 */ /* 0x000fea000fffe03f */
[----:B------:R-:W-:Y:S01]  /*16f10*/  STL.64 [R1+0xc0], R4 ;  /* 0x0000c00401007387 */ /* 0x000fe20000100a00 */
[----:B------:R-:W-:-:S03]  /*16f20*/  MOV R28, R7 ;  /* 0x00000007001c7202 */ /* 0x000fc60000000f00 */
[----:B------:R-:W-:Y:S04]  /*16f30*/  STL [R1+0xc8], R6 ;  /* 0x0000c80601007387 */ /* 0x000fe80000100800 */
[----:B------:R-:W0:Y:S04]  /*16f40*/  LDSM.16.MT88.4 R4, [R3+0x5000] ;  /* 0x005000000304783b */ /* 0x000e280000004200 */
[----:B------:R-:W-:Y:S04]  /*16f50*/  STL [R1+0x2f2c], R28 ;  /* 0x002f2c1c01007387 */ /* 0x000fe80000100800 */
[----:B0-----:R-:W-:Y:S04]  /*16f60*/  STL.64 [R1+0x50], R4 ;  /* 0x0000500401007387 */ /* 0x001fe80000100a00 */
        /* <DEDUP_REMOVED lines=14> */
[----:B------:R0:W-:Y:S01]  /*17050*/  STL.64 [R1+0xb0], R4 ;  /* 0x0000b00401007387 */ /* 0x0001e20000100a00 */
[----:B------:R-:W-:Y:S02]  /*17060*/  MOV R28, R6 ;  /* 0x00000006001c7202 */ /* 0x000fe40000000f00 */
[----:B------:R-:W-:Y:S02]  /*17070*/  MOV R29, R7 ;  /* 0x00000007001d7202 */ /* 0x000fe40000000f00 */
[----:B------:R-:W2:Y:S04]  /*17080*/  LDL.LU.64 R6, [R1+0x3028] ;  /* 0x0030280001067983 */ /* 0x000ea80000300a00 */
[----:B0-----:R-:W2:Y:S04]  /*17090*/  LDL.LU.64 R4, [R1+0x3020] ;  /* 0x0030200001047983 */ /* 0x001ea80000300a00 */
        /* <DEDUP_REMOVED lines=25> */
[-C--:B---3--:R-:W-:Y:S02]  /*17230*/  HMMA.16816.F32 R8, R8, R12.reuse, R20 ;  /* 0x0000000c0808723c */ /* 0x088fe40000001814 */
[----:B------:R-:W2:Y:S04]  /*17240*/  LDL.LU.64 R22, [R1+0x2fe8] ;  /* 0x002fe80001167983 */ /* 0x000ea80000300a00 */
[----:B------:R-:W2:Y:S11]  /*17250*/  LDL.LU.64 R20, [R1+0x2fe0] ;  /* 0x002fe00001147983 */ /* 0x000eb60000300a00 */
[----:B------:R-:W-:Y:S06]  /*17260*/  @!UPT UIADD3 URZ, URZ, URZ, URZ ;  /* 0x0000003f3f3ff290 */ /* 0x000fec000fffe03f */
[----:B------:R0:W-:Y:S04]  /*17270*/  STL.64 [R1+0x170], R8 ;  /* 0x0001700801007387 */ /* 0x0001e80000100a00 */
[----:B------:R1:W-:Y:S04]  /*17280*/  STL.64 [R1+0x178], R10 ;  /* 0x0001780a01007387 */ /* 0x0003e80000100a00 */
[----:B0-----:R-:W3:Y:S04]  /*17290*/  LDL.LU R8, [R1+0x110] ;  /* 0x0001100001087983 */ /* 0x001ee80000300800 */
[----:B------:R-:W3:Y:S04]  /*172a0*/  LDL.LU R9, [R1+0x114] ;  /* 0x0001140001097983 */ /* 0x000ee80000300800 */
[----:B-1----:R-:W3:Y:S04]  /*172b0*/  LDL.LU R10, [R1+0x118] ;  /* 0x00011800010a7983 */ /* 0x002ee80000300800 */
[----:B------:R-:W3:Y:S04]  /*172c0*/  LDL.LU R11, [R1+0x11c] ;  /* 0x00011c00010b7983 */ /* 0x000ee80000300800 */
[----:B----4-:R-:W-:Y:S01]  /*172d0*/  STL.64 [R1+0x2fa0], R14 ;  /* 0x002fa00e01007387 */ /* 0x010fe20000100a00 */
[C---:B--2---:R-:W-:Y:S08]  /*172e0*/  HMMA.16816.F32 R4, R20.reuse, R12, R4 ;  /* 0x0000000c1404723c */ /* 0x044ff00000001804 */
[----:B---3--:R-:W-:Y:S07]  /*172f0*/  HMMA.16816.F32 R8, R20, R16, R8 ;  /* 0x000000101408723c */ /* 0x008fee0000001808 */
[----:B------:R-:W-:Y:S01]  /*17300*/  IMAD.MOV.U32 R20, RZ, RZ, R24 ;  /* 0x000000ffff147224 */ /* 0x000fe200078e0018 */
[----:B------:R-:W-:-:S02]  /*17310*/  MOV R21, R25 ;  /* 0x0000001900157202 */ /* 0x000fc40000000f00 */
[----:B------:R-:W-:Y:S02]  /*17320*/  MOV R22, R26 ;  /* 0x0000001a00167202 */ /* 0x000fe40000000f00 */
[----:B------:R-:W-:-:S11]  /*17330*/  MOV R23, R27 ;  /* 0x0000001b00177202 */ /* 0x000fd60000000f00 */
[----:B------:R-:W-:Y:S04]  /*17340*/  STL.64 [R1+0x180], R8 ;  /* 0x0001800801007387 */ /* 0x000fe80000100a00 */
[----:B------:R-:W-:Y:S04]  /*17350*/  STL.64 [R1+0x188], R10 ;  /* 0x0001880a01007387 */ /* 0x000fe80000100a00 */
[----:B------:R-:W-:Y:S04]  /*17360*/  STL.64 [R1+0x2f98], R12 ;  /* 0x002f980c01007387 */ /* 0x000fe80000100a00 */
[----:B------:R-:W-:Y:S04]  /*17370*/  STL.64 [R1+0x140], R4 ;  /* 0x0001400401007387 */ /* 0x000fe80000100a00 */
[----:B------:R-:W-:Y:S04]  /*17380*/  STL.64 [R1+0x148], R6 ;  /* 0x0001480601007387 */ /* 0x000fe80000100a00 */
[----:B------:R-:W2:Y:S04]  /*17390*/  LDL.LU R24, [R1+0x2fd8] ;  /* 0x002fd80001187983 */ /* 0x000ea80000300800 */
[----:B------:R-:W3:Y:S04]  /*173a0*/  LDL.LU R25, [R1+0x2fd4] ;  /* 0x002fd40001197983 */ /* 0x000ee80000300800 */
[----:B------:R-:W4:Y:S04]  /*173b0*/  LDL.LU R26, [R1+0x2fd0] ;  /* 0x002fd000011a7983 */ /* 0x000f280000300800 */
[----:B------:R-:W5:Y:S04]  /*173c0*/  LDL.LU R27, [R1+0x2fcc] ;  /* 0x002fcc00011b7983 */ /* 0x000f680000300800 */
[----:B------:R0:W-:Y:S04]  /*173d0*/  STL.64 [R1+0x2f50], R22 ;  /* 0x002f501601007387 */ /* 0x0001e80000100a00 */
[----:B------:R1:W-:Y:S01]  /*173e0*/  STL.64 [R1+0x2f48], R20 ;  /* 0x002f481401007387 */ /* 0x0003e20000100a00 */
[----:B0-----:R-:W-:Y:S01]  /*173f0*/  MOV R22, R18 ;  /* 0x0000001200167202 */ /* 0x001fe20000000f00 */
[----:B-1----:R-:W-:Y:S01]  /*17400*/  IMAD.MOV.U32 R20, RZ, RZ, R0 ;  /* 0x000000ffff147224 */ /* 0x002fe200078e0000 */
[----:B------:R-:W-:Y:S01]  /*17410*/  MOV R21, R19 ;  /* 0x0000001300157202 */ /* 0x000fe20000000f00 */
[----:B------:R-:W5:Y:S01]  /*17420*/  LDL.LU R0, [R1+0x2fc8] ;  /* 0x002fc80001007983 */ /* 0x000f620000300800 */
[----:B------:R-:W-:-:S03]  /*17430*/  MOV R23, R2 ;  /* 0x0000000200177202 */ /* 0x000fc60000000f00 */
[----:B------:R-:W5:Y:S04]  /*17440*/  LDL.LU R19, [R1+0x2fc4] ;  /* 0x002fc40001137983 */ /* 0x000f680000300800 */
[----:B------:R-:W5:Y:S04]  /*17450*/  LDL.LU R18, [R1+0x2fc0] ;  /* 0x002fc00001127983 */ /* 0x000f680000300800 */
[----:B------:R-:W5:Y:S04]  /*17460*/  LDL.LU R2, [R1+0x2fbc] ;  /* 0x002fbc0001027983 */ /* 0x000f680000300800 */
[----:B------:R-:W5:Y:S04]  /*17470*/  LDL.LU R12, [R1+0xe0] ;  /* 0x0000e000010c7983 */ /* 0x000f680000300800 */
[----:B------:R-:W5:Y:S04]  /*17480*/  LDL.LU R13, [R1+0xe4] ;  /* 0x0000e400010d7983 */ /* 0x000f680000300800 */
[----:B------:R-:W5:Y:S04]  /*17490*/  LDL.LU R14, [R1+0xe8] ;  /* 0x0000e800010e7983 */ /* 0x000f680000300800 */
[----:B------:R-:W5:Y:S04]  /*174a0*/  LDL.LU R15, [R1+0xec] ;  /* 0x0000ec00010f7983 */ /* 0x000f680000300800 */
[----:B------:R-:W-:Y:S04]  /*174b0*/  STL.64 [R1+0x2f80], R22 ;  /* 0x002f801601007387 */ /* 0x000fe80000100a00 */
[----:B------:R0:W-:Y:S04]  /*174c0*/  STL.64 [R1+0x2f78], R20 ;  /* 0x002f781401007387 */ /* 0x0001e80000100a00 */
[----:B0-----:R-:W5:Y:S04]  /*174d0*/  LDL.LU R20, [R1+0x10] ;  /* 0x0000100001147983 */ /* 0x001f680000300800 */
[----:B------:R-:W5:Y:S04]  /*174e0*/  LDL.LU R21, [R1+0x14] ;  /* 0x0000140001157983 */ /* 0x000f680000300800 */
[----:B------:R-:W5:Y:S04]  /*174f0*/  LDL.LU R22, [R1+0x18] ;  /* 0x0000180001167983 */ /* 0x000f680000300800 */
[----:B------:R-:W5:Y:S01]  /*17500*/  LDL.LU R23, [R1+0x1c] ;  /* 0x00001c0001177983 */ /* 0x000f620000300800 */
[----:B--2---:R-:W-:-:S02]  /*17510*/  MOV R11, R24 ;  /* 0x00000018000b7202 */ /* 0x004fc40000000f00 */
[----:B---3--:R-:W-:Y:S02]  /*17520*/  MOV R10, R25 ;  /* 0x00000019000a7202 */ /* 0x008fe40000000f00 */
[----:B----4-:R-:W-:Y:S01]  /*17530*/  MOV R9, R26 ;  /* 0x0000001a00097202 */ /* 0x010fe20000000f00 */
[----:B-----5:R-:W-:Y:S02]  /*17540*/  IMAD.MOV.U32 R8, RZ, RZ, R27 ;  /* 0x000000ffff087224 */ /* 0x020fe400078e001b */
[----:B------:R-:W-:Y:S04]  /*17550*/  STL.64 [R1+0x2f40], R10 ;  /* 0x002f400a01007387 */ /* 0x000fe80000100a00 */
[----:B------:R0:W-:Y:S04]  /*17560*/  STL.64 [R1+0x2f38], R8 ;  /* 0x002f380801007387 */ /* 0x0001e80000100a00 */
[----:B------:R-:W1:Y:S04]  /*17570*/  LDSM.16.MT88.4 R24, [R3+0x5080] ;  /* 0x005080000318783b */ /* 0x000e680000004200 */
[----:B0-----:R-:W2:Y:S04]  /*17580*/  LDL.LU R8, [R1+0x70] ;  /* 0x0000700001087983 */ /* 0x001ea80000300800 */
[----:B------:R-:W2:Y:S04]  /*17590*/  LDL.LU R9, [R1+0x74] ;  /* 0x0000740001097983 */ /* 0x000ea80000300800 */
[----:B------:R-:W3:Y:S01]  /*175a0*/  LDL.LU R10, [R1+0x78] ;  /* 0x00007800010a7983 */ /* 0x000ee20000300800 */
[----:B------:R-:W-:-:S03]  /*175b0*/  IMAD.MOV.U32 R11, RZ, RZ, R2 ;  /* 0x000000ffff0b7224 */ /* 0x000fc600078e0002 */
[----:B------:R-:W4:Y:S04]  /*175c0*/  LDL.LU R2, [R1+0x2fb8] ;  /* 0x002fb80001027983 */ /* 0x000f280000300800 */
[----:B---3--:R-:W-:Y:S04]  /*175d0*/  STL.64 [R1+0x2f60], R10 ;  /* 0x002f600a01007387 */ /* 0x008fe80000100a00 */
[----:B--2---:R0:W-:Y:S04]  /*175e0*/  STL.64 [R1+0x2f58], R8 ;  /* 0x002f580801007387 */ /* 0x0041e80000100a00 */
[----:B0-----:R-:W2:Y:S04]  /*175f0*/  LDL.LU R8, [R1+0x80] ;  /* 0x0000800001087983 */ /* 0x001ea80000300800 */
[----:B------:R-:W2:Y:S04]  /*17600*/  LDL.LU R9, [R1+0x84] ;  /* 0x0000840001097983 */ /* 0x000ea80000300800 */
[----:B------:R-:W3:Y:S04]  /*17610*/  LDL.LU R10, [R1+0x88] ;  /* 0x00008800010a7983 */ /* 0x000ee80000300800 */
[----:B------:R-:W3:Y:S01]  /*17620*/  LDL.LU R11, [R1+0x8c] ;  /* 0x00008c00010b7983 */ /* 0x000ee20000300800 */
[----:B-1----:R-:W-:Y:S01]  /*17630*/  MOV R5, R26 ;  /* 0x0000001a00057202 */ /* 0x002fe20000000f00 */
[----:B------:R-:W-:Y:S01]  /*17640*/  IMAD.MOV.U32 R4, RZ, RZ, R27 ;  /* 0x000000ffff047224 */ /* 0x000fe200078e001b */
[----:B------:R-:W-:-:S02]  /*17650*/  MOV R28, R24 ;  /* 0x00000018001c7202 */ /* 0x000fc40000000f00 */
[----:B------:R-:W-:Y:S01]  /*17660*/  MOV R6, R25 ;  /* 0x0000001900067202 */ /* 0x000fe20000000f00 */
[----:B---3--:R-:W-:Y:S04]  /*17670*/  STL.64 [R1+0x2f70], R10 ;  /* 0x002f700a01007387 */ /* 0x008fe80000100a00 */
[----:B--2---:R0:W-:Y:S04]  /*17680*/  STL.64 [R1+0x2f68], R8 ;  /* 0x002f680801007387 */ /* 0x0041e80000100a00 */
[----:B0-----:R-:W2:Y:S04]  /*17690*/  LDL.LU R8, [R1+0xa0] ;  /* 0x0000a00001087983 */ /* 0x001ea80000300800 */
[----:B------:R-:W2:Y:S04]  /*176a0*/  LDL.LU R9, [R1+0xa4] ;  /* 0x0000a40001097983 */ /* 0x000ea80000300800 */
[----:B------:R-:W2:Y:S04]  /*176b0*/  LDL.LU R10, [R1+0xa8] ;  /* 0x0000a800010a7983 */ /* 0x000ea80000300800 */
[----:B------:R-:W2:Y:S04]  /*176c0*/  LDL.LU R11, [R1+0xac] ;  /* 0x0000ac00010b7983 */ /* 0x000ea80000300800 */
[----:B------:R-:W3:Y:S04]  /*176d0*/  LDL.LU.64 R26, [R1+0x2fb0] ;  /* 0x002fb000011a7983 */ /* 0x000ee80000300a00 */
        /* <DEDUP_REMOVED lines=8> */
[----:B------:R-:W5:Y:S02]  /*17760*/  LDL.LU.64 R12, [R1+0x2f98] ;  /* 0x002f9800010c7983 */ /* 0x000f640000300a00 */
[----:B-----5:R-:W-:Y:S11]  /*17770*/  HMMA.16816.F32 R20, R24, R12, R20 ;  /* 0x0000000c1814723c */ /* 0x020ff60000001814 */
[----:B------:R-:W-:Y:S11]  /*17780*/  @!UPT UIADD3 URZ, URZ, URZ, URZ ;  /* 0x0000003f3f3ff290 */ /* 0x000ff6000fffe03f */
[----:B------:R-:W-:Y:S01]  /*17790*/  @!UPT UIADD3 URZ, URZ, URZ, URZ ;  /* 0x0000003f3f3ff290 */ /* 0x000fe2000fffe03f */
[----:B------:R-:W-:Y:S01]  /*177a0*/  STL.64 [R1+0x120], R20 ;  /* 0x0001201401007387 */ /* 0x000fe20000100a00 */
[----:B------:R-:W-:-:S03]  /*177b0*/  MOV R3, R23 ;  /* 0x0000001700037202 */ /* 0x000fc60000000f00 */
[----:B------:R-:W-:Y:S04]  /*177c0*/  STL [R1+0x128], R22 ;  /* 0x0001281601007387 */ /* 0x000fe80000100800 */
[----:B----4-:R-:W0:Y:S01]  /*177d0*/  LDSM.16.MT88.4 R20, [R2+0x5000] ;  /* 0x005000000214783b */ /* 0x010e220000004200 */
[----:B------:R-:W-:Y:S01]  /*177e0*/  MOV R24, R18 ;  /* 0x0000001200187202 */ /* 0x000fe20000000f00 */
[----:B---3--:R-:W-:Y:S01]  /*177f0*/  IMAD.MOV.U32 R26, RZ, RZ, R14 ;  /* 0x000000ffff1a7224 */ /* 0x008fe200078e000e */
[----:B------:R-:W-:Y:S01]  /*17800*/  MOV R25, R19 ;  /* 0x0000001300197202 */ /* 0x000fe20000000f00 */
[----:B------:R-:W2:Y:S01]  /*17810*/  LDL.LU R18, [R1+0x2f94] ;  /* 0x002f940001127983 */ /* 0x000ea20000300800 */
[----:B------:R-:W-:-:S03]  /*17820*/  MOV R27, R15 ;  /* 0x0000000f001b7202 */ /* 0x000fc60000000f00 */
[----:B------:R-:W2:Y:S04]  /*17830*/  LDL.LU R19, [R1+0x2f90] ;  /* 0x002f900001137983 */ /* 0x000ea80000300800 */
[----:B------:R-:W3:Y:S04]  /*17840*/  LDL.LU R14, [R1+0x2f8c] ;  /* 0x002f8c00010e7983 */ /* 0x000ee80000300800 */
[----:B------:R-:W3:Y:S04]  /*17850*/  LDL.LU R15, [R1+0x2f88] ;  /* 0x002f8800010f7983 */ /* 0x000ee80000300800 */
[----:B------:R-:W-:Y:S04]  /*17860*/  STL [R1+0x2f04], R3 ;  /* 0x002f040301007387 */ /* 0x000fe80000100800 */
[----:B0-----:R-:W-:Y:S04]  /*17870*/  STL.64 [R1+0x10], R20 ;  /* 0x0000101401007387 */ /* 0x001fe80000100a00 */
[----:B------:R0:W-:Y:S04]  /*17880*/  STL.64 [R1+0x18], R22 ;  /* 0x0000181601007387 */ /* 0x0001e80000100a00 */
[----:B0-----:R-:W2:Y:S04]  /*17890*/  LDL.LU.64 R22, [R1+0x2f80] ;  /* 0x002f800001167983 */ /* 0x001ea80000300a00 */
[----:B------:R-:W2:Y:S04]  /*178a0*/  LDL.LU.64 R20, [R1+0x2f78] ;  /* 0x002f780001147983 */ /* 0x000ea80000300a00 */
[----:B------:R-:W4:Y:S01]  /*178b0*/  LDL R7, [R1+0xd68] ;  /* 0x000d680001077983 */ /* 0x000f220000100800 */
[C---:B--2---:R-:W-:Y:S11]  /*178c0*/  HMMA.16816.F32 R8, R20.reuse, R18, R8 ;  /* 0x000000121408723c */ /* 0x044ff60000001808 */
        /* <DEDUP_REMOVED lines=16> */
[C---:B--2---:R-:W-:Y:S08]  /*179d0*/  HMMA.16816.F32 R8, R20.reuse, R18, R8 ;  /* 0x000000121408723c */ /* 0x044ff00000001808 */
[----:B------:R-:W-:Y:S01]  /*179e0*/  HMMA.16816.F32 R24, R20, R14, R24 ;  /* 0x0000000e1418723c */ /* 0x000fe20000001818 */
[----:B------:R-:W0:Y:S11]  /*179f0*/  LDSM.16.MT88.4 R20, [R2+0x5080] ;  /* 0x005080000214783b */ /* 0x000e360000004200 */
[----:B------:R-:W-:Y:S03]  /*17a00*/  @!UPT UIADD3 URZ, URZ, URZ, URZ ;  /* 0x0000003f3f3ff290 */ /* 0x000fe6000fffe03f */
[----:B------:R-:W-:Y:S04]  /*17a10*/  STL.64 [R1+0x190], R8 ;  /* 0x0001900801007387 */ /* 0x000fe80000100a00 */
[----:B------:R1:W-:Y:S04]  /*17a20*/  STL.64 [R1+0x198], R10 ;  /* 0x0001980a01007387 */ /* 0x0003e80000100a00 */
[----:B-1----:R-:W2:Y:S04]  /*17a30*/  LDL.LU.64 R10, [R1+0x2f40] ;  /* 0x002f4000010a7983 */ /* 0x002ea80000300a00 */
[----:B------:R-:W2:Y:S04]  /*17a40*/  LDL.LU.64 R8, [R1+0x2f38] ;  /* 0x002f380001087983 */ /* 0x000ea80000300a00 */
[----:B0-----:R-:W-:Y:S01]  /*17a50*/  STL.64 [R1], R20 ;  /* 0x0000001401007387 */ /* 0x001fe20000100a00 */
[----:B------:R-:W-:-:S03]  /*17a60*/  IMAD.MOV.U32 R3, RZ, RZ, R23 ;  /* 0x000000ffff037224 */ /* 0x000fc600078e0017 */
[----:B------:R-:W-:Y:S04]  /*17a70*/  STL.64 [R1+0x150], R24 ;  /* 0x0001501801007387 */ /* 0x000fe80000100a00 */
[----:B------:R-:W-:Y:S04]  /*17a80*/  STL.64 [R1+0x158], R26 ;  /* 0x0001581a01007387 */ /* 0x000fe80000100a00 */
[----:B------:R-:W-:Y:S04]  /*17a90*/  STL [R1+0x8], R22 ;  /* 0x0000081601007387 */ /* 0x000fe80000100800 */
[----:B------:R-:W0:Y:S04]  /*17aa0*/  LDSM.16.MT88.4 R20, [R0+0x5000] ;  /* 0x005000000014783b */ /* 0x000e280000004200 */
[----:B------:R-:W1:Y:S04]  /*17ab0*/  LDSM.16.MT88.4 R24, [R0+0x5080] ;  /* 0x005080000018783b */ /* 0x000e680000004200 */
[----:B0-----:R0:W-:Y:S04]  /*17ac0*/  STL.64 [R1+0x2e98], R22 ;  /* 0x002e981601007387 */ /* 0x0011e80000100a00 */
[----:B------:R3:W-:Y:S01]  /*17ad0*/  STL.64 [R1+0x2e90], R20 ;  /* 0x002e901401007387 */ /* 0x0007e20000100a00 */
[----:B0-----:R-:W-:Y:S01]  /*17ae0*/  MOV R22, R5 ;  /* 0x0000000500167202 */ /* 0x001fe20000000f00 */
[----:B------:R-:W-:Y:S01]  /*17af0*/  IMAD.MOV.U32 R23, RZ, RZ, R4 ;  /* 0x000000ffff177224 */ /* 0x000fe200078e0004 */
[----:B---3--:R-:W-:-:S02]  /*17b00*/  MOV R20, R28 ;  /* 0x0000001c00147202 */ /* 0x008fc40000000f00 */
[----:B------:R-:W-:Y:S01]  /*17b10*/  MOV R21, R6 ;  /* 0x0000000600157202 */ /* 0x000fe20000000f00 */
[----:B------:R-:W3:Y:S04]  /*17b20*/  LDL.LU R28, [R1+0x2f30] ;  /* 0x002f3000011c7983 */ /* 0x000ee80000300800 */
[----:B------:R-:W-:Y:S04]  /*17b30*/  STL.64 [R1+0x2f10], R22 ;  /* 0x002f101601007387 */ /* 0x000fe80000100a00 */
[----:B------:R0:W-:Y:S04]  /*17b40*/  STL.64 [R1+0x2f08], R20 ;  /* 0x002f081401007387 */ /* 0x0001e80000100a00 */
[----:B0-----:R-:W2:Y:S04]  /*17b50*/  LDL.LU R20, [R1+0x50] ;  /* 0x0000500001147983 */ /* 0x001ea80000300800 */
[----:B------:R-:W2:Y:S04]  /*17b60*/  LDL.LU R21, [R1+0x54] ;  /* 0x0000540001157983 */ /* 0x000ea80000300800 */
[----:B------:R-:W2:Y:S04]  /*17b70*/  LDL.LU R22, [R1+0x58] ;  /* 0x0000580001167983 */ /* 0x000ea80000300800 */
[----:B------:R-:W2:Y:S04]  /*17b80*/  LDL.LU R23, [R1+0x5c] ;  /* 0x00005c0001177983 */ /* 0x000ea80000300800 */
[----:B-1----:R0:W-:Y:S02]  /*17b90*/  STL.64 [R1+0x2e78], R26 ;  /* 0x002e781a01007387 */ /* 0x0021e40000100a00 */
[----:B0-----:R-:W-:Y:S01]  /*17ba0*/  MOV R27, R29 ;  /* 0x0000001d001b7202 */ /* 0x001fe20000000f00 */
[----:B--2---:R-:W-:Y:S11]  /*17bb0*/  HMMA.16816.F32 R8, R20, R18, R8 ;  /* 0x000000121408723c */ /* 0x004ff60000001808 */
[----:B------:R-:W-:Y:S11]  /*17bc0*/  @!UPT UIADD3 URZ, URZ, URZ, URZ ;  /* 0x0000003f3f3ff290 */ /* 0x000ff6000fffe03f */
[----:B------:R-:W-:Y:S01]  /*17bd0*/  @!UPT UIADD3 URZ, URZ, URZ, URZ ;  /* 0x0000003f3f3ff290 */ /* 0x000fe2000fffe03f */
[----:B------:R-:W-:Y:S04]  /*17be0*/  STL.64 [R1+0x1b0], R8 ;  /* 0x0001b00801007387 */ /* 0x000fe80000100a00 */
[----:B------:R-:W-:Y:S04]  /*17bf0*/  STL.64 [R1+0x1b8], R10 ;  /* 0x0001b80a01007387 */ /* 0x000fe80000100a00 */
[----:B------:R0:W-:Y:S04]  /*17c00*/  STL.64 [R1+0x2e70], R24 ;  /* 0x002e701801007387 */ /* 0x0001e80000100a00 */
[----:B0-----:R-:W2:Y:S04]  /*17c10*/  LDL.LU R24, [R1+0xb0] ;  /* 0x0000b00001187983 */ /* 0x001ea80000300800 */
[----:B------:R-:W2:Y:S01]  /*17c20*/  LDL.LU R25, [R1+0xb4] ;  /* 0x0000b40001197983 */ /* 0x000ea20000300800 */
[----:B---3--:R-:W-:-:S03]  /*17c30*/  MOV R26, R28 ;  /* 0x0000001c001a7202 */ /* 0x008fc60000000f00 */
[----:B------:R-:W3:Y:S04]  /*17c40*/  LDL.LU R28, [R1+0x2f2c] ;  /* 0x002f2c00011c7983 */ /* 0x000ee80000300800 */
[----:B------:R-:W5:Y:S04]  /*17c50*/  LDL.LU R29, [R1+0x2f28] ;  /* 0x002f2800011d7983 */ /* 0x000f680000300800 */
[----:B------:R-:W-:Y:S04]  /*17c60*/  STL.64 [R1+0x2f20], R26 ;  /* 0x002f201a01007387 */ /* 0x000fe80000100a00 */
[----:B--2---:R0:W-:Y:S04]  /*17c70*/  STL.64 [R1+0x2f18], R24 ;  /* 0x002f181801007387 */ /* 0x0041e80000100a00 */
[----:B-----5:R-:W1:Y:S04]  /*17c80*/  LDSM.16.MT88.4 R8, [R29+0x6000] ;  /* 0x006000001d08783b */ /* 0x020e680000004200 */
[----:B0-----:R-:W2:Y:S04]  /*17c90*/  LDL.LU R24, [R1+0xc0] ;  /* 0x0000c00001187983 */ /* 0x001ea80000300800 */
[----:B------:R-:W2:Y:S04]  /*17ca0*/  LDL.LU R25, [R1+0xc4] ;  /* 0x0000c40001197983 */ /* 0x000ea80000300800 */
[----:B------:R-:W2:Y:S01]  /*17cb0*/  LDL.LU R26, [R1+0xc8] ;  /* 0x0000c800011a7983 */ /* 0x000ea20000300800 */
[----:B---3--:R-:W-:Y:S01]  /*17cc0*/  MOV R27, R28 ;  /* 0x0000001c001b7202 */ /* 0x008fe20000000f00 */
[----:B-1----:R-:W-:Y:S01]  /*17cd0*/  IMAD.MOV.U32 R16, RZ, RZ, R8 ;  /* 0x000000ffff107224 */ /* 0x002fe200078e0008 */
[----:B------:R-:W-:-:S02]  /*17ce0*/  MOV R17, R9 ;  /* 0x0000000900117202 */ /* 0x000fc40000000f00 */
[----:B------:R-:W-:Y:S02]  /*17cf0*/  MOV R13, R10 ;  /* 0x0000000a000d7202 */ /* 0x000fe40000000f00 */
[----:B------:R-:W-:Y:S02]  /*17d00*/  MOV R28, R11 ;  /* 0x0000000b001c7202 */ /* 0x000fe40000000f00 */
[----:B----4-:R-:W0:Y:S04]  /*17d10*/  LDSM.16.M88.4 R8, [R7+0x10080] ;  /* 0x010080000708783b */ /* 0x010e280000000200 */
[----:B------:R-:W-:Y:S04]  /*17d20*/  STL [R1+0x2e38], R0 ;  /* 0x002e380001007387 */ /* 0x000fe80000100800 */
[----:B------:R-:W1:Y:S04]  /*17d30*/  LDSM.16.M88.4 R4, [R7+0x14080] ;  /* 0x014080000704783b */ /* 0x000e680000000200 */
[----:B0-----:R-:W-:Y:S04]  /*17d40*/  STL [R1+0x2d48], R10 ;  /* 0x002d480a01007387 */ /* 0x001fe80000100800 */
[----:B------:R-:W-:Y:S04]  /*17d50*/  STL [R1+0x2d44], R11 ;  /* 0x002d440b01007387 */ /* 0x000fe80000100800 */
[----:B------:R0:W-:Y:S04]  /*17d60*/  STL.64 [R1+0x2e50], R8 ;  /* 0x002e500801007387 */ /* 0x0001e80000100a00 */
[----:B0-----:R-:W3:Y:S04]  /*17d70*/  LDL.LU R8, [R1+0xd0] ;  /* 0x0000d00001087983 */ /* 0x001ee80000300800 */
[----:B------:R-:W3:Y:S04]  /*17d80*/  LDL.LU R9, [R1+0xd4] ;  /* 0x0000d40001097983 */ /* 0x000ee80000300800 */
[----:B------:R-:W3:Y:S04]  /*17d90*/  LDL.LU R10, [R1+0xd8] ;  /* 0x0000d800010a7983 */ /* 0x000ee80000300800 */
[----:B------:R-:W3:Y:S01]  /*17da0*/  LDL.LU R11, [R1+0xdc] ;  /* 0x0000dc00010b7983 */ /* 0x000ee20000300800 */
[----:B--2---:R-:W-:Y:S03]  /*17db0*/  HMMA.16816.F32 R20, R20, R14, R24 ;  /* 0x0000000e1414723c */ /* 0x004fe60000001818 */
[----:B------:R-:W2:Y:S04]  /*17dc0*/  LDL.LU.64 R26, [R1+0x2f20] ;  /* 0x002f2000011a7983 */ /* 0x000ea80000300a00 */
[----:B------:R-:W2:Y:S11]  /*17dd0*/  LDL.LU.64 R24, [R1+0x2f18] ;  /* 0x002f180001187983 */ /* 0x000eb60000300a00 */
[----:B------:R-:W-:Y:S05]  /*17de0*/  @!UPT UIADD3 URZ, URZ, URZ, URZ ;  /* 0x0000003f3f3ff290 */ /* 0x000fea000fffe03f */
[----:B------:R-:W-:Y:S04]  /*17df0*/  STL.64 [R1+0x160], R20 ;  /* 0x0001601401007387 */ /* 0x000fe80000100a00 */
[----:B------:R0:W-:Y:S04]  /*17e00*/  STL.64 [R1+0x168], R22 ;  /* 0x0001681601007387 */ /* 0x0001e80000100a00 */
[----:B0-----:R-:W3:Y:S04]  /*17e10*/  LDL.LU.64 R22, [R1+0x2f10] ;  /* 0x002f100001167983 */ /* 0x001ee80000300a00 */
[----:B------:R-:W3:Y:S04]  /*17e20*/  LDL.LU.64 R20, [R1+0x2f08] ;  /* 0x002f080001147983 */ /* 0x000ee80000300a00 */
[----:B-1----:R-:W-:Y:S04]  /*17e30*/  STL [R1+0x2e40], R4 ;  /* 0x002e400401007387 */ /* 0x002fe80000100800 */
[----:B------:R-:W-:Y:S04]  /*17e40*/  STL [R1+0x2e3c], R5 ;  /* 0x002e3c0501007387 */ /* 0x000fe80000100800 */
[----:B------:R-:W-:Y:S04]  /*17e50*/  STL [R1+0x2d4c], R6 ;  /* 0x002d4c0601007387 */ /* 0x000fe80000100800 */
[----:B------:R3:W-:Y:S04]  /*17e60*/  STL [R1+0x2d40], R7 ;  /* 0x002d400701007387 */ /* 0x0007e80000100800 */
[----:B------:R-:W-:Y:S04]  /*17e70*/  STL.64 [R1+0x2ef8], R18 ;  /* 0x002ef81201007387 */ /* 0x000fe80000100a00 */
[----:B------:R-:W-:Y:S01]  /*17e80*/  STL.64 [R1+0x2ef0], R16 ;  /* 0x002ef01001007387 */ /* 0x000fe20000100a00 */
[C---:B---3--:R-:W-:Y:S03]  /*17e90*/  HMMA.16816.F32 R4, R20.reuse, R18, R8 ;  /* 0x000000121404723c */ /* 0x048fe60000001808 */
[----:B------:R-:W0:Y:S11]  /*17ea0*/  LDSM.16.MT88.4 R16, [R29+0x6080] ;  /* 0x006080001d10783b */ /* 0x000e360000004200 */
[----:B------:R-:W-:Y:S09]  /*17eb0*/  @!UPT UIADD3 URZ, URZ, URZ, URZ ;  /* 0x0000003f3f3ff290 */ /* 0x000ff2000fffe03f */
[----:B------:R-:W-:Y:S04]  /*17ec0*/  STL.64 [R1+0x100], R4 ;  /* 0x0001000401007387 */ /* 0x000fe80000100a00 */
[----:B------:R2:W-:Y:S02]  /*17ed0*/  STL.64 [R1+0x108], R6 ;  /* 0x0001080601007387 */ /* 0x0005e40000100a00 */
[----:B--2---:R-:W-:Y:S02]  /*17ee0*/  HMMA.16816.F32 R4, R20, R14, R24 ;  /* 0x0000000e1404723c */ /* 0x004fe40000001818 */
[----:B------:R-:W-:Y:S04]  /*17ef0*/  STL.64 [R1+0x2ee8], R14 ;  /* 0x002ee80e01007387 */ /* 0x000fe80000100a00 */
[----:B------:R-:W-:Y:S11]  /*17f00*/  STL.64 [R1+0x2ee0], R12 ;  /* 0x002ee00c01007387 */ /* 0x000ff60000100a00 */
[----:B------:R-:W-:Y:S06]  /*17f10*/  @!UPT UIADD3 URZ, URZ, URZ, URZ ;  /* 0x0000003f3f3ff290 */ /* 0x000fec000fffe03f */
[----:B------:R-:W-:Y:S04]  /*17f20*/  STL.64 [R1+0x40], R4 ;  /* 0x0000400401007387 */ /* 0x000fe80000100a00 */
[----:B------:R-:W-:Y:S04]  /*17f30*/  STL.64 [R1+0x48], R6 ;  /* 0x0000480601007387 */ /* 0x000fe80000100a00 */
[----:B------:R-:W2:Y:S04]  /*17f40*/  LDL.LU R24, [R1+0x140] ;  /* 0x0001400001187983 */ /* 0x000ea80000300800 */
[----:B------:R-:W2:Y:S04]  /*17f50*/  LDL.LU R25, [R1+0x144] ;  /* 0x0001440001197983 */ /* 0x000ea80000300800 */
[----:B------:R-:W3:Y:S04]  /*17f60*/  LDL.LU R26, [R1+0x148] ;  /* 0x00014800011a7983 */ /* 0x000ee80000300800 */
[----:B------:R-:W3:Y:S04]  /*17f70*/  LDL.LU R27, [R1+0x14c] ;  /* 0x00014c00011b7983 */ /* 0x000ee80000300800 */
[----:B------:R-:W4:Y:S04]  /*17f80*/  LDL.LU R20, [R1] ;  /* 0x0000000001147983 */ /* 0x000f280000300800 */
[----:B------:R-:W4:Y:S04]  /*17f90*/  LDL.LU R21, [R1+0x4] ;  /* 0x0000040001157983 */ /* 0x000f280000300800 */
[----:B------:R-:W5:Y:S01]  /*17fa0*/  LDL.LU R22, [R1+0x8] ;  /* 0x0000080001167983 */ /* 0x000f620000300800 */
[----:B------:R-:W-:-:S03]  /*17fb0*/  IMAD.MOV.U32 R23, RZ, RZ, R3 ;  /* 0x000000ffff177224 */ /* 0x000fc600078e0003 */
[----:B------:R-:W2:Y:S04]  /*17fc0*/  LDL.LU R3, [R1+0x2f04] ;  /* 0x002f040001037983 */ /* 0x000ea80000300800 */
        /* <DEDUP_REMOVED lines=9> */
[----:B------:R-:W4:Y:S04]  /*18060*/  LDL.LU R21, [R1+0x14] ;  /* 0x0000140001157983 */ /* 0x000f280000300800 */
[----:B------:R-:W4:Y:S04]  /*18070*/  LDL.LU R22, [R1+0x18] ;  /* 0x0000180001167983 */ /* 0x000f280000300800 */
[----:B------:R-:W4:Y:S04]  /*18080*/  LDL.LU R23, [R1+0x1c] ;  /* 0x00001c0001177983 */ /* 0x000f280000300800 */
        /* <DEDUP_REMOVED lines=20> */
[----:B------:R-:W2:Y:S04]  /*181d0*/  LDL.LU R26, [R1+0xf8] ;  /* 0x0000f800011a7983 */ /* 0x000ea80000300800 */
[----:B------:R-:W2:Y:S04]  /*181e0*/  LDL.LU R27, [R1+0xfc] ;  /* 0x0000fc00011b7983 */ /* 0x000ea80000300800 */
[----:B------:R-:W3:Y:S04]  /*181f0*/  LDL.LU R8, [R1+0x120] ;  /* 0x0001200001087983 */ /* 0x000ee80000300800 */
[----:B------:R-:W3:Y:S04]  /*18200*/  LDL.LU R9, [R1+0x124] ;  /* 0x0001240001097983 */ /* 0x000ee80000300800 */
[----:B------:R-:W5:Y:S01]  /*18210*/  LDL.LU R10, [R1+0x128] ;  /* 0x00012800010a7983 */ /* 0x000f620000300800 */
[----:B------:R-:W-:-:S03]  /*18220*/  MOV R11, R3 ;  /* 0x00000003000b7202 */ /* 0x000fc60000000f00 */
[----:B------:R-:W2:Y:S01]  /*18230*/  LDL.LU R3, [R1+0x2f00] ;  /* 0x002f000001037983 */ /* 0x000ea20000300800 */
[----:B0-----:R-:W-:Y:S01]  /*18240*/  IMAD.MOV.U32 R7, RZ, RZ, R18 ;  /* 0x000000ffff077224 */ /* 0x001fe200078e0012 */
[----:B------:R-:W-:Y:S02]  /*18250*/  MOV R6, R19 ;  /* 0x0000001300067202 */ /* 0x000fe40000000f00 */
[----:B-----5:R-:W-:Y:S04]  /*18260*/  STL.64 [R1+0x2e68], R10 ;  /* 0x002e680a01007387 */ /* 0x020fe80000100a00 */
[----:B---3--:R0:W-:Y:S04]  /*18270*/  STL.64 [R1+0x2e60], R8 ;  /* 0x002e600801007387 */ /* 0x0081e80000100a00 */
[----:B0-----:R-:W3:Y:S04]  /*18280*/  LDL.LU R8, [R1+0x130] ;  /* 0x0001300001087983 */ /* 0x001ee80000300800 */
[----:B------:R-:W3:Y:S04]  /*18290*/  LDL.LU R9, [R1+0x134] ;  /* 0x0001340001097983 */ /* 0x000ee80000300800 */
[----:B------:R-:W3:Y:S04]  /*182a0*/  LDL.LU R10, [R1+0x138] ;  /* 0x00013800010a7983 */ /* 0x000ee80000300800 */
[----:B------:R-:W3:Y:S04]  /*182b0*/  LDL.LU R11, [R1+0x13c] ;  /* 0x00013c00010b7983 */ /* 0x000ee80000300800 */
[----:B------:R-:W4:Y:S01]  /*182c0*/  LDL.LU.64 R18, [R1+0x2ef8] ;  /* 0x002ef80001127983 */ /* 0x000f220000300a00 */
[----:B------:R-:W-:-:S02]  /*182d0*/  MOV R0, R17 ;  /* 0x0000001100007202 */ /* 0x000fc40000000f00 */
[----:B------:R-:W-:Y:S02]  /*182e0*/  MOV R5, R16 ;  /* 0x0000001000057202 */ /* 0x000fe40000000f00 */
[----:B------:R-:W5:Y:S04]  /*182f0*/  LDL.LU.64 R16, [R1+0x2ef0] ;  /* 0x002ef00001107983 */ /* 0x000f680000300a00 */
[----:B------:R-:W-:Y:S04]  /*18300*/  STL [R1+0x2e4c], R0 ;  /* 0x002e4c0001007387 */ /* 0x000fe80000100800 */
[----:B------:R-:W-:Y:S04]  /*18310*/  STL [R1+0x2e48], R7 ;  /* 0x002e480701007387 */ /* 0x000fe80000100800 */
[----:B------:R-:W-:Y:S01]  /*18320*/  STL [R1+0x2e44], R29 ;  /* 0x002e441d01007387 */ /* 0x000fe20000100800 */
[----:B----4-:R-:W-:Y:S11]  /*18330*/  HMMA.16816.F32 R12, R20, R18, R12 ;  /* 0x00000012140c723c */ /* 0x010ff6000000180c */
[----:B------:R-:W-:Y:S11]  /*18340*/  @!UPT UIADD3 URZ, URZ, URZ, URZ ;  /* 0x0000003f3f3ff290 */ /* 0x000ff6000fffe03f */
[----:B------:R-:W-:Y:S01]  /*18350*/  @!UPT UIADD3 URZ, URZ, URZ, URZ ;  /* 0x0000003f3f3ff290 */ /* 0x000fe2000fffe03f */
[----:B------:R-:W-:Y:S04]  /*18360*/  STL.64 [R1+0x1a0], R12 ;  /* 0x0001a00c01007387 */ /* 0x000fe80000100a00 */
[----:B------:R-:W-:Y:S04]  /*18370*/  STL.64 [R1+0x1a8], R14 ;  /* 0x0001a80e01007387 */ /* 0x000fe80000100a00 */
[----:B--2---:R-:W0:Y:S02]  /*18380*/  LDSM.16.MT88.4 R12, [R3+0x6000] ;  /* 0x00600000030c783b */ /* 0x004e240000004200 */
[----:B0-----:R-:W-:Y:S01]  /*18390*/  IMAD.MOV.U32 R29, RZ, RZ, R14 ;  /* 0x000000ffff1d7224 */ /* 0x001fe200078e000e */
[----:B------:R-:W-:-:S02]  /*183a0*/  MOV R4, R15 ;  /* 0x0000000f00047202 */ /* 0x000fc40000000f00 */
[----:B------:R-:W2:Y:S01]  /*183b0*/  LDL.LU.64 R14, [R1+0x2ee8] ;  /* 0x002ee800010e7983 */ /* 0x000ea20000300a00 */
[----:B------:R-:W-:Y:S02]  /*183c0*/  MOV R0, R12 ;  /* 0x0000000c00007202 */ /* 0x000fe40000000f00 */
[----:B------:R-:W-:Y:S02]  /*183d0*/  MOV R7, R13 ;  /* 0x0000000d00077202 */ /* 0x000fe40000000f00 */
[----:B------:R-:W4:Y:S01]  /*183e0*/  LDL.LU.64 R12, [R1+0x2ee0] ;  /* 0x002ee000010c7983 */ /* 0x000f220000300a00 */
        /* <DEDUP_REMOVED lines=41> */
[----:B0-----:R-:W5:Y:S04]  /*18680*/  LDL.LU R20, [R1+0x110] ;  /* 0x0001100001147983 */ /* 0x001f680000300800 */
[----:B------:R-:W5:Y:S04]  /*18690*/  LDL.LU R21, [R1+0x114] ;  /* 0x0001140001157983 */ /* 0x000f680000300800 */
[----:B-1----:R-:W5:Y:S04]  /*186a0*/  LDL.LU R22, [R1+0x118] ;  /* 0x0001180001167983 */ /* 0x002f680000300800 */
[----:B------:R-:W5:Y:S01]  /*186b0*/  LDL.LU R23, [R1+0x11c] ;  /* 0x00011c0001177983 */ /* 0x000f620000300800 */
[----:B---3--:R-:W-:Y:S11]  /*186c0*/  HMMA.16816.F32 R8, R24, R18, R8 ;  /* 0x000000121808723c */ /* 0x008ff60000001808 */
[----:B------:R-:W-:Y:S11]  /*186d0*/  @!UPT UIADD3 URZ, URZ, URZ, URZ ;  /* 0x0000003f3f3ff290 */ /* 0x000ff6000fffe03f */
[----:B------:R-:W-:Y:S01]  /*186e0*/  @!UPT UIADD3 URZ, URZ, URZ, URZ ;  /* 0x0000003f3f3ff290 */ /* 0x000fe2000fffe03f */
[----:B------:R-:W-:Y:S04]  /*186f0*/  STL.64 [R1+0xa0], R8 ;  /* 0x0000a00801007387 */ /* 0x000fe80000100a00 */
[----:B------:R0:W-:Y:S04]  /*18700*/  STL.64 [R1+0xa8], R10 ;  /* 0x0000a80a01007387 */ /* 0x0001e80000100a00 */
[----:B0-----:R-:W2:Y:S04]  /*18710*/  LDL.LU.64 R10, [R1+0x2e68] ;  /* 0x002e6800010a7983 */ /* 0x001ea80000300a00 */
[----:B------:R-:W2:Y:S01]  /*18720*/  LDL.LU.64 R8, [R1+0x2e60] ;  /* 0x002e600001087983 */ /* 0x000ea20000300a00 */
[----:B----4-:R-:W-:-:S03]  /*18730*/  MOV R18, R13 ;  /* 0x0000000d00127202 */ /* 0x010fc60000000f00 */
[----:B------:R-:W3:Y:S01]  /*18740*/  LDL.LU R13, [R1+0x2e58] ;  /* 0x002e5800010d7983 */ /* 0x000ee20000300800 */
[----:B------:R-:W-:Y:S01]  /*18750*/  IMAD.MOV.U32 R19, RZ, RZ, R28 ;  /* 0x000000ffff137224 */ /* 0x000fe200078e001c */
[----:B--2---:R-:W-:Y:S02]  /*18760*/  HMMA.16816.F32 R24, R24, R14, R8 ;  /* 0x0000000e1818723c */ /* 0x004fe40000001808 */
[----:B------:R-:W5:Y:S05]  /*18770*/  LDL.LU.64 R8, [R1+0x2e50] ;  /* 0x002e500001087983 */ /* 0x000f6a0000300a00 */
[----:B---3--:R-:W-:Y:S02]  /*18780*/  MOV R10, R13 ;  /* 0x0000000d000a7202 */ /* 0x008fe40000000f00 */
[----:B------:R-:W-:-:S02]  /*18790*/  MOV R11, R12 ;  /* 0x0000000c000b7202 */ /* 0x000fc40000000f00 */
[----:B------:R-:W0:Y:S01]  /*187a0*/  LDSM.16.MT88.4 R12, [R2+0x6000] ;  /* 0x00600000020c783b */ /* 0x000e220000004200 */
[----:B-----5:R-:W-:Y:S11]  /*187b0*/  HMMA.16816.F32 R20, R16, R8, R20 ;  /* 0x000000081014723c */ /* 0x020ff60000001814 */
[----:B------:R-:W-:Y:S11]  /*187c0*/  @!UPT UIADD3 URZ, URZ, URZ, URZ ;  /* 0x0000003f3f3ff290 */ /* 0x000ff6000fffe03f */
[----:B------:R-:W-:Y:S01]  /*187d0*/  @!UPT UIADD3 URZ, URZ, URZ, URZ ;  /* 0x0000003f3f3ff290 */ /* 0x000fe2000fffe03f */
[----:B------:R-:W-:Y:S01]  /*187e0*/  STL.64 [R1+0x90], R20 ;  /* 0x0000901401007387 */ /* 0x000fe20000100a00 */
[----:B------:R-:W-:-:S03]  /*187f0*/  MOV R28, R23 ;  /* 0x00000017001c7202 */ /* 0x000fc60000000f00 */
[----:B------:R-:W-:Y:S04]  /*18800*/  STL.64 [R1+0x70], R24 ;  /* 0x0000701801007387 */ /* 0x000fe80000100a00 */
[----:B------:R-:W-:Y:S04]  /*18810*/  STL.64 [R1+0x78], R26 ;  /* 0x0000781a01007387 */ /* 0x000fe80000100a00 */
[----:B------:R-:W-:Y:S04]  /*18820*/  STL [R1+0x98], R22 ;  /* 0x0000981601007387 */ /* 0x000fe80000100800 */
[----:B------:R1:W-:Y:S04]  /*18830*/  STL.64 [R1+0x2e30], R8 ;  /* 0x002e300801007387 */ /* 0x0003e80000100a00 */
[----:B------:R-:W2:Y:S04]  /*18840*/  LDSM.16.MT88.4 R24, [R2+0x6080] ;  /* 0x006080000218783b */ /* 0x000ea80000004200 */
[----:B-1----:R-:W3:Y:S04]  /*18850*/  LDL.LU R8, [R1+0x80] ;  /* 0x0000800001087983 */ /* 0x002ee80000300800 */
[----:B------:R-:W3:Y:S04]  /*18860*/  LDL.LU R9, [R1+0x84] ;  /* 0x0000840001097983 */ /* 0x000ee80000300800 */
[----:B------:R-:W-:Y:S04]  /*18870*/  STL [R1+0x2d50], R28 ;  /* 0x002d501c01007387 */ /* 0x000fe80000100800 */
[----:B0-----:R-:W-:Y:S04]  /*18880*/  STL.64 [R1+0x2de0], R14 ;  /* 0x002de00e01007387 */ /* 0x001fe80000100a00 */
[----:B------:R0:W-:Y:S02]  /*18890*/  STL.64 [R1+0x2dd8], R12 ;  /* 0x002dd80c01007387 */ /* 0x0001e40000100a00 */
[----:B0-----:R-:W-:-:S02]  /*188a0*/  IMAD.MOV.U32 R12, RZ, RZ, R0 ;  /* 0x000000ffff0c7224 */ /* 0x001fc400078e0000 */
[----:B------:R-:W4:Y:S01]  /*188b0*/  LDL.LU R0, [R1+0x2e4c] ;  /* 0x002e4c0001007983 */ /* 0x000f220000300800 */
[----:B------:R-:W-:Y:S02]  /*188c0*/  MOV R14, R29 ;  /* 0x0000001d000e7202 */ /* 0x000fe40000000f00 */
[----:B------:R-:W-:Y:S02]  /*188d0*/  MOV R15, R4 ;  /* 0x00000004000f7202 */ /* 0x000fe40000000f00 */
[----:B------:R-:W-:Y:S02]  /*188e0*/  MOV R13, R7 ;  /* 0x00000007000d7202 */ /* 0x000fe40000000f00 */
[----:B------:R-:W5:Y:S04]  /*188f0*/  LDL.LU R7, [R1+0x2e48] ;  /* 0x002e480001077983 */ /* 0x000f680000300800 */
[----:B------:R-:W3:Y:S04]  /*18900*/  LDL.LU R29, [R1+0x2e44] ;  /* 0x002e4400011d7983 */ /* 0x000ee80000300800 */
[----:B------:R-:W3:Y:S04]  /*18910*/  LDL.LU R4, [R1+0x2e40] ;  /* 0x002e400001047983 */ /* 0x000ee80000300800 */
[----:B------:R-:W-:Y:S04]  /*18920*/  STL.64 [R1+0x2e18], R14 ;  /* 0x002e180e01007387 */ /* 0x000fe80000100a00 */
[----:B------:R0:W-:Y:S02]  /*18930*/  STL.64 [R1+0x2e10], R12 ;  /* 0x002e100c01007387 */ /* 0x0001e40000100a00 */
[----:B0-----:R-:W-:-:S02]  /*18940*/  IMAD.MOV.U32 R12, RZ, RZ, R5 ;  /* 0x000000ffff0c7224 */ /* 0x001fc400078e0005 */
[----:B------:R-:W3:Y:S01]  /*18950*/  LDL.LU R5, [R1+0x2e3c] ;  /* 0x002e3c0001057983 */ /* 0x000ee20000300800 */
[----:B----4-:R-:W-:-:S03]  /*18960*/  MOV R13, R0 ;  /* 0x00000000000d7202 */ /* 0x010fc60000000f00 */
[----:B------:R-:W4:Y:S04]  /*18970*/  LDL.LU R0, [R1+0x2e38] ;  /* 0x002e380001007983 */ /* 0x000f280000300800 */
[----:B--2---:R0:W-:Y:S04]  /*18980*/  STL [R1+0x2da4], R24 ;  /* 0x002da41801007387 */ /* 0x0041e80000100800 */
[----:B------:R1:W-:Y:S04]  /*18990*/  STL [R1+0x2da0], R25 ;  /* 0x002da01901007387 */ /* 0x0003e80000100800 */
[----:B------:R2:W-:Y:S04]  /*189a0*/  STL [R1+0x2d9c], R26 ;  /* 0x002d9c1a01007387 */ /* 0x0005e80000100800 */
[----:B------:R2:W-:Y:S04]  /*189b0*/  STL [R1+0x2d98], R27 ;  /* 0x002d981b01007387 */ /* 0x0005e80000100800 */
[----:B0-----:R-:W5:Y:S04]  /*189c0*/  LDL.LU R24, [R1+0x150] ;  /* 0x0001500001187983 */ /* 0x001f680000300800 */
[----:B-1----:R-:W5:Y:S04]  /*189d0*/  LDL.LU R25, [R1+0x154] ;  /* 0x0001540001197983 */ /* 0x002f680000300800 */
[----:B--2---:R-:W2:Y:S04]  /*189e0*/  LDL.LU R26, [R1+0x158] ;  /* 0x00015800011a7983 */ /* 0x004ea80000300800 */
[----:B------:R-:W2:Y:S01]  /*189f0*/  LDL.LU R27, [R1+0x15c] ;  /* 0x00015c00011b7983 */ /* 0x000ea20000300800 */
[----:B---3--:R-:W-:Y:S03]  /*18a00*/  HMMA.16816.F32 R16, R16, R4, R8 ;  /* 0x000000041010723c */ /* 0x008fe60000001808 */
[----:B----4-:R-:W0:Y:S04]  /*18a10*/  LDSM.16.MT88.4 R20, [R0+0x6000] ;  /* 0x006000000014783b */ /* 0x010e280000004200 */
[----:B--2---:R-:W-:Y:S04]  /*18a20*/  STL.64 [R1+0x2e28], R26 ;  /* 0x002e281a01007387 */ /* 0x004fe80000100a00 */
[----:B-----5:R1:W-:Y:S04]  /*18a30*/  STL.64 [R1+0x2e20], R24 ;  /* 0x002e201801007387 */ /* 0x0203e80000100a00 */
[----:B-1----:R-:W2:Y:S04]  /*18a40*/  LDL.LU R24, [R1+0x190] ;  /* 0x0001900001187983 */ /* 0x002ea80000300800 */
[----:B------:R-:W2:Y:S04]  /*18a50*/  LDL.LU R25, [R1+0x194] ;  /* 0x0001940001197983 */ /* 0x000ea80000300800 */
[----:B------:R-:W2:Y:S04]  /*18a60*/  LDL.LU R26, [R1+0x198] ;  /* 0x00019800011a7983 */ /* 0x000ea80000300800 */
[----:B------:R-:W2:Y:S04]  /*18a70*/  LDL.LU R27, [R1+0x19c] ;  /* 0x00019c00011b7983 */ /* 0x000ea80000300800 */
[----:B------:R-:W-:Y:S04]  /*18a80*/  STL [R1+0x2d54], R2 ;  /* 0x002d540201007387 */ /* 0x000fe80000100800 */
[----:B0-----:R-:W-:Y:S04]  /*18a90*/  STL.64 [R1+0x2d80], R22 ;  /* 0x002d801601007387 */ /* 0x001fe80000100a00 */
[----:B------:R0:W-:Y:S04]  /*18aa0*/  STL.64 [R1+0x2d78], R20 ;  /* 0x002d781401007387 */ /* 0x0001e80000100a00 */
[----:B0-----:R-:W3:Y:S04]  /*18ab0*/  LDL.LU R20, [R1+0x160] ;  /* 0x0001600001147983 */ /* 0x001ee80000300800 */
[----:B------:R-:W3:Y:S04]  /*18ac0*/  LDL.LU R21, [R1+0x164] ;  /* 0x0001640001157983 */ /* 0x000ee80000300800 */
[----:B------:R-:W3:Y:S04]  /*18ad0*/  LDL.LU R22, [R1+0x168] ;  /* 0x0001680001167983 */ /* 0x000ee80000300800 */
[----:B------:R-:W3:Y:S04]  /*18ae0*/  LDL.LU R23, [R1+0x16c] ;  /* 0x00016c0001177983 */ /* 0x000ee80000300800 */
[----:B------:R-:W2:Y:S04]  /*18af0*/  LDL.LU.64 R8, [R1+0x2e30] ;  /* 0x002e300001087983 */ /* 0x000ea80000300a00 */
[----:B------:R-:W-:Y:S04]  /*18b00*/  STL.64 [R1+0x60], R16 ;  /* 0x0000601001007387 */ /* 0x000fe80000100a00 */
[----:B------:R-:W-:Y:S04]  /*18b10*/  STL.64 [R1+0x68], R18 ;  /* 0x0000681201007387 */ /* 0x000fe80000100a00 */
[----:B------:R-:W0:Y:S01]  /*18b20*/  LDSM.16.MT88.4 R16, [R0+0x6080] ;  /* 0x006080000010783b */ /* 0x000e220000004200 */
[----:B------:R-:W-:-:S02]  /*18b30*/  MOV R14, R7 ;  /* 0x00000007000e7202 */ /* 0x000fc40000000f00 */
[----:B------:R-:W-:Y:S01]  /*18b40*/  MOV R15, R6 ;  /* 0x00000006000f7202 */ /* 0x000fe20000000f00 */
[----:B0-----:R-:W-:Y:S04]  /*18b50*/  STL.64 [R1+0x2d60], R18 ;  /* 0x002d601201007387 */ /* 0x001fe80000100a00 */
[----:B------:R0:W-:Y:S04]  /*18b60*/  STL.64 [R1+0x2d58], R16 ;  /* 0x002d581001007387 */ /* 0x0001e80000100a00 */
[----:B0-----:R-:W4:Y:S04]  /*18b70*/  LDL.LU R16, [R1+0x1b0] ;  /* 0x0001b00001107983 */ /* 0x001f280000300800 */
[----:B------:R-:W4:Y:S04]  /*18b80*/  LDL.LU R17, [R1+0x1b4] ;  /* 0x0001b40001117983 */ /* 0x000f280000300800 */
[----:B------:R-:W4:Y:S04]  /*18b90*/  LDL.LU R18, [R1+0x1b8] ;  /* 0x0001b80001127983 */ /* 0x000f280000300800 */
[----:B------:R-:W4:Y:S04]  /*18ba0*/  LDL.LU R19, [R1+0x1bc] ;  /* 0x0001bc0001137983 */ /* 0x000f280000300800 */
[----:B------:R-:W-:Y:S01]  /*18bb0*/  STL [R1+0x2cfc], R0 ;  /* 0x002cfc0001007387 */ /* 0x000fe20000100800 */
[C---:B--2---:R-:W-:Y:S11]  /*18bc0*/  HMMA.16816.F32 R24, R12.reuse, R8, R24 ;  /* 0x000000080c18723c */ /* 0x044ff60000001818 */
[----:B------:R-:W-:Y:S11]  /*18bd0*/  @!UPT UIADD3 URZ, URZ, URZ, URZ ;  /* 0x0000003f3f3ff290 */ /* 0x000ff6000fffe03f */
[----:B------:R-:W-:Y:S01]  /*18be0*/  @!UPT UIADD3 URZ, URZ, URZ, URZ ;  /* 0x0000003f3f3ff290 */ /* 0x000fe2000fffe03f */
[----:B------:R0:W-:Y:S01]  /*18bf0*/  STL.64 [R1+0x80], R24 ;  /* 0x0000801801007387 */ /* 0x0001e20000100a00 */
[----:B------:R-:W-:Y:S01]  /*18c00*/  IMAD.MOV.U32 R2, RZ, RZ, R26 ;  /* 0x000000ffff027224 */ /* 0x000fe200078e001a */
[----:B------:R-:W-:Y:S02]  /*18c10*/  MOV R28, R27 ;  /* 0x0000001b001c7202 */ /* 0x000fe40000000f00 */
[----:B------:R-:W2:Y:S04]  /*18c20*/  LDL.LU.64 R26, [R1+0x2e28] ;  /* 0x002e2800011a7983 */ /* 0x000ea80000300a00 */
[----:B0-----:R-:W2:Y:S04]  /*18c30*/  LDL.LU.64 R24, [R1+0x2e20] ;  /* 0x002e200001187983 */ /* 0x001ea80000300a00 */
[----:B------:R-:W-:Y:S04]  /*18c40*/  STL [R1+0x2dac], R28 ;  /* 0x002dac1c01007387 */ /* 0x000fe80000100800 */
[----:B------:R-:W-:Y:S01]  /*18c50*/  STL [R1+0x2da8], R2 ;  /* 0x002da80201007387 */ /* 0x000fe20000100800 */
[----:B--2---:R-:W-:Y:S11]  /*18c60*/  HMMA.16816.F32 R12, R12, R4, R24 ;  /* 0x000000040c0c723c */ /* 0x004ff60000001818 */
[----:B------:R-:W-:Y:S11]  /*18c70*/  @!UPT UIADD3 URZ, URZ, URZ, URZ ;  /* 0x0000003f3f3ff290 */ /* 0x000ff6000fffe03f */
[----:B------:R-:W-:Y:S02]  /*18c80*/  @!UPT UIADD3 URZ, URZ, URZ, URZ ;  /* 0x0000003f3f3ff290 */ /* 0x000fe4000fffe03f */
[----:B------:R-:W-:Y:S01]  /*18c90*/  MOV R6, R12 ;  /* 0x0000000c00067202 */ /* 0x000fe20000000f00 */
[----:B------:R-:W-:Y:S01]  /*18ca0*/  IMAD.MOV.U32 R11, RZ, RZ, R14 ;  /* 0x000000ffff0b7224 */ /* 0x000fe200078e000e */
[----:B------:R-:W-:Y:S02]  /*18cb0*/  MOV R10, R13 ;  /* 0x0000000d000a7202 */ /* 0x000fe40000000f00 */
[----:B------:R-:W-:Y:S02]  /*18cc0*/  MOV R7, R15 ;  /* 0x0000000f00077202 */ /* 0x000fe40000000f00 */
[----:B------:R-:W0:Y:S04]  /*18cd0*/  LDSM.16.MT88.4 R12, [R29+0x7000] ;  /* 0x007000001d0c783b */ /* 0x000e280000004200 */
[----:B------:R-:W-:Y:S04]  /*18ce0*/  STL [R1+0x2db4], R10 ;  /* 0x002db40a01007387 */ /* 0x000fe80000100800 */
[----:B------:R-:W-:Y:S01]  /*18cf0*/  STL [R1+0x2db0], R6 ;  /* 0x002db00601007387 */ /* 0x000fe20000100800 */
[----:B0-----:R-:W-:Y:S01]  /*18d00*/  IMAD.MOV.U32 R26, RZ, RZ, R14 ;  /* 0x000000ffff1a7224 */ /* 0x001fe200078e000e */
[----:B------:R-:W-:-:S02]  /*18d10*/  MOV R27, R15 ;  /* 0x0000000f001b7202 */ /* 0x000fc40000000f00 */
[----:B------:R-:W-:Y:S01]  /*18d20*/  MOV R24, R12 ;  /* 0x0000000c00187202 */ /* 0x000fe20000000f00 */
[----:B------:R-:W4:Y:S01]  /*18d30*/  LDL.LU.64 R14, [R1+0x2e18] ;  /* 0x002e1800010e7983 */ /* 0x000f220000300a00 */
[----:B------:R-:W-:-:S03]  /*18d40*/  MOV R25, R13 ;  /* 0x0000000d00197202 */ /* 0x000fc60000000f00 */
[----:B------:R-:W4:Y:S04]  /*18d50*/  LDL.LU.64 R12, [R1+0x2e10] ;  /* 0x002e1000010c7983 */ /* 0x000f280000300a00 */
[----:B------:R-:W-:Y:S04]  /*18d60*/  STL.64 [R1+0x2dc0], R26 ;  /* 0x002dc01a01007387 */ /* 0x000fe80000100a00 */
[----:B------:R-:W-:Y:S01]  /*18d70*/  STL.64 [R1+0x2db8], R24 ;  /* 0x002db81801007387 */ /* 0x000fe20000100a00 */
[----:B----4-:R-:W-:Y:S11]  /*18d80*/  HMMA.16816.F32 R16, R12, R8, R16 ;  /* 0x000000080c10723c */ /* 0x010ff60000001810 */
[----:B------:R-:W-:Y:S11]  /*18d90*/  @!UPT UIADD3 URZ, URZ, URZ, URZ ;  /* 0x0000003f3f3ff290 */ /* 0x000ff6000fffe03f */
[----:B------:R-:W-:Y:S01]  /*18da0*/  @!UPT UIADD3 URZ, URZ, URZ, URZ ;  /* 0x0000003f3f3ff290 */ /* 0x000fe2000fffe03f */
[----:B------:R-:W-:Y:S01]  /*18db0*/  STL.64 [R1+0x130], R16 ;  /* 0x0001301001007387 */ /* 0x000fe20000100a00 */
[----:B------:R-:W-:-:S03]  /*18dc0*/  MOV R0, R18 ;  /* 0x0000001200007202 */ /* 0x000fc60000000f00 */
[----:B------:R3:W-:Y:S02]  /*18dd0*/  STL [R1+0x13c], R19 ;  /* 0x00013c1301007387 */ /* 0x0007e40000100800 */
[----:B---3--:R-:W-:Y:S02]  /*18de0*/  HMMA.16816.F32 R16, R12, R4, R20 ;  /* 0x000000040c10723c */ /* 0x008fe40000001814 */
[----:B------:R-:W2:Y:S11]  /*18df0*/  LDL.LU R12, [R1+0x10] ;  /* 0x00001000010c7983 */ /* 0x000eb60000300800 */
[----:B------:R-:W-:Y:S10]  /*18e00*/  @!UPT UIADD3 URZ, URZ, URZ, URZ ;  /* 0x0000003f3f3ff290 */ /* 0x000ff4000fffe03f */
[----:B------:R-:W-:Y:S04]  /*18e10*/  STL.64 [R1+0x150], R16 ;  /* 0x0001501001007387 */ /* 0x000fe80000100a00 */
[----:B------:R-:W-:Y:S04]  /*18e20*/  STL.64 [R1+0x158], R18 ;  /* 0x0001581201007387 */ /* 0x000fe80000100a00 */
[----:B------:R-:W2:Y:S04]  /*18e30*/  LDL.LU R13, [R1+0x14] ;  /* 0x00001400010d7983 */ /* 0x000ea80000300800 */
[----:B------:R-:W2:Y:S04]  /*18e40*/  LDL.LU R14, [R1+0x18] ;  /* 0x00001800010e7983 */ /* 0x000ea80000300800 */
[----:B------:R-:W2:Y:S04]  /*18e50*/  LDL.LU R15, [R1+0x1c] ;  /* 0x00001c00010f7983 */ /* 0x000ea80000300800 */
[----:B------:R-:W3:Y:S04]  /*18e60*/  LDL.LU R24, [R1+0xf0] ;  /* 0x0000f00001187983 */ /* 0x000ee80000300800 */
[----:B------:R-:W3:Y:S04]  /*18e70*/  LDL.LU R25, [R1+0xf4] ;  /* 0x0000f40001197983 */ /* 0x000ee80000300800 */
[----:B------:R-:W4:Y:S04]  /*18e80*/  LDL.LU R26, [R1+0xf8] ;  /* 0x0000f800011a7983 */ /* 0x000f280000300800 */
[----:B------:R-:W4:Y:S04]  /*18e90*/  LDL.LU R27, [R1+0xfc] ;  /* 0x0000fc00011b7983 */ /* 0x000f280000300800 */
[----:B----4-:R-:W-:Y:S04]  /*18ea0*/  STL.64 [R1+0x2dd0], R26 ;  /* 0x002dd01a01007387 */ /* 0x010fe80000100a00 */
[----:B---3--:R0:W-:Y:S04]  /*18eb0*/  STL.64 [R1+0x2dc8], R24 ;  /* 0x002dc81801007387 */ /* 0x0081e80000100a00 */
[----:B0-----:R-:W3:Y:S04]  /*18ec0*/  LDL.LU R24, [R1+0x1a0] ;  /* 0x0001a00001187983 */ /* 0x001ee80000300800 */
        /* <DEDUP_REMOVED lines=11> */
[----:B0-----:R-:W2:Y:S04]  /*18f80*/  LDL.LU R24, [R1+0x100] ;  /* 0x0001000001187983 */ /* 0x001ea80000300800 */
[----:B------:R-:W2:Y:S04]  /*18f90*/  LDL.LU R25, [R1+0x104] ;  /* 0x0001040001197983 */ /* 0x000ea80000300800 */
[----:B------:R-:W2:Y:S04]  /*18fa0*/  LDL.LU R26, [R1+0x108] ;  /* 0x00010800011a7983 */ /* 0x000ea80000300800 */
[----:B------:R-:W2:Y:S04]  /*18fb0*/  LDL.LU R27, [R1+0x10c] ;  /* 0x00010c00011b7983 */ /* 0x000ea80000300800 */
[----:B------:R-:W3:Y:S04]  /*18fc0*/  LDL.LU R16, [R1+0xb0] ;  /* 0x0000b00001107983 */ /* 0x000ee80000300800 */
[----:B------:R-:W3:Y:S04]  /*18fd0*/  LDL.LU R17, [R1+0xb4] ;  /* 0x0000b40001117983 */ /* 0x000ee80000300800 */
[----:B------:R-:W4:Y:S04]  /*18fe0*/  LDL.LU R18, [R1+0xb8] ;  /* 0x0000b80001127983 */ /* 0x000f280000300800 */
[----:B------:R-:W4:Y:S04]  /*18ff0*/  LDL.LU R19, [R1+0xbc] ;  /* 0x0000bc0001137983 */ /* 0x000f280000300800 */
[----:B------:R-:W5:Y:S04]  /*19000*/  LDL.LU R20, [R1+0xc0] ;  /* 0x0000c00001147983 */ /* 0x000f680000300800 */
[----:B------:R-:W5:Y:S04]  /*19010*/  LDL.LU R21, [R1+0xc4] ;  /* 0x0000c40001157983 */ /* 0x000f680000300800 */
[----:B------:R-:W3:Y:S04]  /*19020*/  LDL.LU R22, [R1+0xc8] ;  /* 0x0000c80001167983 */ /* 0x000ee80000300800 */
[----:B------:R-:W3:Y:S01]  /*19030*/  LDL.LU R23, [R1+0xcc] ;  /* 0x0000cc0001177983 */ /* 0x000ee20000300800 */
[----:B--2---:R-:W-:Y:S03]  /*19040*/  HMMA.16816.F32 R24, R12, R8, R24 ;  /* 0x000000080c18723c */ /* 0x004fe60000001818 */
[----:B---3--:R-:W-:Y:S04]  /*19050*/  STL.64 [R1+0x2d90], R22 ;  /* 0x002d901601007387 */ /* 0x008fe80000100a00 */
[----:B-----5:R0:W-:Y:S04]  /*19060*/  STL.64 [R1+0x2d88], R20 ;  /* 0x002d881401007387 */ /* 0x0201e80000100a00 */
[----:B0-----:R-:W2:Y:S04]  /*19070*/  LDL.LU R20, [R1+0xe0] ;  /* 0x0000e00001147983 */ /* 0x001ea80000300800 */
[----:B------:R-:W2:Y:S04]  /*19080*/  LDL.LU R21, [R1+0xe4] ;  /* 0x0000e40001157983 */ /* 0x000ea80000300800 */
[----:B------:R-:W2:Y:S04]  /*19090*/  LDL.LU R22, [R1+0xe8] ;  /* 0x0000e80001167983 */ /* 0x000ea80000300800 */
[----:B------:R-:W2:Y:S04]  /*190a0*/  LDL.LU R23, [R1+0xec] ;  /* 0x0000ec0001177983 */ /* 0x000ea80000300800 */
[----:B----4-:R0:W-:Y:S04]  /*190b0*/  STL.64 [R1+0x2d70], R18 ;  /* 0x002d701201007387 */ /* 0x0101e80000100a00 */
[----:B------:R1:W-:Y:S01]  /*190c0*/  STL.64 [R1+0x2d68], R16 ;  /* 0x002d681001007387 */ /* 0x0003e20000100a00 */
[----:B0-----:R-:W-:-:S03]  /*190d0*/  MOV R19, R3 ;  /* 0x0000000300137202 */ /* 0x001fc60000000f00 */
[----:B-1----:R-:W3:Y:S04]  /*190e0*/  LDL.LU R16, [R1+0xd0] ;  /* 0x0000d00001107983 */ /* 0x002ee80000300800 */
[----:B------:R-:W3:Y:S04]  /*190f0*/  LDL.LU R17, [R1+0xd4] ;  /* 0x0000d40001117983 */ /* 0x000ee80000300800 */
[----:B------:R-:W3:Y:S04]  /*19100*/  LDL.LU R18, [R1+0xd8] ;  /* 0x0000d80001127983 */ /* 0x000ee80000300800 */
[----:B------:R-:W4:Y:S04]  /*19110*/  LDL.LU R3, [R1+0x2e08] ;  /* 0x002e080001037983 */ /* 0x000f280000300800 */
[----:B------:R-:W-:Y:S04]  /*19120*/  STL.64 [R1+0x160], R24 ;  /* 0x0001601801007387 */ /* 0x000fe80000100a00 */
[----:B------:R-:W-:Y:S04]  /*19130*/  STL.64 [R1+0x168], R26 ;  /* 0x0001681a01007387 */ /* 0x000fe80000100a00 */
[----:B------:R-:W0:Y:S02]  /*19140*/  LDSM.16.MT88.4 R24, [R29+0x7080] ;  /* 0x007080001d18783b */ /* 0x000e240000004200 */
[----:B0-----:R-:W-:Y:S01]  /*19150*/  MOV R28, R26 ;  /* 0x0000001a001c7202 */ /* 0x001fe20000000f00 */
[----:B------:R-:W-:Y:S01]  /*19160*/  IMAD.MOV.U32 R10, RZ, RZ, R24 ;  /* 0x000000ffff0a7224 */ /* 0x000fe200078e0018 */
[----:B------:R-:W-:-:S02]  /*19170*/  MOV R2, R27 ;  /* 0x0000001b00027202 */ /* 0x000fc40000000f00 */
[----:B------:R-:W-:Y:S01]  /*19180*/  MOV R6, R25 ;  /* 0x0000001900067202 */ /* 0x000fe20000000f00 */
[----:B------:R-:W5:Y:S04]  /*19190*/  LDL.LU.64 R26, [R1+0x2e00] ;  /* 0x002e0000011a7983 */ /* 0x000f680000300a00 */
[----:B------:R-:W5:Y:S04]  /*191a0*/  LDL.LU.64 R24, [R1+0x2df8] ;  /* 0x002df80001187983 */ /* 0x000f680000300a00 */
[----:B------:R-:W-:Y:S01]  /*191b0*/  STL [R1+0x2cf8], R29 ;  /* 0x002cf81d01007387 */ /* 0x000fe20000100800 */
[----:B-----5:R-:W-:Y:S03]  /*191c0*/  HMMA.16816.F32 R12, R12, R4, R24 ;  /* 0x000000040c0c723c */ /* 0x020fe60000001818 */
[----:B------:R-:W5:Y:S04]  /*191d0*/  LDL.LU.64 R26, [R1+0x2df0] ;  /* 0x002df000011a7983 */ /* 0x000f680000300a00 */
[----:B------:R-:W5:Y:S11]  /*191e0*/  LDL.LU.64 R24, [R1+0x2de8] ;  /* 0x002de80001187983 */ /* 0x000f760000300a00 */
[----:B------:R-:W-:Y:S05]  /*191f0*/  @!UPT UIADD3 URZ, URZ, URZ, URZ ;  /* 0x0000003f3f3ff290 */ /* 0x000fea000fffe03f */
[----:B------:R-:W-:Y:S04]  /*19200*/  STL.64 [R1+0x140], R12 ;  /* 0x0001400c01007387 */ /* 0x000fe80000100a00 */
[----:B------:R-:W-:Y:S04]  /*19210*/  STL.64 [R1+0x148], R14 ;  /* 0x0001480e01007387 */ /* 0x000fe80000100a00 */
[----:B----4-:R-:W0:Y:S04]  /*19220*/  LDSM.16.MT88.4 R12, [R3+0x7000] ;  /* 0x00700000030c783b */ /* 0x010e280000004200 */
[----:B0-----:R-:W-:Y:S04]  /*19230*/  STL.64 [R1+0x40], R12 ;  /* 0x0000400c01007387 */ /* 0x001fe80000100a00 */
[----:B------:R0:W-:Y:S04]  /*19240*/  STL.64 [R1+0x48], R14 ;  /* 0x0000480e01007387 */ /* 0x0001e80000100a00 */
[----:B0-----:R-:W5:Y:S04]  /*19250*/  LDL.LU.64 R14, [R1+0x2de0] ;  /* 0x002de000010e7983 */ /* 0x001f680000300a00 */
[----:B------:R-:W5:Y:S02]  /*19260*/  LDL.LU.64 R12, [R1+0x2dd8] ;  /* 0x002dd800010c7983 */ /* 0x000f640000300a00 */
[C---:B-----5:R-:W-:Y:S11]  /*19270*/  HMMA.16816.F32 R24, R12.reuse, R8, R24 ;  /* 0x000000080c18723c */ /* 0x060ff60000001818 */
        /* <DEDUP_REMOVED lines=8> */
[----:B------:R-:W5:Y:S11]  /*19300*/  LDL.LU.64 R24, [R1+0x2db8] ;  /* 0x002db80001187983 */ /* 0x000f760000300a00 */
[----:B------:R-:W-:Y:S06]  /*19310*/  @!UPT UIADD3 URZ, URZ, URZ, URZ ;  /* 0x0000003f3f3ff290 */ /* 0x000fec000fffe03f */
[----:B------:R0:W-:Y:S04]  /*19320*/  STL.64 [R1+0x180], R12 ;  /* 0x0001800c01007387 */ /* 0x0001e80000100a00 */
[----:B------:R1:W-:Y:S01]  /*19330*/  STL.64 [R1+0x188], R14 ;  /* 0x0001880e01007387 */ /* 0x0003e20000100a00 */
[----:B0-----:R-:W-:Y:S01]  /*19340*/  IMAD.MOV.U32 R12, RZ, RZ, R10 ;  /* 0x000000ffff0c7224 */ /* 0x001fe200078e000a */
[----:B------:R-:W-:Y:S02]  /*19350*/  MOV R13, R6 ;  /* 0x00000006000d7202 */ /* 0x000fe40000000f00 */
[----:B------:R-:W2:Y:S01]  /*19360*/  LDL.LU R10, [R1+0x2db4] ;  /* 0x002db400010a7983 */ /* 0x000ea20000300800 */
[----:B-1----:R-:W-:Y:S02]  /*19370*/  MOV R14, R28 ;  /* 0x0000001c000e7202 */ /* 0x002fe40000000f00 */
[----:B------:R-:W-:Y:S01]  /*19380*/  MOV R15, R2 ;  /* 0x00000002000f7202 */ /* 0x000fe20000000f00 */
[----:B------:R-:W2:Y:S04]  /*19390*/  LDL.LU R6, [R1+0x2db0] ;  /* 0x002db00001067983 */ /* 0x000ea80000300800 */
[----:B------:R-:W2:Y:S04]  /*193a0*/  LDL.LU R28, [R1+0x2dac] ;  /* 0x002dac00011c7983 */ /* 0x000ea80000300800 */
[----:B------:R-:W2:Y:S04]  /*193b0*/  LDL.LU R2, [R1+0x2da8] ;  /* 0x002da80001027983 */ /* 0x000ea80000300800 */
[----:B------:R4:W-:Y:S04]  /*193c0*/  STL.64 [R1+0x2d08], R14 ;  /* 0x002d080e01007387 */ /* 0x0009e80000100a00 */
[----:B------:R5:W-:Y:S01]  /*193d0*/  STL.64 [R1+0x2d00], R12 ;  /* 0x002d000c01007387 */ /* 0x000be20000100a00 */
[----:B----4-:R-:W-:Y:S01]  /*193e0*/  MOV R14, R26 ;  /* 0x0000001a000e7202 */ /* 0x010fe20000000f00 */
[----:B-----5:R-:W-:Y:S01]  /*193f0*/  IMAD.MOV.U32 R12, RZ, RZ, R24 ;  /* 0x000000ffff0c7224 */ /* 0x020fe200078e0018 */
[----:B------:R-:W-:Y:S01]  /*19400*/  MOV R13, R25 ;  /* 0x00000019000d7202 */ /* 0x000fe20000000f00 */
[----:B------:R-:W2:Y:S01]  /*19410*/  LDL.LU R24, [R1+0x2da4] ;  /* 0x002da40001187983 */ /* 0x000ea20000300800 */
[----:B------:R-:W-:-:S03]  /*19420*/  MOV R15, R27 ;  /* 0x0000001b000f7202 */ /* 0x000fc60000000f00 */
[----:B------:R-:W2:Y:S04]  /*19430*/  LDL.LU R25, [R1+0x2da0] ;  /* 0x002da00001197983 */ /* 0x000ea80000300800 */
[----:B------:R-:W2:Y:S04]  /*19440*/  LDL.LU R26, [R1+0x2d9c] ;  /* 0x002d9c00011a7983 */ /* 0x000ea80000300800 */
[----:B------:R-:W2:Y:S04]  /*19450*/  LDL.LU R27, [R1+0x2d98] ;  /* 0x002d9800011b7983 */ /* 0x000ea80000300800 */
[----:B------:R-:W-:Y:S04]  /*19460*/  STL.64 [R1+0x2d38], R14 ;  /* 0x002d380e01007387 */ /* 0x000fe80000100a00 */
[----:B------:R0:W-:Y:S04]  /*19470*/  STL.64 [R1+0x2d30], R12 ;  /* 0x002d300c01007387 */ /* 0x0001e80000100a00 */
[----:B0-----:R-:W4:Y:S04]  /*19480*/  LDL.LU R12, [R1+0x70] ;  /* 0x00007000010c7983 */ /* 0x001f280000300800 */
[----:B------:R-:W4:Y:S04]  /*19490*/  LDL.LU R13, [R1+0x74] ;  /* 0x00007400010d7983 */ /* 0x000f280000300800 */
[----:B------:R-:W4:Y:S04]  /*194a0*/  LDL.LU R14, [R1+0x78] ;  /* 0x00007800010e7983 */ /* 0x000f280000300800 */
[----:B------:R-:W4:Y:S01]  /*194b0*/  LDL.LU R15, [R1+0x7c] ;  /* 0x00007c00010f7983 */ /* 0x000f220000300800 */
        /* <DEDUP_REMOVED lines=31> */
[----:B------:R-:W3:Y:S01]  /*196b0*/  LDL.LU R21, [R1+0x84] ;  /* 0x0000840001157983 */ /* 0x000ee20000300800 */
[----:B-1----:R-:W-:Y:S01]  /*196c0*/  IMAD.MOV.U32 R22, RZ, RZ, R2 ;  /* 0x000000ffff167224 */ /* 0x002fe200078e0002 */
[----:B------:R-:W-:-:S02]  /*196d0*/  MOV R23, R28 ;  /* 0x0000001c00177202 */ /* 0x000fc40000000f00 */
[----:B------:R-:W5:Y:S04]  /*196e0*/  LDL.LU R2, [R1+0x2d54] ;  /* 0x002d540001027983 */ /* 0x000f680000300800 */
[----:B------:R-:W2:Y:S04]  /*196f0*/  LDL.LU R28, [R1+0x2d50] ;  /* 0x002d5000011c7983 */ /* 0x000ea80000300800 */
[----:B------:R-:W-:Y:S04]  /*19700*/  STL.64 [R1+0x2d18], R22 ;  /* 0x002d181601007387 */ /* 0x000fe80000100a00 */
[----:B---3--:R0:W-:Y:S04]  /*19710*/  STL.64 [R1+0x2d10], R20 ;  /* 0x002d101401007387 */ /* 0x0081e80000100a00 */
[----:B0-----:R-:W3:Y:S04]  /*19720*/  LDL.LU R20, [R1+0x60] ;  /* 0x0000600001147983 */ /* 0x001ee80000300800 */
[----:B------:R-:W3:Y:S04]  /*19730*/  LDL.LU R21, [R1+0x64] ;  /* 0x0000640001157983 */ /* 0x000ee80000300800 */
[----:B------:R-:W3:Y:S04]  /*19740*/  LDL.LU R22, [R1+0x68] ;  /* 0x0000680001167983 */ /* 0x000ee80000300800 */
[----:B------:R-:W3:Y:S01]  /*19750*/  LDL.LU R23, [R1+0x6c] ;  /* 0x00006c0001177983 */ /* 0x000ee20000300800 */
[C---:B----4-:R-:W-:Y:S08]  /*19760*/  HMMA.16816.F32 R12, R16.reuse, R4, R12 ;  /* 0x00000004100c723c */ /* 0x050ff0000000180c */
[----:B--2---:R-:W-:Y:S07]  /*19770*/  HMMA.16816.F32 R24, R16, R8, R24 ;  /* 0x000000081018723c */ /* 0x004fee0000001818 */
[----:B------:R-:W-:Y:S01]  /*19780*/  IMAD.MOV.U32 R16, RZ, RZ, R6 ;  /* 0x000000ffff107224 */ /* 0x000fe200078e0006 */
[----:B------:R-:W-:-:S02]  /*19790*/  MOV R17, R10 ;  /* 0x0000000a00117202 */ /* 0x000fc40000000f00 */
[----:B------:R-:W-:Y:S02]  /*197a0*/  MOV R18, R11 ;  /* 0x0000000b00127202 */ /* 0x000fe40000000f00 */
[----:B------:R-:W-:Y:S01]  /*197b0*/  MOV R19, R7 ;  /* 0x0000000700137202 */ /* 0x000fe20000000f00 */
[----:B---3--:R-:W-:Y:S04]  /*197c0*/  STL.64 [R1+0x2d28], R22 ;  /* 0x002d281601007387 */ /* 0x008fe80000100a00 */
[----:B------:R0:W-:Y:S04]  /*197d0*/  STL.64 [R1+0x2d20], R20 ;  /* 0x002d201401007387 */ /* 0x0001e80000100a00 */
[----:B0-----:R-:W2:Y:S04]  /*197e0*/  LDL.LU R20, [R1+0x90] ;  /* 0x0000900001147983 */ /* 0x001ea80000300800 */
[----:B------:R-:W2:Y:S01]  /*197f0*/  LDL.LU R21, [R1+0x94] ;  /* 0x0000940001157983 */ /* 0x000ea20000300800 */
[----:B------:R-:W-:-:S03]  /*19800*/  MOV R23, R28 ;  /* 0x0000001c00177202 */ /* 0x000fc60000000f00 */
[----:B------:R-:W2:Y:S01]  /*19810*/  LDL.LU R22, [R1+0x98] ;  /* 0x0000980001167983 */ /* 0x000ea20000300800 */
[----:B------:R-:W-:-:S03]  /*19820*/  MOV R28, R15 ;  /* 0x0000000f001c7202 */ /* 0x000fc60000000f00 */
[----:B------:R-:W-:Y:S04]  /*19830*/  STL.64 [R1+0xe0], R12 ;  /* 0x0000e00c01007387 */ /* 0x000fe80000100a00 */
[----:B------:R-:W-:Y:S04]  /*19840*/  STL.64 [R1+0xf0], R24 ;  /* 0x0000f01801007387 */ /* 0x000fe80000100a00 */
[----:B------:R-:W-:Y:S04]  /*19850*/  STL.64 [R1+0xf8], R26 ;  /* 0x0000f81a01007387 */ /* 0x000fe80000100a00 */
[----:B------:R-:W-:Y:S04]  /*19860*/  STL [R1+0xe8], R14 ;  /* 0x0000e80e01007387 */ /* 0x000fe80000100800 */
[----:B------:R-:W0:Y:S04]  /*19870*/  LDSM.16.MT88.4 R12, [R3+0x7080] ;  /* 0x00708000030c783b */ /* 0x000e280000004200 */
[----:B------:R-:W3:Y:S04]  /*19880*/  LDL.LU R6, [R1+0x2d4c] ;  /* 0x002d4c0001067983 */ /* 0x000ee80000300800 */
[----:B------:R-:W2:Y:S04]  /*19890*/  LDL.LU R10, [R1+0x2d48] ;  /* 0x002d4800010a7983 */ /* 0x000ea80000300800 */
[----:B------:R-:W2:Y:S04]  /*198a0*/  LDL.LU R11, [R1+0x2d44] ;  /* 0x002d4400010b7983 */ /* 0x000ea80000300800 */
[----:B------:R-:W3:Y:S04]  /*198b0*/  LDL.LU R7, [R1+0x2d40] ;  /* 0x002d400001077983 */ /* 0x000ee80000300800 */
[----:B------:R-:W-:Y:S01]  /*198c0*/  STL [R1+0x2cc8], R28 ;  /* 0x002cc81c01007387 */ /* 0x000fe20000100800 */
[----:B0-----:R-:W-:Y:S01]  /*198d0*/  MOV R25, R14 ;  /* 0x0000000e00197202 */ /* 0x001fe20000000f00 */
[----:B------:R-:W-:Y:S01]  /*198e0*/  IMAD.MOV.U32 R29, RZ, RZ, R12 ;  /* 0x000000ffff1d7224 */ /* 0x000fe200078e000c */
[----:B------:R-:W-:-:S02]  /*198f0*/  MOV R24, R15 ;  /* 0x0000000f00187202 */ /* 0x000fc40000000f00 */
[----:B------:R-:W-:Y:S01]  /*19900*/  MOV R26, R13 ;  /* 0x0000000d001a7202 */ /* 0x000fe20000000f00 */
[----:B------:R-:W2:Y:S04]  /*19910*/  LDL.LU.64 R14, [R1+0x2d38] ;  /* 0x002d3800010e7983 */ /* 0x000ea80000300a00 */
[----:B------:R-:W2:Y:S04]  /*19920*/  LDL.LU.64 R12, [R1+0x2d30] ;  /* 0x002d3000010c7983 */ /* 0x000ea80000300a00 */
[----:B------:R-:W-:Y:S01]  /*19930*/  STL [R1+0x2ccc], R3 ;  /* 0x002ccc0301007387 */ /* 0x000fe20000100800 */
[C---:B--2---:R-:W-:Y:S11]  /*19940*/  HMMA.16816.F32 R20, R12.reuse, R10, R20 ;  /* 0x0000000a0c14723c */ /* 0x044ff60000001814 */
[----:B------:R-:W-:Y:S11]  /*19950*/  @!UPT UIADD3 URZ, URZ, URZ, URZ ;  /* 0x0000003f3f3ff290 */ /* 0x000ff6000fffe03f */
[----:B------:R-:W-:Y:S01]  /*19960*/  @!UPT UIADD3 URZ, URZ, URZ, URZ ;  /* 0x0000003f3f3ff290 */ /* 0x000fe2000fffe03f */
[----:B------:R0:W-:Y:S01]  /*19970*/  STL.64 [R1+0xb8], R22 ;  /* 0x0000b81601007387 */ /* 0x0001e20000100a00 */
[----:B------:R-:W-:Y:S01]  /*19980*/  IMAD.MOV.U32 R4, RZ, RZ, R20 ;  /* 0x000000ffff047224 */ /* 0x000fe200078e0014 */
[----:B------:R-:W-:Y:S02]  /*19990*/  MOV R5, R21 ;  /* 0x0000001500057202 */ /* 0x000fe40000000f00 */
[----:B0-----:R-:W3:Y:S04]  /*199a0*/  LDL.LU.64 R22, [R1+0x2d28] ;  /* 0x002d280001167983 */ /* 0x001ee80000300a00 */
[----:B------:R-:W3:Y:S04]  /*199b0*/  LDL.LU.64 R20, [R1+0x2d20] ;  /* 0x002d200001147983 */ /* 0x000ee80000300a00 */
[----:B------:R-:W-:Y:S04]  /*199c0*/  STL [R1+0x2c48], R5 ;  /* 0x002c480501007387 */ /* 0x000fe80000100800 */
[----:B------:R-:W-:Y:S01]  /*199d0*/  STL [R1+0x2c44], R4 ;  /* 0x002c440401007387 */ /* 0x000fe20000100800 */
[----:B---3--:R-:W-:Y:S03]  /*199e0*/  HMMA.16816.F32 R12, R12, R6, R20 ;  /* 0x000000060c0c723c */ /* 0x008fe60000001814 */
[----:B------:R-:W2:Y:S04]  /*199f0*/  LDL.LU.64 R22, [R1+0x2d18] ;  /* 0x002d180001167983 */ /* 0x000ea80000300a00 */
[----:B------:R-:W2:Y:S11]  /*19a00*/  LDL.LU.64 R20, [R1+0x2d10] ;  /* 0x002d100001147983 */ /* 0x000eb60000300a00 */
[----:B------:R-:W-:Y:S05]  /*19a10*/  @!UPT UIADD3 URZ, URZ, URZ, URZ ;  /* 0x0000003f3f3ff290 */ /* 0x000fea000fffe03f */
[----:B------:R-:W-:Y:S01]  /*19a20*/  STL.64 [R1+0xd0], R12 ;  /* 0x0000d00c01007387 */ /* 0x000fe20000100a00 */
[----:B------:R-:W-:Y:S02]  /*19a30*/  MOV R9, R14 ;  /* 0x0000000e00097202 */ /* 0x000fe40000000f00 */
[----:B------:R-:W-:Y:S01]  /*19a40*/  MOV R8, R15 ;  /* 0x0000000f00087202 */ /* 0x000fe20000000f00 */
[----:B------:R-:W3:Y:S04]  /*19a50*/  LDL R27, [R1+0x764] ;  /* 0x00076400011b7983 */ /* 0x000ee80000100800 */
[----:B-----5:R-:W0:Y:S04]  /*19a60*/  LDSM.16.MT88.4 R12, [R2+0x7000] ;  /* 0x00700000020c783b */ /* 0x020e280000004200 */
[----:B------:R-:W-:Y:S04]  /*19a70*/  STL [R1+0x2c4c], R8 ;  /* 0x002c4c0801007387 */ /* 0x000fe80000100800 */
[----:B------:R-:W-:Y:S01]  /*19a80*/  STL [R1+0x2c40], R9 ;  /* 0x002c400901007387 */ /* 0x000fe20000100800 */
[----:B0-----:R-:W-:-:S03]  /*19a90*/  IMAD.MOV.U32 R3, RZ, RZ, R14 ;  /* 0x000000ffff037224 */ /* 0x001fc600078e000e */
[----:B------:R0:W-:Y:S01]  /*19aa0*/  STL.64 [R1+0x10], R12 ;  /* 0x0000100c01007387 */ /* 0x0001e20000100a00 */
[----:B------:R-:W-:-:S03]  /*19ab0*/  MOV R28, R15 ;  /* 0x0000000f001c7202 */ /* 0x000fc60000000f00 */
[----:B------:R-:W2:Y:S04]  /*19ac0*/  LDL.LU.64 R14, [R1+0x2d08] ;  /* 0x002d0800010e7983 */ /* 0x000ea80000300a00 */
[----:B0-----:R-:W2:Y:S04]  /*19ad0*/  LDL.LU.64 R12, [R1+0x2d00] ;  /* 0x002d0000010c7983 */ /* 0x001ea80000300a00 */
[----:B------:R-:W-:Y:S04]  /*19ae0*/  STL [R1+0x2cd4], R3 ;  /* 0x002cd40301007387 */ /* 0x000fe80000100800 */
[----:B------:R-:W-:Y:S01]  /*19af0*/  STL [R1+0x2cd0], R28 ;  /* 0x002cd01c01007387 */ /* 0x000fe20000100800 */
[----:B--2---:R-:W-:Y:S11]  /*19b00*/  HMMA.16816.F32 R20, R12, R10, R20 ;  /* 0x0000000a0c14723c */ /* 0x004ff60000001814 */
[----:B------:R-:W-:Y:S11]  /*19b10*/  @!UPT UIADD3 URZ, URZ, URZ, URZ ;  /* 0x0000003f3f3ff290 */ /* 0x000ff6000fffe03f */
[----:B------:R-:W-:Y:S01]  /*19b20*/  @!UPT UIADD3 URZ, URZ, URZ, URZ ;  /* 0x0000003f3f3ff290 */ /* 0x000fe2000fffe03f */
[----:B------:R0:W-:Y:S04]  /*19b30*/  STL.64 [R1+0xc0], R20 ;  /* 0x0000c01401007387 */ /* 0x0001e80000100a00 */
[----:B------:R1:W-:Y:S04]  /*19b40*/  STL.64 [R1+0xc8], R22 ;  /* 0x0000c81601007387 */ /* 0x0003e80000100a00 */
[----:B0-----:R-:W2:Y:S04]  /*19b50*/  LDL.LU R20, [R1+0x130] ;  /* 0x0001300001147983 */ /* 0x001ea80000300800 */
[----:B------:R-:W2:Y:S01]  /*19b60*/  LDL.LU R21, [R1+0x134] ;  /* 0x0001340001157983 */ /* 0x000ea20000300800 */
[----:B-1----:R-:W-:-:S03]  /*19b70*/  MOV R22, R0 ;  /* 0x0000000000167202 */ /* 0x002fc60000000f00 */
[----:B------:R-:W4:Y:S01]  /*19b80*/  LDL.LU R0, [R1+0x2cfc] ;  /* 0x002cfc0001007983 */ /* 0x000f220000300800 */
[----:B------:R-:W-:Y:S03]  /*19b90*/  HMMA.16816.F32 R16, R12, R6, R16 ;  /* 0x000000060c10723c */ /* 0x000fe60000001810 */
[----:B------:R-:W0:Y:S04]  /*19ba0*/  LDSM.16.MT88.4 R12, [R2+0x7080] ;  /* 0x00708000020c783b */ /* 0x000e280000004200 */
[----:B------:R-:W2:Y:S11]  /*19bb0*/  LDL.LU R23, [R1+0x13c] ;  /* 0x00013c0001177983 */ /* 0x000eb60000300800 */
[----:B------:R-:W-:Y:S05]  /*19bc0*/  @!UPT UIADD3 URZ, URZ, URZ, URZ ;  /* 0x0000003f3f3ff290 */ /* 0x000fea000fffe03f */
[----:B------:R-:W-:Y:S04]  /*19bd0*/  STL.64 [R1+0x70], R16 ;  /* 0x0000701001007387 */ /* 0x000fe80000100a00 */
[----:B------:R-:W-:Y:S04]  /*19be0*/  STL.64 [R1+0x78], R18 ;  /* 0x0000781201007387 */ /* 0x000fe80000100a00 */
[----:B0-----:R-:W-:Y:S01]  /*19bf0*/  STL [R1], R12 ;  /* 0x0000000c01007387 */ /* 0x001fe20000100800 */
[----:B------:R-:W-:Y:S01]  /*19c00*/  MOV R3, R13 ;  /* 0x0000000d00037202 */ /* 0x000fe20000000f00 */
[----:B------:R-:W-:-:S02]  /*19c10*/  IMAD.MOV.U32 R28, RZ, RZ, R14 ;  /* 0x000000ffff1c7224 */ /* 0x000fc400078e000e */
[----:B------:R-:W-:Y:S04]  /*19c20*/  STL [R1+0xc], R15 ;  /* 0x00000c0f01007387 */ /* 0x000fe80000100800 */
[----:B----4-:R-:W0:Y:S04]  /*19c30*/  LDSM.16.MT88.4 R12, [R0+0x7000] ;  /* 0x00700000000c783b */ /* 0x010e280000004200 */
[----:B------:R-:W1:Y:S04]  /*19c40*/  LDSM.16.MT88.4 R16, [R0+0x7080] ;  /* 0x007080000010783b */ /* 0x000e680000004200 */
[----:B0-----:R-:W-:Y:S04]  /*19c50*/  STL.64 [R1+0x2c78], R14 ;  /* 0x002c780e01007387 */ /* 0x001fe80000100a00 */
[----:B------:R0:W-:Y:S04]  /*19c60*/  STL.64 [R1+0x2c70], R12 ;  /* 0x002c700c01007387 */ /* 0x0001e80000100a00 */
[----:B0-----:R-:W4:Y:S04]  /*19c70*/  LDL.LU R12, [R1+0x160] ;  /* 0x00016000010c7983 */ /* 0x001f280000300800 */
[----:B------:R-:W4:Y:S04]  /*19c80*/  LDL.LU R13, [R1+0x164] ;  /* 0x00016400010d7983 */ /* 0x000f280000300800 */
[----:B------:R-:W5:Y:S04]  /*19c90*/  LDL.LU R14, [R1+0x168] ;  /* 0x00016800010e7983 */ /* 0x000f680000300800 */
[----:B------:R-:W5:Y:S04]  /*19ca0*/  LDL.LU R15, [R1+0x16c] ;  /* 0x00016c00010f7983 */ /* 0x000f680000300800 */
[----:B-----5:R-:W-:Y:S04]  /*19cb0*/  STL.64 [R1+0x2ce0], R14 ;  /* 0x002ce00e01007387 */ /* 0x020fe80000100a00 */
[----:B----4-:R0:W-:Y:S04]  /*19cc0*/  STL.64 [R1+0x2cd8], R12 ;  /* 0x002cd80c01007387 */ /* 0x0101e80000100a00 */
[----:B0-----:R-:W2:Y:S04]  /*19cd0*/  LDL.LU R12, [R1+0x40] ;  /* 0x00004000010c7983 */ /* 0x001ea80000300800 */
[----:B------:R-:W2:Y:S04]  /*19ce0*/  LDL.LU R13, [R1+0x44] ;  /* 0x00004400010d7983 */ /* 0x000ea80000300800 */
[----:B------:R-:W2:Y:S04]  /*19cf0*/  LDL.LU R14, [R1+0x48] ;  /* 0x00004800010e7983 */ /* 0x000ea80000300800 */
[----:B------:R-:W2:Y:S04]  /*19d00*/  LDL.LU R15, [R1+0x4c] ;  /* 0x00004c00010f7983 */ /* 0x000ea80000300800 */
[----:B-1----:R-:W-:Y:S04]  /*19d10*/  STL.64 [R1+0x2c58], R18 ;  /* 0x002c581201007387 */ /* 0x002fe80000100a00 */
[----:B------:R0:W-:Y:S02]  /*19d20*/  STL.64 [R1+0x2c50], R16 ;  /* 0x002c501001007387 */ /* 0x0001e40000100a00 */
[----:B0-----:R-:W-:-:S02]  /*19d30*/  MOV R16, R29 ;  /* 0x0000001d00107202 */ /* 0x001fc40000000f00 */
[----:B------:R-:W4:Y:S01]  /*19d40*/  LDL.LU R29, [R1+0x2cf8] ;  /* 0x002cf800011d7983 */ /* 0x000f220000300800 */
[----:B------:R-:W-:Y:S01]  /*19d50*/  MOV R18, R25 ;  /* 0x0000001900127202 */ /* 0x000fe20000000f00 */
[----:B------:R-:W-:Y:S01]  /*19d60*/  IMAD.MOV.U32 R19, RZ, RZ, R24 ;  /* 0x000000ffff137224 */ /* 0x000fe200078e0018 */
[----:B------:R-:W-:-:S04]  /*19d70*/  MOV R17, R26 ;  /* 0x0000001a00117202 */ /* 0x000fc80000000f00 */
[----:B------:R-:W-:Y:S04]  /*19d80*/  STL.64 [R1+0x2cf0], R18 ;  /* 0x002cf01201007387 */ /* 0x000fe80000100a00 */
[----:B------:R0:W-:Y:S04]  /*19d90*/  STL.64 [R1+0x2ce8], R16 ;  /* 0x002ce81001007387 */ /* 0x0001e80000100a00 */
[----:B0-----:R-:W5:Y:S04]  /*19da0*/  LDL.LU R16, [R1+0x150] ;  /* 0x0001500001107983 */ /* 0x001f680000300800 */
[----:B------:R-:W5:Y:S04]  /*19db0*/  LDL.LU R17, [R1+0x154] ;  /* 0x0001540001117983 */ /* 0x000f680000300800 */
[----:B------:R-:W5:Y:S04]  /*19dc0*/  LDL.LU R18, [R1+0x158] ;  /* 0x0001580001127983 */ /* 0x000f680000300800 */
[----:B------:R-:W5:Y:S01]  /*19dd0*/  LDL.LU R19, [R1+0x15c] ;  /* 0x00015c0001137983 */ /* 0x000f620000300800 */
[----:B--2---:R-:W-:Y:S11]  /*19de0*/  HMMA.16816.F32 R20, R12, R10, R20 ;  /* 0x0000000a0c14723c */ /* 0x004ff60000001814 */
[----:B------:R-:W-:Y:S11]  /*19df0*/  @!UPT UIADD3 URZ, URZ, URZ, URZ ;  /* 0x0000003f3f3ff290 */ /* 0x000ff6000fffe03f */
[----:B------:R-:W-:Y:S01]  /*19e00*/  @!UPT UIADD3 URZ, URZ, URZ, URZ ;  /* 0x0000003f3f3ff290 */ /* 0x000fe2000fffe03f */
[----:B------:R-:W-:Y:S04]  /*19e10*/  STL.64 [R1+0x90], R20 ;  /* 0x0000901401007387 */ /* 0x000fe80000100a00 */
[----:B------:R-:W-:Y:S04]  /*19e20*/  STL.64 [R1+0x98], R22 ;  /* 0x0000981601007387 */ /* 0x000fe80000100a00 */
[----:B----4-:R-:W0:Y:S02]  /*19e30*/  LDSM.16.MT88.4 R20, [R29+0x8000] ;  /* 0x008000001d14783b */ /* 0x010e240000004200 */
[----:B0-----:R-:W-:Y:S01]  /*19e40*/  MOV R8, R20 ;  /* 0x0000001400087202 */ /* 0x001fe20000000f00 */
[----:B------:R-:W-:Y:S01]  /*19e50*/  IMAD.MOV.U32 R9, RZ, RZ, R23 ;  /* 0x000000ffff097224 */ /* 0x000fe200078e0017 */
[----:B------:R-:W-:-:S02]  /*19e60*/  MOV R5, R21 ;  /* 0x0000001500057202 */ /* 0x000fc40000000f00 */
[----:B------:R-:W-:Y:S02]  /*19e70*/  MOV R4, R22 ;  /* 0x0000001600047202 */ /* 0x000fe40000000f00 */
[----:B---3--:R-:W0:Y:S01]  /*19e80*/  LDSM.16.M88.4 R20, [R27+0x10100] ;  /* 0x010100001b14783b */ /* 0x008e220000000200 */
[----:B-----5:R-:W-:Y:S03]  /*19e90*/  HMMA.16816.F32 R12, R12, R6, R16 ;  /* 0x000000060c0c723c */ /* 0x020fe60000001810 */
[----:B------:R-:W1:Y:S04]  /*19ea0*/  LDSM.16.M88.4 R24, [R27+0x14100] ;  /* 0x014100001b18783b */ /* 0x000e680000000200 */
[----:B0-----:R-:W-:Y:S04]  /*19eb0*/  STL [R1+0x2b1c], R22 ;  /* 0x002b1c1601007387 */ /* 0x001fe80000100800 */
[----:B------:R-:W-:Y:S04]  /*19ec0*/  STL [R1+0x2b18], R23 ;  /* 0x002b181701007387 */ /* 0x000fe80000100800 */
[----:B------:R-:W2:Y:S04]  /*19ed0*/  LDL.LU.64 R18, [R1+0x2cf0] ;  /* 0x002cf00001127983 */ /* 0x000ea80000300a00 */
[----:B------:R-:W2:Y:S04]  /*19ee0*/  LDL.LU.64 R16, [R1+0x2ce8] ;  /* 0x002ce80001107983 */ /* 0x000ea80000300a00 */
[----:B------:R-:W-:Y:S04]  /*19ef0*/  STL.64 [R1+0x80], R12 ;  /* 0x0000800c01007387 */ /* 0x000fe80000100a00 */
[----:B------:R0:W-:Y:S04]  /*19f00*/  STL.64 [R1+0x88], R14 ;  /* 0x0000880e01007387 */ /* 0x0001e80000100a00 */
[----:B0-----:R-:W2:Y:S04]  /*19f10*/  LDL.LU.64 R14, [R1+0x2ce0] ;  /* 0x002ce000010e7983 */ /* 0x001ea80000300a00 */
[----:B------:R-:W2:Y:S04]  /*19f20*/  LDL.LU.64 R12, [R1+0x2cd8] ;  /* 0x002cd800010c7983 */ /* 0x000ea80000300a00 */
[----:B-1----:R0:W-:Y:S04]  /*19f30*/  STL [R1+0x2c14], R24 ;  /* 0x002c141801007387 */ /* 0x0021e80000100800 */
[----:B------:R1:W-:Y:S04]  /*19f40*/  STL [R1+0x2c10], R25 ;  /* 0x002c101901007387 */ /* 0x0003e80000100800 */
[----:B------:R3:W-:Y:S04]  /*19f50*/  STL [R1+0x2b20], R26 ;  /* 0x002b201a01007387 */ /* 0x0007e80000100800 */
[----:B------:R4:W-:Y:S04]  /*19f60*/  STL [R1+0x2b00], R27 ;  /* 0x002b001b01007387 */ /* 0x0009e80000100800 */
[----:B0-----:R-:W5:Y:S04]  /*19f70*/  LDL.LU R24, [R1+0x140] ;  /* 0x0001400001187983 */ /* 0x001f680000300800 */
[----:B-1----:R-:W5:Y:S04]  /*19f80*/  LDL.LU R25, [R1+0x144] ;  /* 0x0001440001197983 */ /* 0x002f680000300800 */
[----:B---3--:R-:W5:Y:S04]  /*19f90*/  LDL.LU R26, [R1+0x148] ;  /* 0x00014800011a7983 */ /* 0x008f680000300800 */
[----:B----4-:R-:W5:Y:S01]  /*19fa0*/  LDL.LU R27, [R1+0x14c] ;  /* 0x00014c00011b7983 */ /* 0x010f620000300800 */
[----:B--2---:R-:W-:Y:S11]  /*19fb0*/  HMMA.16816.F32 R12, R16, R10, R12 ;  /* 0x0000000a100c723c */ /* 0x004ff6000000180c */
[----:B------:R-:W-:Y:S11]  /*19fc0*/  @!UPT UIADD3 URZ, URZ, URZ, URZ ;  /* 0x0000003f3f3ff290 */ /* 0x000ff6000fffe03f */
[----:B------:R-:W-:Y:S01]  /*19fd0*/  @!UPT UIADD3 URZ, URZ, URZ, URZ ;  /* 0x0000003f3f3ff290 */ /* 0x000fe2000fffe03f */
[----:B------:R0:W-:Y:S04]  /*19fe0*/  STL.64 [R1+0xa0], R12 ;  /* 0x0000a00c01007387 */ /* 0x0001e80000100a00 */
[----:B------:R1:W-:Y:S04]  /*19ff0*/  STL.64 [R1+0xa8], R14 ;  /* 0x0000a80e01007387 */ /* 0x0003e80000100a00 */
[----:B0-----:R-:W2:Y:S01]  /*1a000*/  LDL.LU R12, [R1] ;  /* 0x00000000010c7983 */ /* 0x001ea20000300800 */
[----:B------:R-:W-:-:S03]  /*1a010*/  MOV R13, R3 ;  /* 0x00000003000d7202 */ /* 0x000fc60000000f00 */
[----:B------:R-:W3:Y:S01]  /*1a020*/  LDL.LU R3, [R1+0x2cd4] ;  /* 0x002cd40001037983 */ /* 0x000ee20000300800 */
[----:B-1----:R-:W-:-:S03]  /*1a030*/  MOV R14, R28 ;  /* 0x0000001c000e7202 */ /* 0x002fc60000000f00 */
[----:B------:R-:W4:Y:S04]  /*1a040*/  LDL.LU R28, [R1+0x2cd0] ;  /* 0x002cd000011c7983 */ /* 0x000f280000300800 */
[----:B------:R-:W2:Y:S01]  /*1a050*/  LDL.LU R15, [R1+0xc] ;  /* 0x00000c00010f7983 */ /* 0x000ea20000300800 */
[----:B-----5:R-:W-:Y:S11]  /*1a060*/  HMMA.16816.F32 R16, R16, R6, R24 ;  /* 0x000000061010723c */ /* 0x020ff60000001818 */
[----:B------:R-:W-:Y:S11]  /*1a070*/  @!UPT UIADD3 URZ, URZ, URZ, URZ ;  /* 0x0000003f3f3ff290 */ /* 0x000ff6000fffe03f */
[----:B------:R-:W-:Y:S02]  /*1a080*/  @!UPT UIADD3 URZ, URZ, URZ, URZ ;  /* 0x0000003f3f3ff290 */ /* 0x000fe4000fffe03f */
[----:B------:R-:W-:Y:S02]  /*1a090*/  MOV R26, R17 ;  /* 0x00000011001a7202 */ /* 0x000fe40000000f00 */
[----:B------:R-:W-:Y:S02]  /*1a0a0*/  MOV R23, R18 ;  /* 0x0000001200177202 */ /* 0x000fe40000000f00 */
[----:B------:R-:W-:Y:S01]  /*1a0b0*/  MOV R22, R19 ;  /* 0x0000001300167202 */ /* 0x000fe20000000f00 */
[----:B--2---:R3:W-:Y:S04]  /*1a0c0*/  STL.64 [R1+0x2ca8], R14 ;  /* 0x002ca80e01007387 */ /* 0x0047e80000100a00 */
[----:B------:R0:W-:Y:S01]  /*1a0d0*/  STL.64 [R1+0x2ca0], R12 ;  /* 0x002ca00c01007387 */ /* 0x0001e20000100a00 */
[----:B---3--:R-:W-:Y:S01]  /*1a0e0*/  MOV R14, R3 ;  /* 0x00000003000e7202 */ /* 0x008fe20000000f00 */
[----:B----4-:R-:W-:-:S02]  /*1a0f0*/  IMAD.MOV.U32 R15, RZ, RZ, R28 ;  /* 0x000000ffff0f7224 */ /* 0x010fc400078e001c */
[----:B0-----:R-:W2:Y:S04]  /*1a100*/  LDL.LU R12, [R1+0x10] ;  /* 0x00001000010c7983 */ /* 0x001ea80000300800 */
[----:B------:R-:W2:Y:S04]  /*1a110*/  LDL.LU R13, [R1+0x14] ;  /* 0x00001400010d7983 */ /* 0x000ea80000300800 */
[----:B------:R-:W3:Y:S04]  /*1a120*/  LDL.LU R3, [R1+0x2ccc] ;  /* 0x002ccc0001037983 */ /* 0x000ee80000300800 */
[----:B------:R-:W4:Y:S04]  /*1a130*/  LDL.LU R28, [R1+0x2cc8] ;  /* 0x002cc800011c7983 */ /* 0x000f280000300800 */
[----:B------:R-:W-:Y:S04]  /*1a140*/  STL [R1+0x160], R16 ;  /* 0x0001601001007387 */ /* 0x000fe80000100800 */
[----:B------:R-:W0:Y:S04]  /*1a150*/  LDSM.16.MT88.4 R16, [R29+0x8080] ;  /* 0x008080001d10783b */ /* 0x000e280000004200 */
[----:B------:R-:W-:Y:S04]  /*1a160*/  STL.64 [R1+0x2cc0], R6 ;  /* 0x002cc00601007387 */ /* 0x000fe80000100a00 */
[----:B------:R1:W-:Y:S04]  /*1a170*/  STL.64 [R1+0x2cb8], R4 ;  /* 0x002cb80401007387 */ /* 0x0003e80000100a00 */
[----:B-1----:R-:W2:Y:S04]  /*1a180*/  LDL.LU R4, [R1+0x190] ;  /* 0x0001900001047983 */ /* 0x002ea80000300800 */
[----:B------:R-:W2:Y:S04]  /*1a190*/  LDL.LU R5, [R1+0x194] ;  /* 0x0001940001057983 */ /* 0x000ea80000300800 */
[----:B------:R-:W2:Y:S04]  /*1a1a0*/  LDL.LU R6, [R1+0x198] ;  /* 0x0001980001067983 */ /* 0x000ea80000300800 */
[----:B------:R-:W2:Y:S04]  /*1a1b0*/  LDL.LU R7, [R1+0x19c] ;  /* 0x00019c0001077983 */ /* 0x000ea80000300800 */
[----:B------:R-:W-:Y:S04]  /*1a1c0*/  STL [R1+0x2bd8], R22 ;  /* 0x002bd81601007387 */ /* 0x000fe80000100800 */
[----:B------:R-:W-:Y:S04]  /*1a1d0*/  STL [R1+0x2bd4], R23 ;  /* 0x002bd41701007387 */ /* 0x000fe80000100800 */
[----:B------:R1:W-:Y:S01]  /*1a1e0*/  STL.64 [R1+0x2cb0], R20 ;  /* 0x002cb01401007387 */ /* 0x0003e20000100a00 */
[----:B0-----:R-:W-:-:S03]  /*1a1f0*/  IMAD.MOV.U32 R27, RZ, RZ, R19 ;  /* 0x000000ffff1b7224 */ /* 0x001fc600078e0013 */
[----:B-1----:R-:W5:Y:S04]  /*1a200*/  LDL.LU R20, [R1+0x180] ;  /* 0x0001800001147983 */ /* 0x002f680000300800 */
[----:B------:R-:W5:Y:S04]  /*1a210*/  LDL.LU R21, [R1+0x184] ;  /* 0x0001840001157983 */ /* 0x000f680000300800 */
[----:B------:R-:W5:Y:S04]  /*1a220*/  LDL.LU R22, [R1+0x188] ;  /* 0x0001880001167983 */ /* 0x000f680000300800 */
[----:B------:R-:W5:Y:S04]  /*1a230*/  LDL.LU R23, [R1+0x18c] ;  /* 0x00018c0001177983 */ /* 0x000f680000300800 */
[----:B------:R-:W-:Y:S04]  /*1a240*/  STL [R1+0x2bd0], R26 ;  /* 0x002bd01a01007387 */ /* 0x000fe80000100800 */
[----:B------:R0:W-:Y:S04]  /*1a250*/  STL.64 [R1+0x20], R16 ;  /* 0x0000201001007387 */ /* 0x0001e80000100a00 */
[----:B------:R1:W-:Y:S04]  /*1a260*/  STL [R1+0x28], R18 ;  /* 0x0000281201007387 */ /* 0x0003e80000100800 */
[----:B0-----:R-:W2:Y:S04]  /*1a270*/  LDL.LU R16, [R1+0x100] ;  /* 0x0001000001107983 */ /* 0x001ea80000300800 */
[----:B------:R-:W2:Y:S04]  /*1a280*/  LDL.LU R17, [R1+0x104] ;  /* 0x0001040001117983 */ /* 0x000ea80000300800 */
[----:B-1----:R-:W2:Y:S04]  /*1a290*/  LDL.LU R18, [R1+0x108] ;  /* 0x0001080001127983 */ /* 0x002ea80000300800 */
[----:B------:R-:W2:Y:S04]  /*1a2a0*/  LDL.LU R19, [R1+0x10c] ;  /* 0x00010c0001137983 */ /* 0x000ea80000300800 */
[----:B--2---:R-:W-:Y:S04]  /*1a2b0*/  STL.64 [R1+0x2c68], R18 ;  /* 0x002c681201007387 */ /* 0x004fe80000100a00 */
[----:B------:R0:W-:Y:S04]  /*1a2c0*/  STL.64 [R1+0x2c60], R16 ;  /* 0x002c601001007387 */ /* 0x0001e80000100a00 */
[----:B0-----:R-:W2:Y:S04]  /*1a2d0*/  LDL.LU R16, [R1+0x110] ;  /* 0x0001100001107983 */ /* 0x001ea80000300800 */
[----:B------:R-:W2:Y:S04]  /*1a2e0*/  LDL.LU R17, [R1+0x114] ;  /* 0x0001140001117983 */ /* 0x000ea80000300800 */
[----:B------:R-:W2:Y:S04]  /*1a2f0*/  LDL.LU R18, [R1+0x118] ;  /* 0x0001180001127983 */ /* 0x000ea80000300800 */
        /* <DEDUP_REMOVED lines=13> */
[----:B------:R0:W-:Y:S02]  /*1a3d0*/  STL [R1+0x2c18], R27 ;  /* 0x002c181b01007387 */ /* 0x0001e40000100800 */
[----:B0-----:R-:W-:Y:S02]  /*1a3e0*/  HMMA.16816.F32 R24, R12, R10, R4 ;  /* 0x0000000a0c18723c */ /* 0x001fe40000001804 */
[----:B---3--:R-:W0:Y:S04]  /*1a3f0*/  LDSM.16.MT88.4 R4, [R3+0x8000] ;  /* 0x008000000304783b */ /* 0x008e280000004200 */
[----:B------:R-:W-:Y:S11]  /*1a400*/  STL [R1+0x2c0c], R29 ;  /* 0x002c0c1d01007387 */ /* 0x000ff60000100800 */
[----:B------:R-:W-:Y:S06]  /*1a410*/  @!UPT UIADD3 URZ, URZ, URZ, URZ ;  /* 0x0000003f3f3ff290 */ /* 0x000fec000fffe03f */
[----:B------:R1:W-:Y:S04]  /*1a420*/  STL.64 [R1+0x1d0], R24 ;  /* 0x0001d01801007387 */ /* 0x0003e80000100a00 */
[----:B------:R-:W-:Y:S04]  /*1a430*/  STL.64 [R1+0x1d8], R26 ;  /* 0x0001d81a01007387 */ /* 0x000fe80000100a00 */
[----:B0-----:R0:W-:Y:S01]  /*1a440*/  STL [R1+0x4c], R7 ;  /* 0x00004c0701007387 */ /* 0x0011e20000100800 */
[----:B-1----:R-:W-:-:S03]  /*1a450*/  MOV R25, R6 ;  /* 0x0000000600197202 */ /* 0x002fc60000000f00 */
[----:B0-----:R-:W5:Y:S01]  /*1a460*/  LDL.LU.64 R6, [R1+0x2cc0] ;  /* 0x002cc00001067983 */ /* 0x001f620000300a00 */
[----:B------:R-:W-:Y:S02]  /*1a470*/  MOV R27, R4 ;  /* 0x00000004001b7202 */ /* 0x000fe40000000f00 */
[----:B------:R-:W-:Y:S02]  /*1a480*/  MOV R24, R5 ;  /* 0x0000000500187202 */ /* 0x000fe40000000f00 */
[----:B------:R-:W3:Y:S01]  /*1a490*/  LDL.LU.64 R4, [R1+0x2cb8] ;  /* 0x002cb80001047983 */ /* 0x000ee20000300a00 */
[----:B-----5:R-:W-:Y:S03]  /*1a4a0*/  HMMA.16816.F32 R12, R12, R6, R20 ;  /* 0x000000060c0c723c */ /* 0x020fe60000001814 */
[----:B------:R-:W5:Y:S11]  /*1a4b0*/  LDL.LU.64 R20, [R1+0x2cb0] ;  /* 0x002cb00001147983 */ /* 0x000f760000300a00 */
[----:B------:R-:W-:Y:S09]  /*1a4c0*/  @!UPT UIADD3 URZ, URZ, URZ, URZ ;  /* 0x0000003f3f3ff290 */ /* 0x000ff2000fffe03f */
[----:B------:R-:W-:Y:S04]  /*1a4d0*/  STL.64 [R1+0x1c0], R12 ;  /* 0x0001c00c01007387 */ /* 0x000fe80000100a00 */
[----:B------:R-:W-:Y:S04]  /*1a4e0*/  STL.64 [R1+0x1c8], R14 ;  /* 0x0001c80e01007387 */ /* 0x000fe80000100a00 */
[----:B------:R-:W0:Y:S04]  /*1a4f0*/  LDSM.16.MT88.4 R12, [R3+0x8080] ;  /* 0x00808000030c783b */ /* 0x000e280000004200 */
[----:B0-----:R-:W-:Y:S01]  /*1a500*/  STL.64 [R1+0x60], R12 ;  /* 0x0000600c01007387 */ /* 0x001fe20000100a00 */
[----:B------:R-:W-:-:S03]  /*1a510*/  IMAD.MOV.U32 R29, RZ, RZ, R15 ;  /* 0x000000ffff1d7224 */ /* 0x000fc600078e000f */
[----:B------:R0:W-:Y:S04]  /*1a520*/  STL [R1+0x68], R14 ;  /* 0x0000680e01007387 */ /* 0x0001e80000100800 */
[----:B0-----:R-:W2:Y:S04]  /*1a530*/  LDL.LU.64 R14, [R1+0x2ca8] ;  /* 0x002ca800010e7983 */ /* 0x001ea80000300a00 */
[----:B------:R-:W2:Y:S04]  /*1a540*/  LDL.LU.64 R12, [R1+0x2ca0] ;  /* 0x002ca000010c7983 */ /* 0x000ea80000300a00 */
[----:B------:R-:W-:Y:S01]  /*1a550*/  STL [R1+0x2bdc], R3 ;  /* 0x002bdc0301007387 */ /* 0x000fe20000100800 */
[C---:B--2---:R-:W-:Y:S11]  /*1a560*/  HMMA.16816.F32 R16, R12.reuse, R10, R16 ;  /* 0x0000000a0c10723c */ /* 0x044ff60000001810 */
[----:B------:R-:W-:Y:S11]  /*1a570*/  @!UPT UIADD3 URZ, URZ, URZ, URZ ;  /* 0x0000003f3f3ff290 */ /* 0x000ff6000fffe03f */
[----:B------:R-:W-:Y:S01]  /*1a580*/  @!UPT UIADD3 URZ, URZ, URZ, URZ ;  /* 0x0000003f3f3ff290 */ /* 0x000fe2000fffe03f */
[----:B------:R0:W-:Y:S01]  /*1a590*/  STL [R1+0x1b0], R16 ;  /* 0x0001b01001007387 */ /* 0x0001e20000100800 */
[----:B------:R-:W-:Y:S02]  /*1a5a0*/  MOV R23, R18 ;  /* 0x0000001200177202 */ /* 0x000fe40000000f00 */
[----:B------:R-:W-:Y:S02]  /*1a5b0*/  MOV R26, R19 ;  /* 0x00000013001a7202 */ /* 0x000fe40000000f00 */
[----:B------:R-:W-:Y:S01]  /*1a5c0*/  MOV R22, R17 ;  /* 0x0000001100167202 */ /* 0x000fe20000000f00 */
[----:B------:R-:W2:Y:S04]  /*1a5d0*/  LDL.LU.64 R18, [R1+0x2c98] ;  /* 0x002c980001127983 */ /* 0x000ea80000300a00 */
[----:B0-----:R-:W2:Y:S04]  /*1a5e0*/  LDL.LU.64 R16, [R1+0x2c90] ;  /* 0x002c900001107983 */ /* 0x001ea80000300a00 */
[----:B------:R-:W-:Y:S04]  /*1a5f0*/  STL.64 [R1+0x2c38], R26 ;  /* 0x002c381a01007387 */ /* 0x000fe80000100a00 */
[----:B------:R0:W-:Y:S04]  /*1a600*/  STL.64 [R1+0x2c30], R24 ;  /* 0x002c301801007387 */ /* 0x0001e80000100a00 */
[----:B0-----:R-:W3:Y:S04]  /*1a610*/  LDL.LU R24, [R1+0xf0] ;  /* 0x0000f00001187983 */ /* 0x001ee80000300800 */
[----:B------:R-:W3:Y:S04]  /*1a620*/  LDL.LU R25, [R1+0xf4] ;  /* 0x0000f40001197983 */ /* 0x000ee80000300800 */
[----:B------:R-:W3:Y:S04]  /*1a630*/  LDL.LU R26, [R1+0xf8] ;  /* 0x0000f800011a7983 */ /* 0x000ee80000300800 */
[----:B------:R-:W3:Y:S04]  /*1a640*/  LDL.LU R27, [R1+0xfc] ;  /* 0x0000fc00011b7983 */ /* 0x000ee80000300800 */
[----:B------:R-:W-:Y:S04]  /*1a650*/  STL.64 [R1+0x2c28], R22 ;  /* 0x002c281601007387 */ /* 0x000fe80000100a00 */
[----:B-----5:R0:W-:Y:S04]  /*1a660*/  STL.64 [R1+0x2c20], R20 ;  /* 0x002c201401007387 */ /* 0x0201e80000100a00 */
[----:B0-----:R-:W5:Y:S04]  /*1a670*/  LDL.LU R20, [R1+0xe0] ;  /* 0x0000e00001147983 */ /* 0x001f680000300800 */
[----:B------:R-:W5:Y:S04]  /*1a680*/  LDL.LU R21, [R1+0xe4] ;  /* 0x0000e40001157983 */ /* 0x000f680000300800 */
[----:B------:R-:W5:Y:S01]  /*1a690*/  LDL.LU R22, [R1+0xe8] ;  /* 0x0000e80001167983 */ /* 0x000f620000300800 */
[----:B--2---:R-:W-:Y:S03]  /*1a6a0*/  HMMA.16816.F32 R12, R12, R6, R16 ;  /* 0x000000060c0c723c */ /* 0x004fe60000001810 */
[----:B------:R-:W2:Y:S04]  /*1a6b0*/  LDL.LU.64 R18, [R1+0x2c88] ;  /* 0x002c880001127983 */ /* 0x000ea80000300a00 */
[----:B------:R-:W2:Y:S11]  /*1a6c0*/  LDL.LU.64 R16, [R1+0x2c80] ;  /* 0x002c800001107983 */ /* 0x000eb60000300a00 */
[----:B------:R-:W-:Y:S05]  /*1a6d0*/  @!UPT UIADD3 URZ, URZ, URZ, URZ ;  /* 0x0000003f3f3ff290 */ /* 0x000fea000fffe03f */
[----:B------:R-:W-:Y:S01]  /*1a6e0*/  STL.64 [R1+0x190], R12 ;  /* 0x0001900c01007387 */ /* 0x000fe20000100a00 */
[----:B------:R-:W-:-:S03]  /*1a6f0*/  MOV R3, R15 ;  /* 0x0000000f00037202 */ /* 0x000fc60000000f00 */
[----:B------:R0:W-:Y:S04]  /*1a700*/  STL [R1+0x198], R14 ;  /* 0x0001980e01007387 */ /* 0x0001e80000100800 */
[----:B0-----:R-:W2:Y:S04]  /*1a710*/  LDL.LU.64 R14, [R1+0x2c78] ;  /* 0x002c7800010e7983 */ /* 0x001ea80000300a00 */
[----:B------:R-:W2:Y:S01]  /*1a720*/  LDL.LU.64 R12, [R1+0x2c70] ;  /* 0x002c7000010c7983 */ /* 0x000ea20000300a00 */
[----:B----4-:R-:W-:Y:S01]  /*1a730*/  IMAD.MOV.U32 R23, RZ, RZ, R28 ;  /* 0x000000ffff177224 */ /* 0x010fe200078e001c */
        /* <DEDUP_REMOVED lines=12> */
[----:B------:R0:W-:Y:S04]  /*1a800*/  STL.64 [R1+0x180], R12 ;  /* 0x0001800c01007387 */ /* 0x0001e80000100a00 */
[----:B------:R1:W-:Y:S01]  /*1a810*/  STL.64 [R1+0x188], R14 ;  /* 0x0001880e01007387 */ /* 0x0003e20000100a00 */
[----:B0-----:R-:W-:Y:S01]  /*1a820*/  MOV R12, R8 ;  /* 0x00000008000c7202 */ /* 0x001fe20000000f00 */
[----:B---3--:R-:W-:Y:S02]  /*1a830*/  IMAD.MOV.U32 R13, RZ, RZ, R5 ;  /* 0x000000ffff0d7224 */ /* 0x008fe400078e0005 */
[----:B------:R-:W3:Y:S01]  /*1a840*/  LDL.LU R8, [R1+0x2c4c] ;  /* 0x002c4c0001087983 */ /* 0x000ee20000300800 */
[----:B-1----:R-:W-:-:S03]  /*1a850*/  MOV R14, R4 ;  /* 0x00000004000e7202 */ /* 0x002fc60000000f00 */
[----:B------:R-:W4:Y:S01]  /*1a860*/  LDL.LU R5, [R1+0x2c48] ;  /* 0x002c480001057983 */ /* 0x000f220000300800 */
[----:B------:R-:W-:-:S03]  /*1a870*/  MOV R15, R9 ;  /* 0x00000009000f7202 */ /* 0x000fc60000000f00 */
[----:B------:R-:W4:Y:S04]  /*1a880*/  LDL.LU R4, [R1+0x2c44] ;  /* 0x002c440001047983 */ /* 0x000f280000300800 */
[----:B------:R-:W3:Y:S01]  /*1a890*/  LDL.LU R9, [R1+0x2c40] ;  /* 0x002c400001097983 */ /* 0x000ee20000300800 */
[C---:B--2---:R-:W-:Y:S08]  /*1a8a0*/  HMMA.16816.F32 R24, R16.reuse, R10, R24 ;  /* 0x0000000a1018723c */ /* 0x044ff00000001818 */
[----:B-----5:R-:W-:Y:S11]  /*1a8b0*/  HMMA.16816.F32 R16, R16, R6, R20 ;  /* 0x000000061010723c */ /* 0x020ff60000001814 */
[----:B------:R-:W-:Y:S04]  /*1a8c0*/  @!UPT UIADD3 URZ, URZ, URZ, URZ ;  /* 0x0000003f3f3ff290 */ /* 0x000fe8000fffe03f */
[----:B------:R-:W-:Y:S04]  /*1a8d0*/  STL.64 [R1+0x170], R24 ;  /* 0x0001701801007387 */ /* 0x000fe80000100a00 */
[----:B------:R0:W-:Y:S04]  /*1a8e0*/  STL.64 [R1+0x178], R26 ;  /* 0x0001781a01007387 */ /* 0x0001e80000100a00 */
[----:B0-----:R-:W2:Y:S04]  /*1a8f0*/  LDL.LU.64 R26, [R1+0x2c38] ;  /* 0x002c3800011a7983 */ /* 0x001ea80000300a00 */
[----:B------:R-:W5:Y:S04]  /*1a900*/  LDL.LU.64 R24, [R1+0x2c30] ;  /* 0x002c300001187983 */ /* 0x000f680000300a00 */
[----:B------:R-:W2:Y:S04]  /*1a910*/  LDL.LU.64 R22, [R1+0x2c28] ;  /* 0x002c280001167983 */ /* 0x000ea80000300a00 */
[----:B------:R-:W4:Y:S04]  /*1a920*/  LDL.LU.64 R20, [R1+0x2c20] ;  /* 0x002c200001147983 */ /* 0x000f280000300a00 */
[----:B------:R-:W-:Y:S04]  /*1a930*/  STL.64 [R1+0x150], R16 ;  /* 0x0001501001007387 */ /* 0x000fe80000100a00 */
[----:B------:R4:W-:Y:S04]  /*1a940*/  STL.64 [R1+0x158], R18 ;  /* 0x0001581201007387 */ /* 0x0009e80000100a00 */
[----:B------:R-:W4:Y:S04]  /*1a950*/  LDL.LU R6, [R1+0xb8] ;  /* 0x0000b80001067983 */ /* 0x000f280000300800 */
[----:B------:R-:W4:Y:S02]  /*1a960*/  LDL.LU R7, [R1+0xbc] ;  /* 0x0000bc0001077983 */ /* 0x000f240000300800 */
[----:B----4-:R-:W-:Y:S02]  /*1a970*/  HMMA.16816.F32 R16, R12, R20, R4 ;  /* 0x000000140c10723c */ /* 0x010fe40000001804 */
[----:B------:R-:W0:Y:S04]  /*1a980*/  LDSM.16.MT88.4 R4, [R2+0x8000] ;  /* 0x008000000204783b */ /* 0x000e280000004200 */
[----:B0-----:R3:W-:Y:S11]  /*1a990*/  STL.64 [R1+0x2bc0], R6 ;  /* 0x002bc00601007387 */ /* 0x0017f60000100a00 */
[----:B------:R-:W-:Y:S06]  /*1a9a0*/  @!UPT UIADD3 URZ, URZ, URZ, URZ ;  /* 0x0000003f3f3ff290 */ /* 0x000fec000fffe03f */
[----:B------:R-:W-:Y:S04]  /*1a9b0*/  STL.64 [R1+0x140], R16 ;  /* 0x0001401001007387 */ /* 0x000fe80000100a00 */
[----:B------:R-:W-:Y:S04]  /*1a9c0*/  STL.64 [R1+0x148], R18 ;  /* 0x0001481201007387 */ /* 0x000fe80000100a00 */
[----:B------:R-:W0:Y:S01]  /*1a9d0*/  LDSM.16.MT88.4 R16, [R2+0x8080] ;  /* 0x008080000210783b */ /* 0x000e220000004200 */
[----:B---3--:R-:W-:Y:S01]  /*1a9e0*/  MOV R6, R9 ;  /* 0x0000000900067202 */ /* 0x008fe20000000f00 */
[----:B------:R-:W-:-:S02]  /*1a9f0*/  IMAD.MOV.U32 R7, RZ, RZ, R8 ;  /* 0x000000ffff077224 */ /* 0x000fc400078e0008 */
[----:B------:R-:W1:Y:S04]  /*1aa00*/  LDSM.16.MT88.4 R8, [R0+0x8000] ;  /* 0x008000000008783b */ /* 0x000e680000004200 */
[----:B------:R3:W-:Y:S04]  /*1aa10*/  STL.64 [R1+0x2bb8], R4 ;  /* 0x002bb80401007387 */ /* 0x0007e80000100a00 */
[----:B---3--:R-:W3:Y:S04]  /*1aa20*/  LDL.LU R4, [R1+0xd0] ;  /* 0x0000d00001047983 */ /* 0x008ee80000300800 */
[----:B------:R-:W3:Y:S04]  /*1aa30*/  LDL.LU R5, [R1+0xd4] ;  /* 0x0000d40001057983 */ /* 0x000ee80000300800 */
[----:B0-----:R-:W-:Y:S04]  /*1aa40*/  STL.64 [R1+0x2ba0], R18 ;  /* 0x002ba01201007387 */ /* 0x001fe80000100a00 */
[----:B------:R-:W-:Y:S04]  /*1aa50*/  STL.64 [R1+0x2b98], R16 ;  /* 0x002b981001007387 */ /* 0x000fe80000100a00 */
[----:B-1----:R5:W-:Y:S04]  /*1aa60*/  STL.64 [R1+0x2b80], R10 ;  /* 0x002b800a01007387 */ /* 0x002be80000100a00 */
[----:B------:R2:W-:Y:S01]  /*1aa70*/  STL.64 [R1+0x2b78], R8 ;  /* 0x002b780801007387 */ /* 0x0005e20000100a00 */
[----:B-----5:R-:W-:-:S02]  /*1aa80*/  MOV R10, R25 ;  /* 0x00000019000a7202 */ /* 0x020fc40000000f00 */
[----:B--2---:R-:W-:Y:S02]  /*1aa90*/  MOV R8, R27 ;  /* 0x0000001b00087202 */ /* 0x004fe40000000f00 */
[----:B------:R-:W2:Y:S01]  /*1aaa0*/  LDL.LU R27, [R1+0x2c18] ;  /* 0x002c1800011b7983 */ /* 0x000ea20000300800 */
[----:B------:R-:W-:-:S03]  /*1aab0*/  MOV R9, R24 ;  /* 0x0000001800097202 */ /* 0x000fc60000000f00 */
[----:B------:R-:W3:Y:S04]  /*1aac0*/  LDL.LU R24, [R1+0x2c14] ;  /* 0x002c140001187983 */ /* 0x000ee80000300800 */
[----:B------:R-:W3:Y:S04]  /*1aad0*/  LDL.LU R25, [R1+0x2c10] ;  /* 0x002c100001197983 */ /* 0x000ee80000300800 */
[----:B------:R-:W4:Y:S01]  /*1aae0*/  LDL.LU R11, [R1+0x4c] ;  /* 0x00004c00010b7983 */ /* 0x000f220000300800 */
[----:B---3--:R-:W-:Y:S03]  /*1aaf0*/  HMMA.16816.F32 R4, R12, R24, R4 ;  /* 0x000000180c04723c */ /* 0x008fe60000001804 */
[----:B------:R-:W0:Y:S04]  /*1ab00*/  LDSM.16.MT88.4 R12, [R0+0x8080] ;  /* 0x00808000000c783b */ /* 0x000e280000004200 */
[----:B----4-:R-:W-:Y:S04]  /*1ab10*/  STL.64 [R1+0x2bf8], R10 ;  /* 0x002bf80a01007387 */ /* 0x010fe80000100a00 */
[----:B------:R1:W-:Y:S04]  /*1ab20*/  STL.64 [R1+0x2bf0], R8 ;  /* 0x002bf00801007387 */ /* 0x0003e80000100a00 */
[----:B-1----:R-:W3:Y:S04]  /*1ab30*/  LDL.LU R8, [R1+0x20] ;  /* 0x0000200001087983 */ /* 0x002ee80000300800 */
[----:B------:R-:W3:Y:S04]  /*1ab40*/  LDL.LU R9, [R1+0x24] ;  /* 0x0000240001097983 */ /* 0x000ee80000300800 */
[----:B------:R-:W3:Y:S04]  /*1ab50*/  LDL.LU R10, [R1+0x28] ;  /* 0x00002800010a7983 */ /* 0x000ee80000300800 */
[----:B------:R-:W-:Y:S04]  /*1ab60*/  STL [R1+0x2c08], R26 ;  /* 0x002c081a01007387 */ /* 0x000fe80000100800 */
[----:B------:R1:W-:Y:S04]  /*1ab70*/  STL.64 [R1+0x2c00], R24 ;  /* 0x002c001801007387 */ /* 0x0003e80000100a00 */
[----:B------:R4:W-:Y:S01]  /*1ab80*/  STL.64 [R1+0x130], R4 ;  /* 0x0001300401007387 */ /* 0x0009e20000100a00 */
[----:B--2---:R-:W-:-:S03]  /*1ab90*/  IMAD.MOV.U32 R11, RZ, RZ, R27 ;  /* 0x000000ffff0b7224 */ /* 0x004fc600078e001b */
[----:B------:R2:W-:Y:S04]  /*1aba0*/  STL.64 [R1+0x138], R6 ;  /* 0x0001380601007387 */ /* 0x0005e80000100a00 */
[----:B-1----:R-:W3:Y:S04]  /*1abb0*/  LDL.LU R24, [R1+0xc0] ;  /* 0x0000c00001187983 */ /* 0x002ee80000300800 */
[----:B------:R-:W3:Y:S04]  /*1abc0*/  LDL.LU R25, [R1+0xc4] ;  /* 0x0000c40001197983 */ /* 0x000ee80000300800 */
[----:B------:R-:W3:Y:S04]  /*1abd0*/  LDL.LU R26, [R1+0xc8] ;  /* 0x0000c800011a7983 */ /* 0x000ee80000300800 */
[----:B------:R-:W3:Y:S04]  /*1abe0*/  LDL.LU R27, [R1+0xcc] ;  /* 0x0000cc00011b7983 */ /* 0x000ee80000300800 */
[----:B----4-:R-:W4:Y:S04]  /*1abf0*/  LDL.LU R4, [R1+0x60] ;  /* 0x0000600001047983 */ /* 0x010f280000300800 */
[----:B------:R-:W4:Y:S04]  /*1ac00*/  LDL.LU R5, [R1+0x64] ;  /* 0x0000640001057983 */ /* 0x000f280000300800 */
[----:B--2---:R-:W2:Y:S01]  /*1ac10*/  LDL.LU R6, [R1+0x68] ;  /* 0x0000680001067983 */ /* 0x004ea20000300800 */
[----:B------:R-:W-:-:S03]  /*1ac20*/  MOV R7, R29 ;  /* 0x0000001d00077202 */ /* 0x000fc60000000f00 */
[----:B------:R-:W5:Y:S01]  /*1ac30*/  LDL.LU R29, [R1+0x2c0c] ;  /* 0x002c0c00011d7983 */ /* 0x000f620000300800 */
[----:B---3--:R-:W-:Y:S03]  /*1ac40*/  HMMA.16816.F32 R24, R8, R20, R24 ;  /* 0x000000140818723c */ /* 0x008fe60000001818 */
[----:B--2---:R-:W-:Y:S04]  /*1ac50*/  STL.64 [R1+0x2be8], R6 ;  /* 0x002be80601007387 */ /* 0x004fe80000100a00 */
[----:B----4-:R1:W-:Y:S04]  /*1ac60*/  STL.64 [R1+0x2be0], R4 ;  /* 0x002be00401007387 */ /* 0x0103e80000100a00 */
[----:B-1----:R-:W2:Y:S04]  /*1ac70*/  LDL.LU R4, [R1+0x90] ;  /* 0x0000900001047983 */ /* 0x002ea80000300800 */
[----:B------:R-:W2:Y:S04]  /*1ac80*/  LDL.LU R5, [R1+0x94] ;  /* 0x0000940001057983 */ /* 0x000ea80000300800 */
[----:B------:R-:W2:Y:S04]  /*1ac90*/  LDL.LU R6, [R1+0x98] ;  /* 0x0000980001067983 */ /* 0x000ea80000300800 */
[----:B------:R-:W2:Y:S04]  /*1aca0*/  LDL.LU R7, [R1+0x9c] ;  /* 0x00009c0001077983 */ /* 0x000ea80000300800 */
[----:B------:R-:W3:Y:S04]  /*1acb0*/  LDL.LU R16, [R1+0xa0] ;  /* 0x0000a00001107983 */ /* 0x000ee80000300800 */
[----:B------:R-:W3:Y:S04]  /*1acc0*/  LDL.LU R17, [R1+0xa4] ;  /* 0x0000a40001117983 */ /* 0x000ee80000300800 */
[----:B------:R-:W3:Y:S04]  /*1acd0*/  LDL.LU R18, [R1+0xa8] ;  /* 0x0000a80001127983 */ /* 0x000ee80000300800 */
[----:B------:R-:W3:Y:S04]  /*1ace0*/  LDL.LU R19, [R1+0xac] ;  /* 0x0000ac0001137983 */ /* 0x000ee80000300800 */
[----:B0-----:R0:W-:Y:S04]  /*1acf0*/  STL [R1+0x2b38], R12 ;  /* 0x002b380c01007387 */ /* 0x0011e80000100800 */
[----:B------:R1:W-:Y:S04]  /*1ad00*/  STL [R1+0x2b34], R13 ;  /* 0x002b340d01007387 */ /* 0x0003e80000100800 */
[----:B------:R4:W-:Y:S04]  /*1ad10*/  STL [R1+0x2b30], R14 ;  /* 0x002b300e01007387 */ /* 0x0009e80000100800 */
[----:B------:R4:W-:Y:S04]  /*1ad20*/  STL [R1+0x2b2c], R15 ;  /* 0x002b2c0f01007387 */ /* 0x0009e80000100800 */
[----:B0-----:R-:W2:Y:S04]  /*1ad30*/  LDL.LU R12, [R1+0x70] ;  /* 0x00007000010c7983 */ /* 0x001ea80000300800 */
[----:B-1----:R-:W2:Y:S04]  /*1ad40*/  LDL.LU R13, [R1+0x74] ;  /* 0x00007400010d7983 */ /* 0x002ea80000300800 */
[----:B----4-:R-:W2:Y:S04]  /*1ad50*/  LDL.LU R14, [R1+0x78] ;  /* 0x00007800010e7983 */ /* 0x010ea80000300800 */
[----:B------:R-:W2:Y:S04]  /*1ad60*/  LDL.LU R15, [R1+0x7c] ;  /* 0x00007c00010f7983 */ /* 0x000ea80000300800 */
[----:B------:R-:W-:Y:S04]  /*1ad70*/  STL [R1+0x2b28], R0 ;  /* 0x002b280001007387 */ /* 0x000fe80000100800 */
[----:B------:R-:W-:Y:S04]  /*1ad80*/  STL [R1+0x124], R25 ;  /* 0x0001241901007387 */ /* 0x000fe80000100800 */
[----:B------:R0:W-:Y:S02]  /*1ad90*/  STL.64 [R1+0x128], R26 ;  /* 0x0001281a01007387 */ /* 0x0001e40000100a00 */
[----:B0-----:R-:W-:-:S02]  /*1ada0*/  MOV R27, R24 ;  /* 0x00000018001b7202 */ /* 0x001fc40000000f00 */
[----:B------:R-:W4:Y:S04]  /*1adb0*/  LDL.LU R26, [R1+0x2c08] ;  /* 0x002c0800011a7983 */ /* 0x000f280000300800 */
[----:B------:R-:W2:Y:S04]  /*1adc0*/  LDL.LU.64 R24, [R1+0x2c00] ;  /* 0x002c000001187983 */ /* 0x000ea80000300a00 */
[----:B------:R-:W-:Y:S01]  /*1add0*/  STL [R1+0x2b24], R27 ;  /* 0x002b241b01007387 */ /* 0x000fe20000100800 */
[----:B--2---:R-:W-:Y:S11]  /*1ade0*/  HMMA.16816.F32 R8, R8, R24, R12 ;  /* 0x000000180808723c */ /* 0x004ff6000000180c */
[----:B------:R-:W-:Y:S11]  /*1adf0*/  @!UPT UIADD3 URZ, URZ, URZ, URZ ;  /* 0x0000003f3f3ff290 */ /* 0x000ff6000fffe03f */
[----:B------:R-:W-:Y:S02]  /*1ae00*/  @!UPT UIADD3 URZ, URZ, URZ, URZ ;  /* 0x0000003f3f3ff290 */ /* 0x000fe4000fffe03f */
[----:B------:R-:W-:Y:S01]  /*1ae10*/  MOV R15, R10 ;  /* 0x0000000a000f7202 */ /* 0x000fe20000000f00 */
[----:B------:R-:W-:Y:S01]  /*1ae20*/  IMAD.MOV.U32 R14, RZ, RZ, R9 ;  /* 0x000000ffff0e7224 */ /* 0x000fe200078e0009 */
[----:B------:R-:W-:Y:S02]  /*1ae30*/  MOV R0, R11 ;  /* 0x0000000b00007202 */ /* 0x000fe40000000f00 */
[----:B------:R-:W-:Y:S01]  /*1ae40*/  MOV R13, R8 ;  /* 0x00000008000d7202 */ /* 0x000fe20000000f00 */
[----:B------:R-:W2:Y:S04]  /*1ae50*/  LDL.LU.64 R10, [R1+0x2bf8] ;  /* 0x002bf800010a7983 */ /* 0x000ea80000300a00 */
[----:B------:R-:W2:Y:S04]  /*1ae60*/  LDL.LU.64 R8, [R1+0x2bf0] ;  /* 0x002bf00001087983 */ /* 0x000ea80000300a00 */
[----:B------:R-:W-:Y:S04]  /*1ae70*/  STL [R1+0x2b48], R13 ;  /* 0x002b480d01007387 */ /* 0x000fe80000100800 */
[----:B------:R-:W-:Y:S04]  /*1ae80*/  STL [R1+0x2b44], R14 ;  /* 0x002b440e01007387 */ /* 0x000fe80000100800 */
[----:B------:R-:W-:Y:S04]  /*1ae90*/  STL [R1+0x2b40], R15 ;  /* 0x002b400f01007387 */ /* 0x000fe80000100800 */
[----:B-----5:R-:W0:Y:S04]  /*1aea0*/  LDSM.16.MT88.4 R12, [R29+0x9000] ;  /* 0x009000001d0c783b */ /* 0x020e280000004200 */
[----:B------:R-:W-:Y:S04]  /*1aeb0*/  STL [R1+0x2b3c], R0 ;  /* 0x002b3c0001007387 */ /* 0x000fe80000100800 */
[----:B0-----:R0:W-:Y:S04]  /*1aec0*/  STL.64 [R1+0x30], R12 ;  /* 0x0000300c01007387 */ /* 0x0011e80000100a00 */
[----:B------:R1:W-:Y:S01]  /*1aed0*/  STL.64 [R1+0x38], R14 ;  /* 0x0000380e01007387 */ /* 0x0003e20000100a00 */
[C---:B--2---:R-:W-:Y:S11]  /*1aee0*/  HMMA.16816.F32 R4, R8.reuse, R20, R4 ;  /* 0x000000140804723c */ /* 0x044ff60000001804 */
[----:B------:R-:W-:Y:S11]  /*1aef0*/  @!UPT UIADD3 URZ, URZ, URZ, URZ ;  /* 0x0000003f3f3ff290 */ /* 0x000ff6000fffe03f */
[----:B------:R-:W-:Y:S02]  /*1af00*/  @!UPT UIADD3 URZ, URZ, URZ, URZ ;  /* 0x0000003f3f3ff290 */ /* 0x000fe4000fffe03f */
[----:B0-----:R-:W-:Y:S01]  /*1af10*/  MOV R12, R7 ;  /* 0x00000007000c7202 */ /* 0x001fe20000000f00 */
[----:B-1----:R-:W-:Y:S01]  /*1af20*/  IMAD.MOV.U32 R15, RZ, RZ, R5 ;  /* 0x000000ffff0f7224 */ /* 0x002fe200078e0005 */
[----:B------:R-:W-:Y:S02]  /*1af30*/  MOV R0, R6 ;  /* 0x0000000600007202 */ /* 0x000fe40000000f00 */
[----:B------:R-:W-:Y:S01]  /*1af40*/  MOV R14, R4 ;  /* 0x00000004000e7202 */ /* 0x000fe20000000f00 */
[----:B------:R-:W3:Y:S04]  /*1af50*/  LDL.LU.64 R6, [R1+0x2be8] ;  /* 0x002be80001067983 */ /* 0x000ee80000300a00 */
[----:B------:R-:W3:Y:S04]  /*1af60*/  LDL.LU.64 R4, [R1+0x2be0] ;  /* 0x002be00001047983 */ /* 0x000ee80000300a00 */
[----:B------:R0:W-:Y:S04]  /*1af70*/  STL [R1+0x2b58], R12 ;  /* 0x002b580c01007387 */ /* 0x0001e80000100800 */
[----:B------:R-:W-:Y:S04]  /*1af80*/  STL [R1+0x2b54], R0 ;  /* 0x002b540001007387 */ /* 0x000fe80000100800 */
[----:B------:R-:W-:Y:S04]  /*1af90*/  STL [R1+0x2b50], R15 ;  /* 0x002b500f01007387 */ /* 0x000fe80000100800 */
[----:B------:R1:W-:Y:S04]  /*1afa0*/  STL [R1+0x2b4c], R14 ;  /* 0x002b4c0e01007387 */ /* 0x0003e80000100800 */
[----:B0-----:R-:W2:Y:S04]  /*1afb0*/  LDL.LU R12, [R1+0x80] ;  /* 0x00008000010c7983 */ /* 0x001ea80000300800 */
[----:B------:R-:W2:Y:S04]  /*1afc0*/  LDL.LU R13, [R1+0x84] ;  /* 0x00008400010d7983 */ /* 0x000ea80000300800 */
[----:B-1----:R-:W2:Y:S04]  /*1afd0*/  LDL.LU R14, [R1+0x88] ;  /* 0x00008800010e7983 */ /* 0x002ea80000300800 */
[----:B------:R-:W2:Y:S02]  /*1afe0*/  LDL.LU R15, [R1+0x8c] ;  /* 0x00008c00010f7983 */ /* 0x000ea40000300800 */
[----:B--2---:R-:W-:Y:S11]  /*1aff0*/  HMMA.16816.F32 R8, R8, R24, R12 ;  /* 0x000000180808723c */ /* 0x004ff6000000180c */
[----:B------:R-:W-:Y:S11]  /*1b000*/  @!UPT UIADD3 URZ, URZ, URZ, URZ ;  /* 0x0000003f3f3ff290 */ /* 0x000ff6000fffe03f */
[----:B------:R-:W-:Y:S01]  /*1b010*/  @!UPT UIADD3 URZ, URZ, URZ, URZ ;  /* 0x0000003f3f3ff290 */ /* 0x000fe2000fffe03f */
[----:B------:R-:W-:Y:S01]  /*1b020*/  STL.64 [R1+0x90], R8 ;  /* 0x0000900801007387 */ /* 0x000fe20000100a00 */
[----:B------:R-:W-:-:S03]  /*1b030*/  MOV R13, R11 ;  /* 0x0000000b000d7202 */ /* 0x000fc60000000f00 */
[----:B------:R3:W-:Y:S02]  /*1b040*/  STL [R1+0x98], R10 ;  /* 0x0000980a01007387 */ /* 0x0007e40000100800 */
[----:B---3--:R-:W-:Y:S02]  /*1b050*/  HMMA.16816.F32 R8, R4, R20, R16 ;  /* 0x000000140408723c */ /* 0x008fe40000001810 */
[----:B------:R-:W-:Y:S04]  /*1b060*/  STL.64 [R1+0x2bc8], R24 ;  /* 0x002bc81801007387 */ /* 0x000fe80000100a00 */
[----:B------:R-:W-:Y:S11]  /*1b070*/  STL [R1+0x2b5c], R13 ;  /* 0x002b5c0d01007387 */ /* 0x000ff60000100800 */
[----:B------:R-:W-:Y:S07]  /*1b080*/  @!UPT UIADD3 URZ, URZ, URZ, URZ ;  /* 0x0000003f3f3ff290 */ /* 0x000fee000fffe03f */
[----:B------:R-:W-:Y:S01]  /*1b090*/  IMAD.MOV.U32 R12, RZ, RZ, R8 ;  /* 0x000000ffff0c7224 */ /* 0x000fe200078e0008 */
[----:B------:R-:W-:Y:S01]  /*1b0a0*/  MOV R0, R9 ;  /* 0x0000000900007202 */ /* 0x000fe20000000f00 */
[----:B------:R-:W2:Y:S01]  /*1b0b0*/  LDL.LU R8, [R1+0x190] ;  /* 0x0001900001087983 */ /* 0x000ea20000300800 */
[----:B------:R-:W-:Y:S02]  /*1b0c0*/  MOV R15, R10 ;  /* 0x0000000a000f7202 */ /* 0x000fe40000000f00 */
[----:B------:R-:W-:Y:S01]  /*1b0d0*/  MOV R14, R11 ;  /* 0x0000000b000e7202 */ /* 0x000fe20000000f00 */
[----:B------:R-:W2:Y:S01]  /*1b0e0*/  LDL.LU R9, [R1+0x194] ;  /* 0x0001940001097983 */ /* 0x000ea20000300800 */
[----:B------:R-:W-:-:S03]  /*1b0f0*/  IMAD.MOV.U32 R11, RZ, RZ, R3 ;  /* 0x000000ffff0b7224 */ /* 0x000fc600078e0003 */
[----:B------:R-:W3:Y:S04]  /*1b100*/  LDL.LU R10, [R1+0x198] ;  /* 0x00019800010a7983 */ /* 0x000ee80000300800 */
[----:B------:R-:W5:Y:S04]  /*1b110*/  LDL.LU R3, [R1+0x2bdc] ;  /* 0x002bdc0001037983 */ /* 0x000f680000300800 */
[----:B------:R-:W2:Y:S04]  /*1b120*/  LDL.LU R16, [R1+0x1c0] ;  /* 0x0001c00001107983 */ /* 0x000ea80000300800 */
        /* <DEDUP_REMOVED lines=9> */
[----:B---3--:R0:W-:Y:S04]  /*1b1c0*/  STL.64 [R1+0x2b90], R10 ;  /* 0x002b900a01007387 */ /* 0x0081e80000100a00 */
[----:B------:R1:W-:Y:S01]  /*1b1d0*/  STL.64 [R1+0x2b88], R8 ;  /* 0x002b880801007387 */ /* 0x0003e20000100a00 */
[----:B0-----:R-:W-:-:S02]  /*1b1e0*/  MOV R10, R23 ;  /* 0x00000017000a7202 */ /* 0x001fc40000000f00 */
[----:B----4-:R-:W-:Y:S01]  /*1b1f0*/  MOV R11, R26 ;  /* 0x0000001a000b7202 */ /* 0x010fe20000000f00 */
[----:B-1----:R-:W3:Y:S01]  /*1b200*/  LDL.LU R8, [R1+0x1b0] ;  /* 0x0001b00001087983 */ /* 0x002ee20000300800 */
[----:B------:R-:W-:-:S03]  /*1b210*/  MOV R9, R22 ;  /* 0x0000001600097202 */ /* 0x000fc60000000f00 */
[----:B------:R-:W4:Y:S04]  /*1b220*/  LDL.LU R22, [R1+0x2bd8] ;  /* 0x002bd80001167983 */ /* 0x000f280000300800 */
[----:B------:R-:W2:Y:S04]  /*1b230*/  LDL.LU R23, [R1+0x2bd4] ;  /* 0x002bd40001177983 */ /* 0x000ea80000300800 */
[----:B------:R-:W2:Y:S04]  /*1b240*/  LDL.LU R26, [R1+0x2bd0] ;  /* 0x002bd000011a7983 */ /* 0x000ea80000300800 */
[----:B------:R-:W-:Y:S04]  /*1b250*/  STL [R1+0x2b6c], R14 ;  /* 0x002b6c0e01007387 */ /* 0x000fe80000100800 */
[----:B------:R-:W-:Y:S04]  /*1b260*/  STL [R1+0x2b68], R15 ;  /* 0x002b680f01007387 */ /* 0x000fe80000100800 */
[----:B------:R-:W-:Y:S04]  /*1b270*/  STL [R1+0x2b64], R0 ;  /* 0x002b640001007387 */ /* 0x000fe80000100800 */
[----:B------:R-:W-:Y:S04]  /*1b280*/  STL [R1+0x2b60], R12 ;  /* 0x002b600c01007387 */ /* 0x000fe80000100800 */
[----:B------:R-:W0:Y:S04]  /*1b290*/  LDSM.16.MT88.4 R12, [R29+0x9080] ;  /* 0x009080001d0c783b */ /* 0x000e280000004200 */
[----:B0-----:R0:W-:Y:S04]  /*1b2a0*/  STL.64 [R1+0x20], R12 ;  /* 0x0000200c01007387 */ /* 0x0011e80000100a00 */
[----:B------:R-:W-:Y:S01]  /*1b2b0*/  STL [R1+0x28], R14 ;  /* 0x0000280e01007387 */ /* 0x000fe20000100800 */
[----:B0-----:R-:W-:-:S05]  /*1b2c0*/  IMAD.MOV.U32 R13, RZ, RZ, R15 ;  /* 0x000000ffff0d7224 */ /* 0x001fca00078e000f */
[----:B------:R2:W-:Y:S04]  /*1b2d0*/  STL [R1+0x2b74], R13 ;  /* 0x002b740d01007387 */ /* 0x0005e80000100800 */
[----:B------:R-:W3:Y:S04]  /*1b2e0*/  LDL.LU R12, [R1+0x160] ;  /* 0x00016000010c7983 */ /* 0x000ee80000300800 */
[----:B------:R-:W-:Y:S01]  /*1b2f0*/  STL [R1+0x2b70], R29 ;  /* 0x002b701d01007387 */ /* 0x000fe20000100800 */
[----:B--2---:R-:W-:-:S03]  /*1b300*/  MOV R13, R26 ;  /* 0x0000001a000d7202 */ /* 0x004fc60000000f00 */
[----:B-----5:R-:W0:Y:S04]  /*1b310*/  LDSM.16.MT88.4 R24, [R3+0x9000] ;  /* 0x009000000318783b */ /* 0x020e280000004200 */
[----:B0-----:R-:W-:Y:S04]  /*1b320*/  STL.64 [R1+0x10], R24 ;  /* 0x0000101801007387 */ /* 0x001fe80000100a00 */
[----:B------:R-:W-:Y:S04]  /*1b330*/  STL.64 [R1+0x18], R26 ;  /* 0x0000181a01007387 */ /* 0x000fe80000100a00 */
[----:B------:R-:W0:Y:S04]  /*1b340*/  LDSM.16.MT88.4 R24, [R3+0x9080] ;  /* 0x009080000318783b */ /* 0x000e280000004200 */
[----:B0-----:R0:W-:Y:S04]  /*1b350*/  STL.64 [R1], R24 ;  /* 0x0000001801007387 */ /* 0x0011e80000100a00 */
[----:B------:R-:W-:Y:S04]  /*1b360*/  STL [R1+0x8], R26 ;  /* 0x0000081a01007387 */ /* 0x000fe80000100800 */
[----:B0-----:R-:W3:Y:S01]  /*1b370*/  LDL.LU.64 R24, [R1+0x2bc8] ;  /* 0x002bc80001187983 */ /* 0x001ee20000300a00 */
[----:B------:R-:W-:-:S02]  /*1b380*/  MOV R14, R23 ;  /* 0x00000017000e7202 */ /* 0x000fc40000000f00 */
[----:B----4-:R-:W-:-:S07]  /*1b390*/  MOV R15, R22 ;  /* 0x00000016000f7202 */ /* 0x010fce0000000f00 */
[----:B---3--:R-:W-:Y:S11]  /*1b3a0*/  HMMA.16816.F32 R4, R4, R24, R12 ;  /* 0x000000180404723c */ /* 0x008ff6000000180c */
[----:B------:R-:W-:Y:S11]  /*1b3b0*/  @!UPT UIADD3 URZ, URZ, URZ, URZ ;  /* 0x0000003f3f3ff290 */ /* 0x000ff6000fffe03f */
[----:B------:R-:W-:Y:S02]  /*1b3c0*/  @!UPT UIADD3 URZ, URZ, URZ, URZ ;  /* 0x0000003f3f3ff290 */ /* 0x000fe4000fffe03f */
[----:B------:R-:W-:Y:S01]  /*1b3d0*/  MOV R14, R4 ;  /* 0x00000004000e7202 */ /* 0x000fe20000000f00 */
[----:B------:R-:W-:Y:S01]  /*1b3e0*/  IMAD.MOV.U32 R12, RZ, RZ, R7 ;  /* 0x000000ffff0c7224 */ /* 0x000fe200078e0007 */
[----:B------:R-:W-:Y:S02]  /*1b3f0*/  MOV R15, R5 ;  /* 0x00000005000f7202 */ /* 0x000fe40000000f00 */
[----:B------:R-:W-:Y:S02]  /*1b400*/  MOV R0, R6 ;  /* 0x0000000600007202 */ /* 0x000fe40000000f00 */
[----:B------:R-:W0:Y:S02]  /*1b410*/  LDSM.16.MT88.4 R4, [R2+0x9000] ;  /* 0x009000000204783b */ /* 0x000e240000004200 */
[----:B0-----:R-:W-:Y:S02]  /*1b420*/  MOV R13, R6 ;  /* 0x00000006000d7202 */ /* 0x001fe40000000f00 */
[----:B------:R0:W-:Y:S01]  /*1b430*/  STL.64 [R1+0x40], R4 ;  /* 0x0000400401007387 */ /* 0x0001e20000100a00 */
[----:B------:R-:W-:-:S03]  /*1b440*/  MOV R29, R7 ;  /* 0x00000007001d7202 */ /* 0x000fc60000000f00 */
[----:B------:R-:W2:Y:S04]  /*1b450*/  LDL.LU.64 R6, [R1+0x2bc0] ;  /* 0x002bc00001067983 */ /* 0x000ea80000300a00 */
[----:B0-----:R-:W2:Y:S01]  /*1b460*/  LDL.LU.64 R4, [R1+0x2bb8] ;  /* 0x002bb80001047983 */ /* 0x001ea20000300a00 */
[----:B------:R-:W-:Y:S01]  /*1b470*/  IMAD.MOV.U32 R3, RZ, RZ, R27 ;  /* 0x000000ffff037224 */ /* 0x000fe200078e001b */
[C---:B--2---:R-:W-:Y:S11]  /*1b480*/  HMMA.16816.F32 R16, R4.reuse, R20, R16 ;  /* 0x000000140410723c */ /* 0x044ff60000001810 */
[----:B------:R-:W-:Y:S11]  /*1b490*/  @!UPT UIADD3 URZ, URZ, URZ, URZ ;  /* 0x0000003f3f3ff290 */ /* 0x000ff6000fffe03f */
[----:B------:R-:W-:Y:S02]  /*1b4a0*/  @!UPT UIADD3 URZ, URZ, URZ, URZ ;  /* 0x0000003f3f3ff290 */ /* 0x000fe4000fffe03f */
[----:B------:R-:W-:Y:S01]  /*1b4b0*/  MOV R22, R18 ;  /* 0x0000001200167202 */ /* 0x000fe20000000f00 */
[----:B------:R-:W-:Y:S01]  /*1b4c0*/  IMAD.MOV.U32 R26, RZ, RZ, R17 ;  /* 0x000000ffff1a7224 */ /* 0x000fe200078e0011 */
[----:B------:R-:W-:Y:S02]  /*1b4d0*/  MOV R23, R19 ;  /* 0x0000001300177202 */ /* 0x000fe40000000f00 */
[----:B------:R-:W-:Y:S01]  /*1b4e0*/  MOV R27, R16 ;  /* 0x00000010001b7202 */ /* 0x000fe20000000f00 */
[----:B------:R-:W2:Y:S04]  /*1b4f0*/  LDL.LU.64 R18, [R1+0x2bb0] ;  /* 0x002bb00001127983 */ /* 0x000ea80000300a00 */
[----:B------:R-:W2:Y:S02]  /*1b500*/  LDL.LU.64 R16, [R1+0x2ba8] ;  /* 0x002ba80001107983 */ /* 0x000ea40000300a00 */
[----:B--2---:R-:W-:Y:S02]  /*1b510*/  HMMA.16816.F32 R4, R4, R24, R16 ;  /* 0x000000180404723c */ /* 0x004fe40000001810 */
        /* <DEDUP_REMOVED lines=8> */
[----:B------:R-:W3:Y:S01]  /*1b5a0*/  LDL.LU R7, [R1+0x18c] ;  /* 0x00018c0001077983 */ /* 0x000ee20000300800 */
[C---:B--2---:R-:W-:Y:S11]  /*1b5b0*/  HMMA.16816.F32 R8, R16.reuse, R20, R8 ;  /* 0x000000141008723c */ /* 0x044ff60000001808 */
[----:B------:R-:W-:Y:S11]  /*1b5c0*/  @!UPT UIADD3 URZ, URZ, URZ, URZ ;  /* 0x0000003f3f3ff290 */ /* 0x000ff6000fffe03f */
[----:B------:R-:W-:Y:S01]  /*1b5d0*/  @!UPT UIADD3 URZ, URZ, URZ, URZ ;  /* 0x0000003f3f3ff290 */ /* 0x000fe2000fffe03f */
[----:B------:R-:W-:Y:S04]  /*1b5e0*/  STL.64 [R1+0xf0], R8 ;  /* 0x0000f00801007387 */ /* 0x000fe80000100a00 */
[----:B------:R0:W-:Y:S04]  /*1b5f0*/  STL.64 [R1+0xf8], R10 ;  /* 0x0000f80a01007387 */ /* 0x0001e80000100a00 */
[----:B0-----:R-:W2:Y:S04]  /*1b600*/  LDL.LU.64 R10, [R1+0x2b90] ;  /* 0x002b9000010a7983 */ /* 0x001ea80000300a00 */
[----:B------:R-:W2:Y:S02]  /*1b610*/  LDL.LU.64 R8, [R1+0x2b88] ;  /* 0x002b880001087983 */ /* 0x000ea40000300a00 */
[----:B--2---:R-:W-:Y:S11]  /*1b620*/  HMMA.16816.F32 R8, R16, R24, R8 ;  /* 0x000000181008723c */ /* 0x004ff60000001808 */
[----:B------:R-:W-:Y:S11]  /*1b630*/  @!UPT UIADD3 URZ, URZ, URZ, URZ ;  /* 0x0000003f3f3ff290 */ /* 0x000ff6000fffe03f */
[----:B------:R-:W-:Y:S02]  /*1b640*/  @!UPT UIADD3 URZ, URZ, URZ, URZ ;  /* 0x0000003f3f3ff290 */ /* 0x000fe4000fffe03f */
[----:B------:R-:W-:Y:S01]  /*1b650*/  MOV R19, R8 ;  /* 0x0000000800137202 */ /* 0x000fe20000000f00 */
[----:B------:R-:W-:Y:S01]  /*1b660*/  IMAD.MOV.U32 R18, RZ, RZ, R9 ;  /* 0x000000ffff127224 */ /* 0x000fe200078e0009 */
[----:B------:R-:W-:Y:S02]  /*1b670*/  MOV R17, R10 ;  /* 0x0000000a00117202 */ /* 0x000fe40000000f00 */
[----:B------:R-:W-:Y:S02]  /*1b680*/  MOV R16, R11 ;  /* 0x0000000b00107202 */ /* 0x000fe40000000f00 */
[----:B------:R-:W2:Y:S04]  /*1b690*/  LDL.LU.64 R10, [R1+0x2b80] ;  /* 0x002b8000010a7983 */ /* 0x000ea80000300a00 */
[----:B------:R-:W2:Y:S04]  /*1b6a0*/  LDL.LU.64 R8, [R1+0x2b78] ;  /* 0x002b780001087983 */ /* 0x000ea80000300a00 */
[----:B------:R-:W-:Y:S04]  /*1b6b0*/  STL.64 [R1+0x2a58], R18 ;  /* 0x002a581201007387 */ /* 0x000fe80000100a00 */
[----:B------:R0:W-:Y:S04]  /*1b6c0*/  STL.64 [R1+0x2a50], R16 ;  /* 0x002a501001007387 */ /* 0x0001e80000100a00 */
[----:B0-----:R-:W2:Y:S04]  /*1b6d0*/  LDL.LU R16, [R1+0x1a0] ;  /* 0x0001a00001107983 */ /* 0x001ea80000300800 */
[----:B------:R-:W2:Y:S04]  /*1b6e0*/  LDL.LU R17, [R1+0x1a4] ;  /* 0x0001a40001117983 */ /* 0x000ea80000300800 */
[----:B------:R-:W2:Y:S01]  /*1b6f0*/  LDL.LU R18, [R1+0x1a8] ;  /* 0x0001a80001127983 */ /* 0x000ea20000300800 */
[----:B------:R-:W-:-:S07]  /*1b700*/  MOV R19, R28 ;  /* 0x0000001c00137202 */ /* 0x000fce0000000f00 */
[----:B--2---:R-:W-:Y:S11]  /*1b710*/  HMMA.16816.F32 R16, R8, R20, R16 ;  /* 0x000000140810723c */ /* 0x004ff60000001810 */
[----:B------:R-:W-:Y:S11]  /*1b720*/  @!UPT UIADD3 URZ, URZ, URZ, URZ ;  /* 0x0000003f3f3ff290 */ /* 0x000ff6000fffe03f */
[----:B------:R-:W-:Y:S01]  /*1b730*/  @!UPT UIADD3 URZ, URZ, URZ, URZ ;  /* 0x0000003f3f3ff290 */ /* 0x000fe2000fffe03f */
[----:B------:R0:W-:Y:S01]  /*1b740*/  STL.64 [R1+0xc0], R16 ;  /* 0x0000c01001007387 */ /* 0x0001e20000100a00 */
[----:B------:R-:W-:-:S03]  /*1b750*/  IMAD.MOV.U32 R28, RZ, RZ, R18 ;  /* 0x000000ffff1c7224 */ /* 0x000fc600078e0012 */
[----:B------:R1:W-:Y:S04]  /*1b760*/  STL [R1+0xcc], R19 ;  /* 0x0000cc1301007387 */ /* 0x0003e80000100800 */
[----:B0-----:R-:W2:Y:S04]  /*1b770*/  LDL.LU R16, [R1] ;  /* 0x0000000001107983 */ /* 0x001ea80000300800 */
[----:B------:R-:W2:Y:S04]  /*1b780*/  LDL.LU R17, [R1+0x4] ;  /* 0x0000040001117983 */ /* 0x000ea80000300800 */
[----:B------:R-:W4:Y:S01]  /*1b790*/  LDL.LU R18, [R1+0x8] ;  /* 0x0000080001127983 */ /* 0x000f220000300800 */
[----:B---3--:R-:W-:Y:S01]  /*1b7a0*/  HMMA.16816.F32 R4, R8, R24, R4 ;  /* 0x000000180804723c */ /* 0x008fe20000001804 */
[----:B-1----:R-:W-:Y:S11]  /*1b7b0*/  MOV R19, R3 ;  /* 0x0000000300137202 */ /* 0x002ff60000000f00 */
[----:B------:R-:W-:Y:S11]  /*1b7c0*/  @!UPT UIADD3 URZ, URZ, URZ, URZ ;  /* 0x0000003f3f3ff290 */ /* 0x000ff6000fffe03f */
[----:B------:R-:W-:Y:S01]  /*1b7d0*/  @!UPT UIADD3 URZ, URZ, URZ, URZ ;  /* 0x0000003f3f3ff290 */ /* 0x000fe2000fffe03f */
[----:B------:R-:W-:Y:S01]  /*1b7e0*/  MOV R3, R7 ;  /* 0x0000000700037202 */ /* 0x000fe20000000f00 */
[----:B----4-:R-:W-:Y:S04]  /*1b7f0*/  STL.64 [R1+0x2a88], R18 ;  /* 0x002a881201007387 */ /* 0x010fe80000100a00 */
[----:B--2---:R0:W-:Y:S04]  /*1b800*/  STL.64 [R1+0x2a80], R16 ;  /* 0x002a801001007387 */ /* 0x0041e80000100a00 */
[----:B------:R-:W-:Y:S04]  /*1b810*/  STL.64 [R1+0xb0], R4 ;  /* 0x0000b00401007387 */ /* 0x000fe80000100a00 */
[----:B------:R-:W-:Y:S04]  /*1b820*/  STL [R1+0xb8], R6 ;  /* 0x0000b80601007387 */ /* 0x000fe80000100800 */
[----:B0-----:R-:W2:Y:S04]  /*1b830*/  LDL.LU R16, [R1+0x10] ;  /* 0x0000100001107983 */ /* 0x001ea80000300800 */
[----:B------:R-:W2:Y:S04]  /*1b840*/  LDL.LU R17, [R1+0x14] ;  /* 0x0000140001117983 */ /* 0x000ea80000300800 */
[----:B------:R-:W3:Y:S04]  /*1b850*/  LDL.LU R18, [R1+0x18] ;  /* 0x0000180001127983 */ /* 0x000ee80000300800 */
[----:B------:R-:W3:Y:S04]  /*1b860*/  LDL.LU R19, [R1+0x1c] ;  /* 0x00001c0001137983 */ /* 0x000ee80000300800 */
[----:B------:R-:W0:Y:S04]  /*1b870*/  LDSM.16.MT88.4 R4, [R2+0x9080] ;  /* 0x009080000204783b */ /* 0x000e280000004200 */
[----:B---3--:R-:W-:Y:S04]  /*1b880*/  STL.64 [R1+0x2ab8], R18 ;  /* 0x002ab81201007387 */ /* 0x008fe80000100a00 */
[----:B--2---:R-:W-:Y:S04]  /*1b890*/  STL.64 [R1+0x2ab0], R16 ;  /* 0x002ab01001007387 */ /* 0x004fe80000100a00 */
[----:B0-----:R-:W-:Y:S04]  /*1b8a0*/  STL.64 [R1+0x2a28], R6 ;  /* 0x002a280601007387 */ /* 0x001fe80000100a00 */
[----:B------:R0:W-:Y:S04]  /*1b8b0*/  STL.64 [R1+0x2a20], R4 ;  /* 0x002a200401007387 */ /* 0x0001e80000100a00 */
[----:B0-----:R-:W2:Y:S04]  /*1b8c0*/  LDL.LU R4, [R1+0x40] ;  /* 0x0000400001047983 */ /* 0x001ea80000300800 */
[----:B------:R-:W2:Y:S01]  /*1b8d0*/  LDL.LU R5, [R1+0x44] ;  /* 0x0000440001057983 */ /* 0x000ea20000300800 */
[----:B------:R-:W-:Y:S01]  /*1b8e0*/  MOV R6, R13 ;  /* 0x0000000d00067202 */ /* 0x000fe20000000f00 */
[----:B------:R-:W-:-:S02]  /*1b8f0*/  IMAD.MOV.U32 R7, RZ, RZ, R29 ;  /* 0x000000ffff077224 */ /* 0x000fc400078e001d */
[----:B------:R-:W3:Y:S04]  /*1b900*/  LDL.LU R13, [R1+0x2b74] ;  /* 0x002b7400010d7983 */ /* 0x000ee80000300800 */
[----:B------:R-:W4:Y:S04]  /*1b910*/  LDL.LU R29, [R1+0x2b70] ;  /* 0x002b7000011d7983 */ /* 0x000f280000300800 */
[----:B------:R0:W-:Y:S02]  /*1b920*/  STL.64 [R1+0x2a68], R6 ;  /* 0x002a680601007387 */ /* 0x0001e40000100a00 */
[----:B0-----:R-:W-:Y:S01]  /*1b930*/  MOV R6, R0 ;  /* 0x0000000000067202 */ /* 0x001fe20000000f00 */
[----:B------:R-:W-:Y:S01]  /*1b940*/  IMAD.MOV.U32 R7, RZ, RZ, R12 ;  /* 0x000000ffff077224 */ /* 0x000fe200078e000c */
[----:B--2---:R0:W-:Y:S02]  /*1b950*/  STL.64 [R1+0x2a60], R4 ;  /* 0x002a600401007387 */ /* 0x0041e40000100a00 */
[----:B0-----:R-:W-:-:S02]  /*1b960*/  MOV R4, R14 ;  /* 0x0000000e00047202 */ /* 0x001fc40000000f00 */
[----:B------:R-:W2:Y:S01]  /*1b970*/  LDL.LU R14, [R1+0x2b6c] ;  /* 0x002b6c00010e7983 */ /* 0x000ea20000300800 */
[----:B------:R-:W-:-:S03]  /*1b980*/  MOV R5, R15 ;  /* 0x0000000f00057202 */ /* 0x000fc60000000f00 */
[----:B------:R-:W5:Y:S04]  /*1b990*/  LDL.LU R15, [R1+0x2b68] ;  /* 0x002b6800010f7983 */ /* 0x000f680000300800 */
[----:B------:R-:W2:Y:S04]  /*1b9a0*/  LDL.LU R0, [R1+0x2b64] ;  /* 0x002b640001007983 */ /* 0x000ea80000300800 */
[----:B------:R-:W2:Y:S04]  /*1b9b0*/  LDL.LU R12, [R1+0x2b60] ;  /* 0x002b6000010c7983 */ /* 0x000ea80000300800 */
[----:B------:R-:W2:Y:S04]  /*1b9c0*/  LDL.LU R16, [R1+0x20] ;  /* 0x0000200001107983 */ /* 0x000ea80000300800 */
[----:B------:R-:W2:Y:S04]  /*1b9d0*/  LDL.LU R17, [R1+0x24] ;  /* 0x0000240001117983 */ /* 0x000ea80000300800 */
[----:B------:R-:W2:Y:S01]  /*1b9e0*/  LDL.LU R18, [R1+0x28] ;  /* 0x0000280001127983 */ /* 0x000ea20000300800 */
[----:B---3--:R-:W-:-:S03]  /*1b9f0*/  MOV R19, R13 ;  /* 0x0000000d00137202 */ /* 0x008fc60000000f00 */
[----:B------:R-:W3:Y:S04]  /*1ba00*/  LDL.LU R13, [R1+0x2b5c] ;  /* 0x002b5c00010d7983 */ /* 0x000ee80000300800 */
[----:B--2---:R-:W-:Y:S04]  /*1ba10*/  STL.64 [R1+0x2ad8], R18 ;  /* 0x002ad81201007387 */ /* 0x004fe80000100a00 */
[----:B------:R-:W-:Y:S04]  /*1ba20*/  STL.64 [R1+0x2ad0], R16 ;  /* 0x002ad01001007387 */ /* 0x000fe80000100a00 */
[----:B------:R5:W-:Y:S04]  /*1ba30*/  STL.64 [R1+0x2a78], R6 ;  /* 0x002a780601007387 */ /* 0x000be80000100a00 */
[----:B------:R0:W-:Y:S01]  /*1ba40*/  STL.64 [R1+0x2a70], R4 ;  /* 0x002a700401007387 */ /* 0x0001e20000100a00 */
[----:B-----5:R-:W-:Y:S01]  /*1ba50*/  IMAD.MOV.U32 R6, RZ, RZ, R15 ;  /* 0x000000ffff067224 */ /* 0x020fe200078e000f */
[----:B------:R-:W-:-:S02]  /*1ba60*/  MOV R7, R14 ;  /* 0x0000000e00077202 */ /* 0x000fc40000000f00 */
[----:B0-----:R-:W-:Y:S02]  /*1ba70*/  MOV R4, R12 ;  /* 0x0000000c00047202 */ /* 0x001fe40000000f00 */
[----:B------:R-:W2:Y:S01]  /*1ba80*/  LDL.LU R12, [R1+0x2b58] ;  /* 0x002b5800010c7983 */ /* 0x000ea20000300800 */
[----:B------:R-:W-:-:S03]  /*1ba90*/  MOV R5, R0 ;  /* 0x0000000000057202 */ /* 0x000fc60000000f00 */
[----:B------:R-:W5:Y:S04]  /*1baa0*/  LDL.LU R0, [R1+0x2b54] ;  /* 0x002b540001007983 */ /* 0x000f680000300800 */
[----:B------:R-:W2:Y:S04]  /*1bab0*/  LDL.LU R15, [R1+0x2b50] ;  /* 0x002b5000010f7983 */ /* 0x000ea80000300800 */
[----:B------:R-:W2:Y:S04]  /*1bac0*/  LDL.LU R14, [R1+0x2b4c] ;  /* 0x002b4c00010e7983 */ /* 0x000ea80000300800 */
[----:B------:R-:W2:Y:S04]  /*1bad0*/  LDL.LU R16, [R1+0x30] ;  /* 0x0000300001107983 */ /* 0x000ea80000300800 */
[----:B------:R-:W2:Y:S04]  /*1bae0*/  LDL.LU R17, [R1+0x34] ;  /* 0x0000340001117983 */ /* 0x000ea80000300800 */
[----:B------:R-:W2:Y:S04]  /*1baf0*/  LDL.LU R18, [R1+0x38] ;  /* 0x0000380001127983 */ /* 0x000ea80000300800 */
[----:B------:R-:W2:Y:S04]  /*1bb00*/  LDL.LU R19, [R1+0x3c] ;  /* 0x00003c0001137983 */ /* 0x000ea80000300800 */
[----:B------:R-:W3:Y:S04]  /*1bb10*/  LDL.LU R8, [R1+0x170] ;  /* 0x0001700001087983 */ /* 0x000ee80000300800 */
[----:B------:R-:W3:Y:S04]  /*1bb20*/  LDL.LU R9, [R1+0x174] ;  /* 0x0001740001097983 */ /* 0x000ee80000300800 */
[----:B------:R-:W3:Y:S04]  /*1bb30*/  LDL.LU R10, [R1+0x178] ;  /* 0x00017800010a7983 */ /* 0x000ee80000300800 */
[----:B------:R-:W3:Y:S04]  /*1bb40*/  LDL.LU R11, [R1+0x17c] ;  /* 0x00017c00010b7983 */ /* 0x000ee80000300800 */
[----:B--2---:R-:W-:Y:S04]  /*1bb50*/  STL.64 [R1+0x2b10], R18 ;  /* 0x002b101201007387 */ /* 0x004fe80000100a00 */
[----:B------:R-:W-:Y:S04]  /*1bb60*/  STL.64 [R1+0x2b08], R16 ;  /* 0x002b081001007387 */ /* 0x000fe80000100a00 */
[----:B------:R-:W-:Y:S04]  /*1bb70*/  STL.64 [R1+0x2a98], R6 ;  /* 0x002a980601007387 */ /* 0x000fe80000100a00 */
[----:B------:R0:W-:Y:S04]  /*1bb80*/  STL.64 [R1+0x2a90], R4 ;  /* 0x002a900401007387 */ /* 0x0001e80000100a00 */
[----:B0-----:R-:W2:Y:S04]  /*1bb90*/  LDL.LU R4, [R1+0x90] ;  /* 0x0000900001047983 */ /* 0x001ea80000300800 */
[----:B------:R-:W2:Y:S04]  /*1bba0*/  LDL.LU R5, [R1+0x94] ;  /* 0x0000940001057983 */ /* 0x000ea80000300800 */
[----:B------:R-:W2:Y:S01]  /*1bbb0*/  LDL.LU R6, [R1+0x98] ;  /* 0x0000980001067983 */ /* 0x000ea20000300800 */
[----:B---3--:R-:W-:-:S03]  /*1bbc0*/  MOV R7, R13 ;  /* 0x0000000d00077202 */ /* 0x008fc60000000f00 */
[----:B------:R-:W3:Y:S04]  /*1bbd0*/  LDL.LU R13, [R1+0x2b48] ;  /* 0x002b4800010d7983 */ /* 0x000ee80000300800 */
[----:B------:R-:W3:Y:S04]  /*1bbe0*/  LDL.LU R16, [R1+0x150] ;  /* 0x0001500001107983 */ /* 0x000ee80000300800 */
[----:B------:R-:W3:Y:S04]  /*1bbf0*/  LDL.LU R17, [R1+0x154] ;  /* 0x0001540001117983 */ /* 0x000ee80000300800 */
[----:B------:R-:W3:Y:S04]  /*1bc00*/  LDL.LU R18, [R1+0x158] ;  /* 0x0001580001127983 */ /* 0x000ee80000300800 */
[----:B------:R-:W3:Y:S04]  /*1bc10*/  LDL.LU R19, [R1+0x15c] ;  /* 0x00015c0001137983 */ /* 0x000ee80000300800 */
[----:B--2---:R-:W-:Y:S04]  /*1bc20*/  STL.64 [R1+0x2aa8], R6 ;  /* 0x002aa80601007387 */ /* 0x004fe80000100a00 */
[----:B------:R0:W-:Y:S02]  /*1bc30*/  STL.64 [R1+0x2aa0], R4 ;  /* 0x002aa00401007387 */ /* 0x0001e40000100a00 */
[----:B0-----:R-:W-:Y:S01]  /*1bc40*/  MOV R4, R14 ;  /* 0x0000000e00047202 */ /* 0x001fe20000000f00 */
[----:B------:R-:W-:Y:S01]  /*1bc50*/  IMAD.MOV.U32 R5, RZ, RZ, R15 ;  /* 0x000000ffff057224 */ /* 0x000fe200078e000f */
[----:B------:R-:W2:Y:S04]  /*1bc60*/  LDL.LU R14, [R1+0x2b44] ;  /* 0x002b4400010e7983 */ /* 0x000ea80000300800 */
[----:B------:R-:W4:Y:S01]  /*1bc70*/  LDL.LU R15, [R1+0x2b40] ;  /* 0x002b4000010f7983 */ /* 0x000f220000300800 */
[----:B-----5:R-:W-:-:S03]  /*1bc80*/  MOV R6, R0 ;  /* 0x0000000000067202 */ /* 0x020fc60000000f00 */
[----:B------:R-:W5:Y:S01]  /*1bc90*/  LDL.LU R0, [R1+0x2b3c] ;  /* 0x002b3c0001007983 */ /* 0x000f620000300800 */
[----:B------:R-:W-:-:S03]  /*1bca0*/  MOV R7, R12 ;  /* 0x0000000c00077202 */ /* 0x000fc60000000f00 */
[----:B------:R-:W5:Y:S04]  /*1bcb0*/  LDL.LU R12, [R1+0x2b38] ;  /* 0x002b3800010c7983 */ /* 0x000f680000300800 */
[----:B------:R-:W-:Y:S04]  /*1bcc0*/  STL.64 [R1+0x2ac8], R6 ;  /* 0x002ac80601007387 */ /* 0x000fe80000100a00 */
[----:B------:R3:W-:Y:S02]  /*1bcd0*/  STL.64 [R1+0x2ac0], R4 ;  /* 0x002ac00401007387 */ /* 0x0007e40000100a00 */
[----:B---3--:R-:W-:-:S02]  /*1bce0*/  MOV R4, R13 ;  /* 0x0000000d00047202 */ /* 0x008fc40000000f00 */
[----:B------:R-:W3:Y:S01]  /*1bcf0*/  LDL.LU R13, [R1+0x2b34] ;  /* 0x002b3400010d7983 */ /* 0x000ee20000300800 */
[----:B--2---:R-:W-:-:S03]  /*1bd00*/  IMAD.MOV.U32 R5, RZ, RZ, R14 ;  /* 0x000000ffff057224 */ /* 0x004fc600078e000e */
[----:B------:R-:W3:Y:S01]  /*1bd10*/  LDL.LU R14, [R1+0x2b30] ;  /* 0x002b3000010e7983 */ /* 0x000ee20000300800 */
[----:B----4-:R-:W-:-:S03]  /*1bd20*/  MOV R6, R15 ;  /* 0x0000000f00067202 */ /* 0x010fc60000000f00 */
[----:B------:R-:W3:Y:S01]  /*1bd30*/  LDL.LU R15, [R1+0x2b2c] ;  /* 0x002b2c00010f7983 */ /* 0x000ee20000300800 */
[----:B-----5:R-:W-:-:S03]  /*1bd40*/  MOV R7, R0 ;  /* 0x0000000000077202 */ /* 0x020fc60000000f00 */
[----:B------:R-:W2:Y:S04]  /*1bd50*/  LDL.LU R0, [R1+0x2b28] ;  /* 0x002b280001007983 */ /* 0x000ea80000300800 */
[----:B------:R-:W-:Y:S04]  /*1bd60*/  STL.64 [R1+0x2ae8], R6 ;  /* 0x002ae80601007387 */ /* 0x000fe80000100a00 */
[----:B------:R0:W-:Y:S04]  /*1bd70*/  STL.64 [R1+0x2ae0], R4 ;  /* 0x002ae00401007387 */ /* 0x0001e80000100a00 */
[----:B0-----:R-:W4:Y:S04]  /*1bd80*/  LDL.LU R4, [R1+0x130] ;  /* 0x0001300001047983 */ /* 0x001f280000300800 */
[----:B------:R-:W4:Y:S04]  /*1bd90*/  LDL.LU R5, [R1+0x134] ;  /* 0x0001340001057983 */ /* 0x000f280000300800 */
[----:B------:R-:W5:Y:S04]  /*1bda0*/  LDL.LU R6, [R1+0x138] ;  /* 0x0001380001067983 */ /* 0x000f680000300800 */
[----:B------:R-:W5:Y:S01]  /*1bdb0*/  LDL.LU R7, [R1+0x13c] ;  /* 0x00013c0001077983 */ /* 0x000f620000300800 */
[C---:B---3--:R-:W-:Y:S03]  /*1bdc0*/  HMMA.16816.F32 R8, R12.reuse, R20, R8 ;  /* 0x000000140c08723c */ /* 0x048fe60000001808 */
[----:B-----5:R-:W-:Y:S04]  /*1bdd0*/  STL.64 [R1+0x2af8], R6 ;  /* 0x002af80601007387 */ /* 0x020fe80000100a00 */
[----:B----4-:R0:W-:Y:S04]  /*1bde0*/  STL.64 [R1+0x2af0], R4 ;  /* 0x002af00401007387 */ /* 0x0101e80000100a00 */
[----:B0-----:R-:W3:Y:S04]  /*1bdf0*/  LDL.LU R4, [R1+0x140] ;  /* 0x0001400001047983 */ /* 0x001ee80000300800 */
[----:B------:R-:W3:Y:S04]  /*1be00*/  LDL.LU R5, [R1+0x144] ;  /* 0x0001440001057983 */ /* 0x000ee80000300800 */
[----:B------:R-:W3:Y:S04]  /*1be10*/  LDL.LU R6, [R1+0x148] ;  /* 0x0001480001067983 */ /* 0x000ee80000300800 */
[----:B------:R-:W3:Y:S04]  /*1be20*/  LDL.LU R7, [R1+0x14c] ;  /* 0x00014c0001077983 */ /* 0x000ee80000300800 */
[----:B------:R-:W-:Y:S04]  /*1be30*/  STL.64 [R1+0xe0], R8 ;  /* 0x0000e00801007387 */ /* 0x000fe80000100a00 */
[----:B------:R-:W-:Y:S04]  /*1be40*/  STL.64 [R1+0xe8], R10 ;  /* 0x0000e80a01007387 */ /* 0x000fe80000100a00 */
[----:B--2---:R-:W0:Y:S01]  /*1be50*/  LDSM.16.MT88.4 R8, [R0+0x9000] ;  /* 0x009000000008783b */ /* 0x004e220000004200 */
[----:B------:R-:W-:Y:S03]  /*1be60*/  HMMA.16816.F32 R12, R12, R24, R16 ;  /* 0x000000180c0c723c */ /* 0x000fe60000001810 */
[----:B0-----:R0:W-:Y:S04]  /*1be70*/  STL.64 [R1+0x2a08], R10 ;  /* 0x002a080a01007387 */ /* 0x0011e80000100a00 */
[----:B------:R1:W-:Y:S01]  /*1be80*/  STL.64 [R1+0x2a00], R8 ;  /* 0x002a000801007387 */ /* 0x0003e20000100a00 */
[----:B0-----:R-:W-:-:S02]  /*1be90*/  MOV R10, R22 ;  /* 0x00000016000a7202 */ /* 0x001fc40000000f00 */
[----:B-1----:R-:W-:Y:S01]  /*1bea0*/  MOV R8, R27 ;  /* 0x0000001b00087202 */ /* 0x002fe20000000f00 */
[----:B------:R-:W-:Y:S01]  /*1beb0*/  IMAD.MOV.U32 R9, RZ, RZ, R26 ;  /* 0x000000ffff097224 */ /* 0x000fe200078e001a */
[----:B------:R-:W2:Y:S01]  /*1bec0*/  LDL.LU R27, [R1+0x2b24] ;  /* 0x002b2400011b7983 */ /* 0x000ea20000300800 */
[----:B------:R-:W-:-:S03]  /*1bed0*/  MOV R11, R23 ;  /* 0x00000017000b7202 */ /* 0x000fc60000000f00 */
[----:B------:R-:W4:Y:S04]  /*1bee0*/  LDL.LU R26, [R1+0x2b20] ;  /* 0x002b2000011a7983 */ /* 0x000f280000300800 */
[----:B------:R-:W3:Y:S04]  /*1bef0*/  LDL.LU R22, [R1+0x2b1c] ;  /* 0x002b1c0001167983 */ /* 0x000ee80000300800 */
[----:B------:R-:W3:Y:S04]  /*1bf00*/  LDL.LU R23, [R1+0x2b18] ;  /* 0x002b180001177983 */ /* 0x000ee80000300800 */
[----:B------:R-:W3:Y:S04]  /*1bf10*/  LDL.LU.64 R18, [R1+0x2b10] ;  /* 0x002b100001127983 */ /* 0x000ee80000300a00 */
[----:B------:R-:W3:Y:S04]  /*1bf20*/  LDL.LU.64 R16, [R1+0x2b08] ;  /* 0x002b080001107983 */ /* 0x000ee80000300a00 */
[----:B------:R2:W-:Y:S04]  /*1bf30*/  STL.64 [R1+0x1e0], R12 ;  /* 0x0001e00c01007387 */ /* 0x0005e80000100a00 */
[----:B------:R0:W-:Y:S01]  /*1bf40*/  STL.64 [R1+0x1e8], R14 ;  /* 0x0001e80e01007387 */ /* 0x0001e20000100a00 */
[----:B--2---:R-:W-:-:S03]  /*1bf50*/  MOV R12, R27 ;  /* 0x0000001b000c7202 */ /* 0x004fc60000000f00 */
[----:B------:R-:W4:Y:S04]  /*1bf60*/  LDL.LU R27, [R1+0x2b00] ;  /* 0x002b0000011b7983 */ /* 0x000f280000300800 */
[----:B------:R-:W2:Y:S04]  /*1bf70*/  LDL.LU R13, [R1+0x124] ;  /* 0x00012400010d7983 */ /* 0x000ea80000300800 */
[----:B0-----:R-:W2:Y:S04]  /*1bf80*/  LDL.LU R14, [R1+0x128] ;  /* 0x00012800010e7983 */ /* 0x001ea80000300800 */
[----:B------:R-:W2:Y:S01]  /*1bf90*/  LDL.LU R15, [R1+0x12c] ;  /* 0x00012c00010f7983 */ /* 0x000ea20000300800 */
[C---:B---3--:R-:W-:Y:S11]  /*1bfa0*/  HMMA.16816.F32 R4, R16.reuse, R22, R4 ;  /* 0x000000161004723c */ /* 0x048ff60000001804 */
[----:B------:R-:W-:Y:S11]  /*1bfb0*/  @!UPT UIADD3 URZ, URZ, URZ, URZ ;  /* 0x0000003f3f3ff290 */ /* 0x000ff6000fffe03f */
[----:B------:R-:W-:Y:S01]  /*1bfc0*/  @!UPT UIADD3 URZ, URZ, URZ, URZ ;  /* 0x0000003f3f3ff290 */ /* 0x000fe2000fffe03f */
[----:B------:R-:W-:Y:S04]  /*1bfd0*/  STL.64 [R1+0x1f0], R4 ;  /* 0x0001f00401007387 */ /* 0x000fe80000100a00 */
[----:B------:R0:W-:Y:S04]  /*1bfe0*/  STL.64 [R1+0x1f8], R6 ;  /* 0x0001f80601007387 */ /* 0x0001e80000100a00 */
[----:B0-----:R-:W4:Y:S04]  /*1bff0*/  LDL.LU.64 R6, [R1+0x2af8] ;  /* 0x002af80001067983 */ /* 0x001f280000300a00 */
[----:B------:R-:W4:Y:S02]  /*1c000*/  LDL.LU.64 R4, [R1+0x2af0] ;  /* 0x002af00001047983 */ /* 0x000f240000300a00 */
[----:B----4-:R-:W-:Y:S02]  /*1c010*/  HMMA.16816.F32 R16, R16, R26, R4 ;  /* 0x0000001a1010723c */ /* 0x010fe40000001804 */
        /* <DEDUP_REMOVED lines=8> */
[----:B0-----:R-:W2:Y:S04]  /*1c0a0*/  LDL.LU.64 R18, [R1+0x2ad8] ;  /* 0x002ad80001127983 */ /* 0x001ea80000300a00 */
[----:B------:R-:W2:Y:S02]  /*1c0b0*/  LDL.LU.64 R16, [R1+0x2ad0] ;  /* 0x002ad00001107983 */ /* 0x000ea40000300a00 */
[C---:B--2---:R-:W-:Y:S08]  /*1c0c0*/  HMMA.16816.F32 R12, R16.reuse, R22, R12 ;  /* 0x00000016100c723c */ /* 0x044ff0000000180c */
[----:B---3--:R-:W-:Y:S11]  /*1c0d0*/  HMMA.16816.F32 R16, R16, R26, R4 ;  /* 0x0000001a1010723c */ /* 0x008ff60000001804 */
[----:B------:R-:W-:Y:S04]  /*1c0e0*/  @!UPT UIADD3 URZ, URZ, URZ, URZ ;  /* 0x0000003f3f3ff290 */ /* 0x000fe8000fffe03f */
[----:B------:R-:W-:Y:S04]  /*1c0f0*/  STL.64 [R1+0x1c0], R12 ;  /* 0x0001c00c01007387 */ /* 0x000fe80000100a00 */
[----:B------:R0:W-:Y:S04]  /*1c100*/  STL.64 [R1+0x1c8], R14 ;  /* 0x0001c80e01007387 */ /* 0x0001e80000100a00 */
[----:B0-----:R-:W2:Y:S04]  /*1c110*/  LDL R15, [R1+0xd68] ;  /* 0x000d6800010f7983 */ /* 0x001ea80000100800 */
[----:B------:R-:W3:Y:S04]  /*1c120*/  LDL.LU.64 R6, [R1+0x2ac8] ;  /* 0x002ac80001067983 */ /* 0x000ee80000300a00 */
[----:B------:R-:W3:Y:S04]  /*1c130*/  LDL.LU.64 R4, [R1+0x2ac0] ;  /* 0x002ac00001047983 */ /* 0x000ee80000300a00 */
[----:B------:R-:W-:Y:S04]  /*1c140*/  STL.64 [R1+0x180], R16 ;  /* 0x0001801001007387 */ /* 0x000fe80000100a00 */
[----:B------:R0:W-:Y:S04]  /*1c150*/  STL.64 [R1+0x188], R18 ;  /* 0x0001881201007387 */ /* 0x0001e80000100a00 */
[----:B0-----:R-:W3:Y:S04]  /*1c160*/  LDL.LU.64 R18, [R1+0x2ab8] ;  /* 0x002ab80001127983 */ /* 0x001ee80000300a00 */
[----:B------:R-:W3:Y:S02]  /*1c170*/  LDL.LU.64 R16, [R1+0x2ab0] ;  /* 0x002ab00001107983 */ /* 0x000ee40000300a00 */
        /* <DEDUP_REMOVED lines=11> */
[----:B------:R0:W-:Y:S01]  /*1c230*/  STL [R1+0x1a0], R16 ;  /* 0x0001a01001007387 */ /* 0x0001e20000100800 */
[----:B------:R-:W-:Y:S01]  /*1c240*/  MOV R21, R18 ;  /* 0x0000001200157202 */ /* 0x000fe20000000f00 */
[----:B------:R-:W-:Y:S01]  /*1c250*/  IMAD.MOV.U32 R24, RZ, RZ, R17 ;  /* 0x000000ffff187224 */ /* 0x000fe200078e0011 */
[----:B------:R-:W-:Y:S02]  /*1c260*/  MOV R20, R19 ;  /* 0x0000001300147202 */ /* 0x000fe40000000f00 */
[----:B------:R-:W3:Y:S04]  /*1c270*/  LDL.LU.64 R18, [R1+0x2a88] ;  /* 0x002a880001127983 */ /* 0x000ee80000300a00 */
[----:B0-----:R-:W3:Y:S04]  /*1c280*/  LDL.LU.64 R16, [R1+0x2a80] ;  /* 0x002a800001107983 */ /* 0x001ee80000300a00 */
        /* <DEDUP_REMOVED lines=13> */
[----:B------:R0:W-:Y:S04]  /*1c360*/  STL.64 [R1+0x128], R18 ;  /* 0x0001281201007387 */ /* 0x0001e80000100a00 */
[----:B0-----:R-:W4:Y:S04]  /*1c370*/  LDL.LU.64 R18, [R1+0x2a58] ;  /* 0x002a580001127983 */ /* 0x001f280000300a00 */
[----:B------:R-:W5:Y:S01]  /*1c380*/  LDL.LU.64 R16, [R1+0x2a50] ;  /* 0x002a500001107983 */ /* 0x000f620000300a00 */
[----:B---3--:R-:W-:Y:S03]  /*1c390*/  HMMA.16816.F32 R8, R4, R22, R8 ;  /* 0x000000160408723c */ /* 0x008fe60000001808 */
[----:B------:R-:W-:Y:S04]  /*1c3a0*/  STL.64 [R1+0x2a48], R6 ;  /* 0x002a480601007387 */ /* 0x000fe80000100a00 */
[----:B------:R-:W-:Y:S04]  /*1c3b0*/  STL.64 [R1+0x2a40], R4 ;  /* 0x002a400401007387 */ /* 0x000fe80000100a00 */
[----:B------:R-:W-:Y:S11]  /*1c3c0*/  LDSM.16.MT88.4 R4, [R29+0xa080] ;  /* 0x00a080001d04783b */ /* 0x000ff60000004200 */
[----:B------:R-:W-:Y:S01]  /*1c3d0*/  @!UPT UIADD3 URZ, URZ, URZ, URZ ;  /* 0x0000003f3f3ff290 */ /* 0x000fe2000fffe03f */
[----:B------:R-:W-:Y:S04]  /*1c3e0*/  STL.64 [R1+0x190], R8 ;  /* 0x0001900801007387 */ /* 0x000fe80000100a00 */
[----:B------:R-:W-:Y:S04]  /*1c3f0*/  STL.64 [R1+0x198], R10 ;  /* 0x0001980a01007387 */ /* 0x000fe80000100a00 */
[----:B------:R-:W0:Y:S04]  /*1c400*/  LDSM.16.MT88.4 R8, [R29+0xa000] ;  /* 0x00a000001d08783b */ /* 0x000e280000004200 */
[----:B------:R-:W-:Y:S04]  /*1c410*/  STL.64 [R1+0x2a38], R22 ;  /* 0x002a381601007387 */ /* 0x000fe80000100a00 */
[----:B------:R1:W-:Y:S04]  /*1c420*/  STL.64 [R1+0x2a30], R20 ;  /* 0x002a301401007387 */ /* 0x0003e80000100a00 */
[----:B0-----:R4:W-:Y:S01]  /*1c430*/  STL.64 [R1+0x70], R8 ;  /* 0x0000700801007387 */ /* 0x0019e20000100a00 */
[----:B------:R-:W-:-:S02]  /*1c440*/  MOV R24, R11 ;  /* 0x0000000b00187202 */ /* 0x000fc40000000f00 */
[----:B-----5:R-:W-:Y:S01]  /*1c450*/  MOV R11, R16 ;  /* 0x00000010000b7202 */ /* 0x020fe20000000f00 */
[----:B------:R0:W-:Y:S04]  /*1c460*/  STL [R1+0x78], R10 ;  /* 0x0000780a01007387 */ /* 0x0001e80000100800 */
[----:B-1----:R-:W3:Y:S01]  /*1c470*/  LDL.LU R20, [R1+0xd0] ;  /* 0x0000d00001147983 */ /* 0x002ee20000300800 */
[----:B----4-:R-:W-:Y:S01]  /*1c480*/  IMAD.MOV.U32 R8, RZ, RZ, R19 ;  /* 0x000000ffff087224 */ /* 0x010fe200078e0013 */
[----:B------:R-:W-:Y:S02]  /*1c490*/  MOV R9, R18 ;  /* 0x0000001200097202 */ /* 0x000fe40000000f00 */
[----:B------:R-:W3:Y:S01]  /*1c4a0*/  LDL.LU R21, [R1+0xd4] ;  /* 0x0000d40001157983 */ /* 0x000ee20000300800 */
[----:B0-----:R-:W-:-:S03]  /*1c4b0*/  MOV R10, R17 ;  /* 0x00000011000a7202 */ /* 0x001fc60000000f00 */
[----:B--2---:R-:W0:Y:S04]  /*1c4c0*/  LDSM.16.M88.4 R16, [R15+0x10100] ;  /* 0x010100000f10783b */ /* 0x004e280000000200 */
[----:B------:R-:W3:Y:S04]  /*1c4d0*/  LDL.LU R22, [R1+0xd8] ;  /* 0x0000d80001167983 */ /* 0x000ee80000300800 */
[----:B------:R-:W3:Y:S04]  /*1c4e0*/  LDL.LU R23, [R1+0xdc] ;  /* 0x0000dc0001177983 */ /* 0x000ee80000300800 */
[----:B------:R-:W-:Y:S04]  /*1c4f0*/  STL.64 [R1+0x2a18], R10 ;  /* 0x002a180a01007387 */ /* 0x000fe80000100a00 */
[----:B------:R1:W-:Y:S04]  /*1c500*/  STL.64 [R1+0x2a10], R8 ;  /* 0x002a100801007387 */ /* 0x0003e80000100a00 */
[----:B------:R-:W2:Y:S04]  /*1c510*/  LDSM.16.M88.4 R12, [R15+0x14100] ;  /* 0x014100000f0c783b */ /* 0x000ea80000000200 */
[----:B-1----:R-:W4:Y:S04]  /*1c520*/  LDL.LU R8, [R1+0xf0] ;  /* 0x0000f00001087983 */ /* 0x002f280000300800 */
[----:B------:R-:W4:Y:S04]  /*1c530*/  LDL.LU R9, [R1+0xf4] ;  /* 0x0000f40001097983 */ /* 0x000f280000300800 */
[----:B------:R-:W4:Y:S04]  /*1c540*/  LDL.LU R10, [R1+0xf8] ;  /* 0x0000f800010a7983 */ /* 0x000f280000300800 */
[----:B------:R-:W4:Y:S04]  /*1c550*/  LDL.LU R11, [R1+0xfc] ;  /* 0x0000fc00010b7983 */ /* 0x000f280000300800 */
[----:B0-----:R-:W-:Y:S04]  /*1c560*/  STL [R1+0x28a0], R18 ;  /* 0x0028a01201007387 */ /* 0x001fe80000100800 */
[----:B------:R-:W-:Y:S04]  /*1c570*/  STL [R1+0x289c], R19 ;  /* 0x00289c1301007387 */ /* 0x000fe80000100800 */
[----:B------:R0:W-:Y:S04]  /*1c580*/  STL.64 [R1+0x29e8], R16 ;  /* 0x0029e81001007387 */ /* 0x0001e80000100a00 */
[----:B0-----:R-:W5:Y:S04]  /*1c590*/  LDL.LU R16, [R1+0xb0] ;  /* 0x0000b00001107983 */ /* 0x001f680000300800 */
[----:B------:R-:W5:Y:S04]  /*1c5a0*/  LDL.LU R17, [R1+0xb4] ;  /* 0x0000b40001117983 */ /* 0x000f680000300800 */
[----:B------:R-:W2:Y:S01]  /*1c5b0*/  LDL.LU R18, [R1+0xb8] ;  /* 0x0000b80001127983 */ /* 0x000ea20000300800 */
[----:B------:R-:W-:-:S03]  /*1c5c0*/  IMAD.MOV.U32 R19, RZ, RZ, R3 ;  /* 0x000000ffff137224 */ /* 0x000fc600078e0003 */
[----:B------:R-:W0:Y:S04]  /*1c5d0*/  S2R R3, SR_TID.X ;  /* 0x0000000000037919 */ /* 0x000e280000002100 */
[----:B--2---:R-:W-:Y:S04]  /*1c5e0*/  STL.64 [R1+0x29f8], R18 ;  /* 0x0029f81201007387 */ /* 0x004fe80000100a00 */
[----:B-----5:R1:W-:Y:S04]  /*1c5f0*/  STL.64 [R1+0x29f0], R16 ;  /* 0x0029f01001007387 */ /* 0x0203e80000100a00 */
[----:B-1----:R-:W2:Y:S04]  /*1c600*/  LDL.LU R16, [R1+0xc0] ;  /* 0x0000c00001107983 */ /* 0x002ea80000300800 */
[----:B------:R-:W2:Y:S04]  /*1c610*/  LDL.LU R17, [R1+0xc4] ;  /* 0x0000c40001117983 */ /* 0x000ea80000300800 */
[----:B------:R-:W2:Y:S04]  /*1c620*/  LDL.LU R19, [R1+0xcc] ;  /* 0x0000cc0001137983 */ /* 0x000ea80000300800 */
[----:B------:R-:W-:Y:S04]  /*1c630*/  STL [R1+0x2894], R14 ;  /* 0x0028940e01007387 */ /* 0x000fe80000100800 */
[----:B------:R-:W-:Y:S04]  /*1c640*/  STL [R1+0x2890], R15 ;  /* 0x0028900f01007387 */ /* 0x000fe80000100800 */
[----:B------:R-:W-:Y:S04]  /*1c650*/  STL.64 [R1+0x60], R4 ;  /* 0x0000600401007387 */ /* 0x000fe80000100a00 */
[----:B------:R1:W-:Y:S04]  /*1c660*/  STL.64 [R1+0x68], R6 ;  /* 0x0000680601007387 */ /* 0x0003e80000100a00 */
[----:B-1----:R-:W3:Y:S04]  /*1c670*/  LDL.LU.64 R6, [R1+0x2a48] ;  /* 0x002a480001067983 */ /* 0x002ee80000300a00 */
[----:B------:R-:W3:Y:S04]  /*1c680*/  LDL.LU.64 R4, [R1+0x2a40] ;  /* 0x002a400001047983 */ /* 0x000ee80000300a00 */
[----:B------:R-:W1:Y:S01]  /*1c690*/  S2R R25, SR_TID.X ;  /* 0x0000000000197919 */ /* 0x000e620000002100 */
[----:B0-----:R-:W-:-:S02]  /*1c6a0*/  LOP3.LUT R3, R3, 0x7, RZ, 0xc0, !PT ;  /* 0x0000000703037812 */ /* 0x001fc400078ec0ff */
[----:B------:R-:W-:-:S03]  /*1c6b0*/  MOV R18, R28 ;  /* 0x0000001c00127202 */ /* 0x000fc60000000f00 */
[----:B------:R-:W-:Y:S01]  /*1c6c0*/  IMAD R3, R3, 0x110, RZ ;  /* 0x0000011003037824 */ /* 0x000fe200078e02ff */
[C---:B-1----:R-:W-:Y:S02]  /*1c6d0*/  LOP3.LUT R28, R25.reuse, 0x10, RZ, 0xc0, !PT ;  /* 0x00000010191c7812 */ /* 0x042fe400078ec0ff */
[----:B------:R-:W-:Y:S02]  /*1c6e0*/  SHF.L.U32 R25, R25, 0x1, RZ ;  /* 0x0000000119197819 */ /* 0x000fe400000006ff */
[----:B------:R-:W-:Y:S02]  /*1c6f0*/  SHF.L.U32 R28, R28, 0x7, RZ ;  /* 0x000000071c1c7819 */ /* 0x000fe400000006ff */
[----:B------:R-:W-:-:S04]  /*1c700*/  LOP3.LUT R25, R3, 0x10, R25, 0x78, !PT ;  /* 0x0000001003197812 */ /* 0x000fc800078e7819 */
[----:B------:R-:W-:-:S04]  /*1c710*/  LOP3.LUT R25, R25, R28, RZ, 0xfc, !PT ;  /* 0x0000001c19197212 */ /* 0x000fc800078efcff */
[----:B------:R-:W-:Y:S01]  /*1c720*/  LOP3.LUT R25, R25, 0x20, RZ, 0x3c, !PT ;  /* 0x0000002019197812 */ /* 0x000fe200078e3cff */
[----:B---3--:R-:W-:Y:S01]  /*1c730*/  HMMA.16816.F32 R4, R4, R26, R20 ;  /* 0x0000001a0404723c */ /* 0x008fe20000001814 */
[----:B------:R-:W4:Y:S04]  /*1c740*/  LDL.LU.64 R22, [R1+0x2a38] ;  /* 0x002a380001167983 */ /* 0x000f280000300a00 */
[----:B------:R-:W3:Y:S11]  /*1c750*/  LDL.LU.64 R20, [R1+0x2a30] ;  /* 0x002a300001147983 */ /* 0x000ef60000300a00 */
[----:B------:R-:W-:Y:S07]  /*1c760*/  @!UPT UIADD3 URZ, URZ, URZ, URZ ;  /* 0x0000003f3f3ff290 */ /* 0x000fee000fffe03f */
[----:B------:R-:W-:Y:S04]  /*1c770*/  STL.64 [R1+0x170], R4 ;  /* 0x0001700401007387 */ /* 0x000fe80000100a00 */
[----:B------:R-:W-:Y:S04]  /*1c780*/  STL.64 [R1+0x178], R6 ;  /* 0x0001780601007387 */ /* 0x000fe80000100a00 */
[----:B------:R-:W0:Y:S02]  /*1c790*/  LDSM.16.MT88.4 R4, [R25+0xa000] ;  /* 0x00a000001904783b */ /* 0x000e240000004200 */
[----:B0-----:R-:W-:Y:S01]  /*1c7a0*/  MOV R15, R6 ;  /* 0x00000006000f7202 */ /* 0x001fe20000000f00 */
[----:B------:R-:W-:Y:S01]  /*1c7b0*/  IMAD.MOV.U32 R29, RZ, RZ, R4 ;  /* 0x000000ffff1d7224 */ /* 0x000fe200078e0004 */
[----:B------:R-:W-:-:S02]  /*1c7c0*/  MOV R14, R7 ;  /* 0x00000007000e7202 */ /* 0x000fc40000000f00 */
[----:B------:R-:W-:Y:S01]  /*1c7d0*/  MOV R28, R5 ;  /* 0x00000005001c7202 */ /* 0x000fe20000000f00 */
[----:B------:R-:W4:Y:S04]  /*1c7e0*/  LDL.LU.64 R6, [R1+0x2a28] ;  /* 0x002a280001067983 */ /* 0x000f280000300a00 */
[----:B------:R-:W4:Y:S04]  /*1c7f0*/  LDL.LU.64 R4, [R1+0x2a20] ;  /* 0x002a200001047983 */ /* 0x000f280000300a00 */
[----:B------:R-:W-:Y:S04]  /*1c800*/  STL.64 [R1+0x29a8], R14 ;  /* 0x0029a80e01007387 */ /* 0x000fe80000100a00 */
[----:B------:R0:W-:Y:S04]  /*1c810*/  STL.64 [R1+0x29a0], R12 ;  /* 0x0029a00c01007387 */ /* 0x0001e80000100a00 */
[----:B0-----:R-:W5:Y:S04]  /*1c820*/  LDL.LU.64 R12, [R1+0x80] ;  /* 0x00008000010c7983 */ /* 0x001f680000300a00 */
[----:B------:R-:W5:Y:S01]  /*1c830*/  LDL.LU.64 R14, [R1+0x88] ;  /* 0x00008800010e7983 */ /* 0x000f620000300a00 */
[----:B----4-:R-:W-:Y:S11]  /*1c840*/  HMMA.16816.F32 R8, R4, R22, R8 ;  /* 0x000000160408723c */ /* 0x010ff60000001808 */
[----:B------:R-:W-:Y:S11]  /*1c850*/  @!UPT UIADD3 URZ, URZ, URZ, URZ ;  /* 0x0000003f3f3ff290 */ /* 0x000ff6000fffe03f */
[----:B------:R-:W-:Y:S01]  /*1c860*/  @!UPT UIADD3 URZ, URZ, URZ, URZ ;  /* 0x0000003f3f3ff290 */ /* 0x000fe2000fffe03f */
[----:B------:R-:W-:Y:S01]  /*1c870*/  STL.64 [R1+0x160], R8 ;  /* 0x0001600801007387 */ /* 0x000fe20000100a00 */
[----:B------:R-:W-:-:S03]  /*1c880*/  IMAD.MOV.U32 R3, RZ, RZ, R11 ;  /* 0x000000ffff037224 */ /* 0x000fc600078e000b */
[----:B------:R0:W-:Y:S04]  /*1c890*/  STL [R1+0x168], R10 ;  /* 0x0001680a01007387 */ /* 0x0001e80000100800 */
[----:B0-----:R-:W4:Y:S04]  /*1c8a0*/  LDL.LU.64 R10, [R1+0x2a18] ;  /* 0x002a1800010a7983 */ /* 0x001f280000300a00 */
[----:B------:R-:W4:Y:S04]  /*1c8b0*/  LDL.LU.64 R8, [R1+0x2a10] ;  /* 0x002a100001087983 */ /* 0x000f280000300a00 */
[----:B------:R-:W-:Y:S01]  /*1c8c0*/  STL [R1+0x2948], R3 ;  /* 0x0029480301007387 */ /* 0x000fe20000100800 */
[----:B----4-:R-:W-:Y:S03]  /*1c8d0*/  HMMA.16816.F32 R4, R4, R26, R8 ;  /* 0x0000001a0404723c */ /* 0x010fe60000001808 */
[----:B------:R-:W2:Y:S04]  /*1c8e0*/  LDL.LU.64 R10, [R1+0x2a08] ;  /* 0x002a0800010a7983 */ /* 0x000ea80000300a00 */
[----:B------:R-:W2:Y:S11]  /*1c8f0*/  LDL.LU.64 R8, [R1+0x2a00] ;  /* 0x002a000001087983 */ /* 0x000eb60000300a00 */
[----:B------:R-:W-:Y:S05]  /*1c900*/  @!UPT UIADD3 URZ, URZ, URZ, URZ ;  /* 0x0000003f3f3ff290 */ /* 0x000fea000fffe03f */
[----:B------:R0:W-:Y:S04]  /*1c910*/  STL.64 [R1+0x150], R4 ;  /* 0x0001500401007387 */ /* 0x0001e80000100a00 */
[----:B------:R1:W-:Y:S04]  /*1c920*/  STL.64 [R1+0x158], R6 ;  /* 0x0001580601007387 */ /* 0x0003e80000100a00 */
[----:B0-----:R-:W5:Y:S04]  /*1c930*/  LDL.LU R4, [R1+0xe0] ;  /* 0x0000e00001047983 */ /* 0x001f680000300800 */
[----:B------:R-:W5:Y:S04]  /*1c940*/  LDL.LU R5, [R1+0xe4] ;  /* 0x0000e40001057983 */ /* 0x000f680000300800 */
[----:B-1----:R-:W5:Y:S04]  /*1c950*/  LDL.LU R6, [R1+0xe8] ;  /* 0x0000e80001067983 */ /* 0x002f680000300800 */
[----:B------:R-:W5:Y:S01]  /*1c960*/  LDL.LU R7, [R1+0xec] ;  /* 0x0000ec0001077983 */ /* 0x000f620000300800 */
[----:B--2---:R-:W-:Y:S11]  /*1c970*/  HMMA.16816.F32 R16, R8, R22, R16 ;  /* 0x000000160810723c */ /* 0x004ff60000001810 */
[----:B------:R-:W-:Y:S11]  /*1c980*/  @!UPT UIADD3 URZ, URZ, URZ, URZ ;  /* 0x0000003f3f3ff290 */ /* 0x000ff6000fffe03f */
[----:B------:R-:W-:Y:S01]  /*1c990*/  @!UPT UIADD3 URZ, URZ, URZ, URZ ;  /* 0x0000003f3f3ff290 */ /* 0x000fe2000fffe03f */
        /* <DEDUP_REMOVED lines=9> */
[----:B--2---:R-:W-:Y:S02]  /*1ca30*/  HMMA.16816.F32 R8, R8, R26, R16 ;  /* 0x0000001a0808723c */ /* 0x004fe40000001810 */
[----:B------:R-:W2:Y:S04]  /*1ca40*/  LDL.LU.64 R16, [R1+0x29e8] ;  /* 0x0029e80001107983 */ /* 0x000ea80000300a00 */
[----:B------:R-:W-:Y:S04]  /*1ca50*/  STL.64 [R1+0x29e0], R26 ;  /* 0x0029e01a01007387 */ /* 0x000fe80000100a00 */
[----:B------:R-:W-:Y:S11]  /*1ca60*/  STL.64 [R1+0x29d8], R24 ;  /* 0x0029d81801007387 */ /* 0x000ff60000100a00 */
[----:B------:R-:W-:Y:S02]  /*1ca70*/  @!UPT UIADD3 URZ, URZ, URZ, URZ ;  /* 0x0000003f3f3ff290 */ /* 0x000fe4000fffe03f */
[----:B------:R-:W-:Y:S04]  /*1ca80*/  STL.64 [R1+0x130], R8 ;  /* 0x0001300801007387 */ /* 0x000fe80000100a00 */
[----:B------:R-:W-:Y:S04]  /*1ca90*/  STL.64 [R1+0x138], R10 ;  /* 0x0001380a01007387 */ /* 0x000fe80000100a00 */
[----:B------:R-:W0:Y:S04]  /*1caa0*/  LDSM.16.MT88.4 R8, [R2+0xa000] ;  /* 0x00a000000208783b */ /* 0x000e280000004200 */
[----:B0-----:R-:W-:Y:S01]  /*1cab0*/  STL.64 [R1+0x30], R8 ;  /* 0x0000300801007387 */ /* 0x001fe20000100a00 */
[----:B------:R-:W-:-:S03]  /*1cac0*/  MOV R3, R11 ;  /* 0x0000000b00037202 */ /* 0x000fc60000000f00 */
[----:B------:R5:W-:Y:S02]  /*1cad0*/  STL [R1+0x38], R10 ;  /* 0x0000380a01007387 */ /* 0x000be40000100800 */
[----:B-----5:R-:W-:Y:S02]  /*1cae0*/  HMMA.16816.F32 R8, R12, R22, R4 ;  /* 0x000000160c08723c */ /* 0x020fe40000001804 */
[----:B------:R-:W-:Y:S11]  /*1caf0*/  STL [R1+0x2950], R3 ;  /* 0x0029500301007387 */ /* 0x000ff60000100800 */
[----:B------:R-:W-:Y:S10]  /*1cb00*/  @!UPT UIADD3 URZ, URZ, URZ, URZ ;  /* 0x0000003f3f3ff290 */ /* 0x000ff4000fffe03f */
[----:B------:R-:W-:Y:S04]  /*1cb10*/  STL.64 [R1+0x110], R8 ;  /* 0x0001100801007387 */ /* 0x000fe80000100a00 */
[----:B------:R-:W-:Y:S04]  /*1cb20*/  STL.64 [R1+0x118], R10 ;  /* 0x0001180a01007387 */ /* 0x000fe80000100a00 */
[----:B------:R-:W0:Y:S04]  /*1cb30*/  LDSM.16.MT88.4 R8, [R2+0xa080] ;  /* 0x00a080000208783b */ /* 0x000e280000004200 */
[----:B0-----:R-:W-:Y:S01]  /*1cb40*/  STL.64 [R1+0x10], R8 ;  /* 0x0000100801007387 */ /* 0x001fe20000100a00 */
[----:B------:R-:W-:-:S03]  /*1cb50*/  MOV R3, R11 ;  /* 0x0000000b00037202 */ /* 0x000fc60000000f00 */
[----:B------:R-:W-:Y:S04]  /*1cb60*/  STL [R1+0x18], R10 ;  /* 0x0000180a01007387 */ /* 0x000fe80000100800 */
[----:B------:R-:W0:Y:S04]  /*1cb70*/  LDSM.16.MT88.4 R8, [R0+0xa000] ;  /* 0x00a000000008783b */ /* 0x000e280000004200 */
[----:B------:R-:W-:Y:S04]  /*1cb80*/  STL [R1+0x2958], R3 ;  /* 0x0029580301007387 */ /* 0x000fe80000100800 */
[----:B------:R-:W-:Y:S01]  /*1cb90*/  STL [R1+0x2954], R2 ;  /* 0x0029540201007387 */ /* 0x000fe20000100800 */
[----:B0-----:R-:W-:-:S02]  /*1cba0*/  MOV R19, R10 ;  /* 0x0000000a00137202 */ /* 0x001fc40000000f00 */
[----:B------:R-:W-:Y:S01]  /*1cbb0*/  MOV R18, R11 ;  /* 0x0000000b00127202 */ /* 0x000fe20000000f00 */
[----:B------:R-:W-:Y:S01]  /*1cbc0*/  IMAD.MOV.U32 R23, RZ, RZ, R8 ;  /* 0x000000ffff177224 */ /* 0x000fe200078e0008 */
[----:B------:R-:W-:-:S03]  /*1cbd0*/  MOV R22, R9 ;  /* 0x0000000900167202 */ /* 0x000fc60000000f00 */
[----:B------:R-:W-:Y:S04]  /*1cbe0*/  STL.64 [R1+0x29c0], R18 ;  /* 0x0029c01201007387 */ /* 0x000fe80000100a00 */
[----:B--2---:R-:W-:Y:S04]  /*1cbf0*/  STL.64 [R1+0x29b8], R16 ;  /* 0x0029b81001007387 */ /* 0x004fe80000100a00 */
[----:B------:R-:W-:Y:S04]  /*1cc00*/  STL.64 [R1+0x2968], R22 ;  /* 0x0029681601007387 */ /* 0x000fe80000100a00 */
[----:B---3--:R0:W-:Y:S04]  /*1cc10*/  STL.64 [R1+0x2960], R20 ;  /* 0x0029601401007387 */ /* 0x0081e80000100a00 */
[----:B0-----:R-:W2:Y:S04]  /*1cc20*/  LDL.LU R20, [R1+0x60] ;  /* 0x0000600001147983 */ /* 0x001ea80000300800 */
[----:B------:R-:W2:Y:S04]  /*1cc30*/  LDL.LU R21, [R1+0x64] ;  /* 0x0000640001157983 */ /* 0x000ea80000300800 */
[----:B------:R-:W3:Y:S04]  /*1cc40*/  LDL.LU R22, [R1+0x68] ;  /* 0x0000680001167983 */ /* 0x000ee80000300800 */
[----:B------:R-:W3:Y:S01]  /*1cc50*/  LDL.LU R23, [R1+0x6c] ;  /* 0x00006c0001177983 */ /* 0x000ee20000300800 */
[----:B------:R-:W-:Y:S01]  /*1cc60*/  MOV R7, R12 ;  /* 0x0000000c00077202 */ /* 0x000fe20000000f00 */
[----:B------:R-:W-:Y:S01]  /*1cc70*/  IMAD.MOV.U32 R6, RZ, RZ, R13 ;  /* 0x000000ffff067224 */ /* 0x000fe200078e000d */
[----:B------:R-:W-:-:S02]  /*1cc80*/  MOV R5, R14 ;  /* 0x0000000e00057202 */ /* 0x000fc40000000f00 */
[----:B------:R-:W-:Y:S01]  /*1cc90*/  MOV R4, R15 ;  /* 0x0000000f00047202 */ /* 0x000fe20000000f00 */
[----:B------:R-:W-:Y:S01]  /*1cca0*/  IMAD.MOV.U32 R16, RZ, RZ, R7 ;  /* 0x000000ffff107224 */ /* 0x000fe200078e0007 */
[----:B------:R-:W-:Y:S02]  /*1ccb0*/  MOV R17, R6 ;  /* 0x0000000600117202 */ /* 0x000fe40000000f00 */
[----:B------:R-:W-:Y:S02]  /*1ccc0*/  MOV R18, R5 ;  /* 0x0000000500127202 */ /* 0x000fe40000000f00 */
[----:B------:R-:W-:Y:S02]  /*1ccd0*/  MOV R19, R4 ;  /* 0x0000000400137202 */ /* 0x000fe40000000f00 */
[----:B------:R-:W0:Y:S04]  /*1cce0*/  LDSM.16.MT88.4 R4, [R0+0xa080] ;  /* 0x00a080000004783b */ /* 0x000e280000004200 */
        /* <DEDUP_REMOVED lines=16> */
[----:B0-----:R-:W-:Y:S04]  /*1cdf0*/  STL.64 [R1+0x28b0], R6 ;  /* 0x0028b00601007387 */ /* 0x001fe80000100a00 */
[----:B------:R0:W-:Y:S04]  /*1ce00*/  STL.64 [R1+0x28a8], R4 ;  /* 0x0028a80401007387 */ /* 0x0001e80000100a00 */
[----:B0-----:R-:W4:Y:S04]  /*1ce10*/  LDL.LU R4, [R1+0x100] ;  /* 0x0001000001047983 */ /* 0x001f280000300800 */
[----:B------:R-:W4:Y:S04]  /*1ce20*/  LDL.LU R5, [R1+0x104] ;  /* 0x0001040001057983 */ /* 0x000f280000300800 */
[----:B------:R-:W5:Y:S04]  /*1ce30*/  LDL.LU R6, [R1+0x108] ;  /* 0x0001080001067983 */ /* 0x000f680000300800 */
[----:B------:R-:W5:Y:S04]  /*1ce40*/  LDL.LU R7, [R1+0x10c] ;  /* 0x00010c0001077983 */ /* 0x000f680000300800 */
[----:B------:R-:W0:Y:S04]  /*1ce50*/  S2R R11, SR_TID.X ;  /* 0x00000000000b7919 */ /* 0x000e280000002100 */
[----:B------:R-:W1:Y:S01]  /*1ce60*/  S2R R9, SR_TID.X ;  /* 0x0000000000097919 */ /* 0x000e620000002100 */
[----:B0-----:R-:W-:-:S02]  /*1ce70*/  LOP3.LUT R11, R11, 0x7, RZ, 0xc0, !PT ;  /* 0x000000070b0b7812 */ /* 0x001fc400078ec0ff */
[----:B-1----:R-:W-:-:S03]  /*1ce80*/  LOP3.LUT R10, R9, 0x10, RZ, 0xc0, !PT ;  /* 0x00000010090a7812 */ /* 0x002fc600078ec0ff */
[----:B------:R-:W-:Y:S02]  /*1ce90*/  IMAD R11, R11, 0x110, RZ ;  /* 0x000001100b0b7824 */ /* 0x000fe400078e02ff */
[----:B------:R-:W-:Y:S01]  /*1cea0*/  IMAD.SHL.U32 R9, R9, 0x2, RZ ;  /* 0x0000000209097824 */ /* 0x000fe200078e00ff */
[----:B------:R-:W-:Y:S01]  /*1ceb0*/  SHF.L.U32 R10, R10, 0x7, RZ ;  /* 0x000000070a0a7819 */ /* 0x000fe200000006ff */
[----:B-----5:R-:W-:Y:S04]  /*1cec0*/  STL.64 [R1+0x2978], R6 ;  /* 0x0029780601007387 */ /* 0x020fe80000100a00 */
[----:B----4-:R0:W-:Y:S04]  /*1ced0*/  STL.64 [R1+0x2970], R4 ;  /* 0x0029700401007387 */ /* 0x0101e80000100a00 */
[----:B0-----:R-:W4:Y:S04]  /*1cee0*/  LDL.LU R4, [R1+0x180] ;  /* 0x0001800001047983 */ /* 0x001f280000300800 */
[----:B------:R-:W4:Y:S04]  /*1cef0*/  LDL.LU R5, [R1+0x184] ;  /* 0x0001840001057983 */ /* 0x000f280000300800 */
[----:B------:R-:W5:Y:S04]  /*1cf00*/  LDL.LU R6, [R1+0x188] ;  /* 0x0001880001067983 */ /* 0x000f680000300800 */
[----:B------:R-:W5:Y:S01]  /*1cf10*/  LDL.LU R7, [R1+0x18c] ;  /* 0x00018c0001077983 */ /* 0x000f620000300800 */
[----:B------:R-:W-:-:S04]  /*1cf20*/  LOP3.LUT R11, R11, 0x10, R9, 0x78, !PT ;  /* 0x000000100b0b7812 */ /* 0x000fc800078e7809 */
[----:B------:R-:W-:-:S05]  /*1cf30*/  LOP3.LUT R11, R11, R10, RZ, 0xfc, !PT ;  /* 0x0000000a0b0b7212 */ /* 0x000fca00078efcff */
[----:B------:R-:W0:Y:S04]  /*1cf40*/  LDSM.16.MT88.4 R24, [R11+0xb000] ;  /* 0x00b000000b18783b */ /* 0x000e280000004200 */
[----:B------:R-:W1:Y:S04]  /*1cf50*/  LDSM.16.MT88.4 R8, [R11+0xb080] ;  /* 0x00b080000b08783b */ /* 0x000e680000004200 */
[----:B-----5:R-:W-:Y:S04]  /*1cf60*/  STL.64 [R1+0x2988], R6 ;  /* 0x0029880601007387 */ /* 0x020fe80000100a00 */
[----:B----4-:R4:W-:Y:S04]  /*1cf70*/  STL.64 [R1+0x2980], R4 ;  /* 0x0029800401007387 */ /* 0x0109e80000100a00 */
[----:B----4-:R-:W4:Y:S04]  /*1cf80*/  LDL.LU R4, [R1+0x1c0] ;  /* 0x0001c00001047983 */ /* 0x010f280000300800 */
[----:B------:R-:W4:Y:S04]  /*1cf90*/  LDL.LU R5, [R1+0x1c4] ;  /* 0x0001c40001057983 */ /* 0x000f280000300800 */
[----:B------:R-:W4:Y:S04]  /*1cfa0*/  LDL.LU R6, [R1+0x1c8] ;  /* 0x0001c80001067983 */ /* 0x000f280000300800 */
[----:B------:R-:W4:Y:S04]  /*1cfb0*/  LDL.LU R7, [R1+0x1cc] ;  /* 0x0001cc0001077983 */ /* 0x000f280000300800 */
[----:B------:R-:W-:Y:S04]  /*1cfc0*/  STL [R1+0x2898], R0 ;  /* 0x0028980001007387 */ /* 0x000fe80000100800 */
[----:B0-----:R-:W-:Y:S04]  /*1cfd0*/  STL.64 [R1+0x20], R24 ;  /* 0x0000201801007387 */ /* 0x001fe80000100a00 */
[----:B------:R0:W-:Y:S04]  /*1cfe0*/  STL.64 [R1+0x28], R26 ;  /* 0x0000281a01007387 */ /* 0x0001e80000100a00 */
[----:B0-----:R-:W2:Y:S04]  /*1cff0*/  LDL.LU.64 R26, [R1+0x29e0] ;  /* 0x0029e000011a7983 */ /* 0x001ea80000300a00 */
[----:B------:R-:W5:Y:S01]  /*1d000*/  LDL.LU.64 R24, [R1+0x29d8] ;  /* 0x0029d80001187983 */ /* 0x000f620000300a00 */
[----:B--2---:R-:W-:Y:S03]  /*1d010*/  HMMA.16816.F32 R16, R16, R26, R20 ;  /* 0x0000001a1010723c */ /* 0x004fe60000001814 */
[----:B------:R-:W2:Y:S04]  /*1d020*/  LDL.LU.64 R22, [R1+0x29d0] ;  /* 0x0029d00001167983 */ /* 0x000ea80000300a00 */
[----:B------:R-:W2:Y:S11]  /*1d030*/  LDL.LU.64 R20, [R1+0x29c8] ;  /* 0x0029c80001147983 */ /* 0x000eb60000300a00 */
[----:B------:R-:W-:Y:S05]  /*1d040*/  @!UPT UIADD3 URZ, URZ, URZ, URZ ;  /* 0x0000003f3f3ff290 */ /* 0x000fea000fffe03f */
[----:B------:R-:W-:Y:S01]  /*1d050*/  STL [R1+0xf0], R16 ;  /* 0x0000f01001007387 */ /* 0x000fe20000100800 */
[----:B------:R-:W-:Y:S02]  /*1d060*/  MOV R2, R19 ;  /* 0x0000001300027202 */ /* 0x000fe40000000f00 */
[----:B------:R-:W-:Y:S01]  /*1d070*/  MOV R3, R17 ;  /* 0x0000001100037202 */ /* 0x000fe20000000f00 */
[----:B------:R0:W-:Y:S04]  /*1d080*/  STL [R1+0xf8], R18 ;  /* 0x0000f81201007387 */ /* 0x0001e80000100800 */
[----:B0-----:R-:W2:Y:S04]  /*1d090*/  LDL.LU.64 R18, [R1+0x29c0] ;  /* 0x0029c00001127983 */ /* 0x001ea80000300a00 */
[----:B------:R-:W3:Y:S04]  /*1d0a0*/  LDL.LU.64 R16, [R1+0x29b8] ;  /* 0x0029b80001107983 */ /* 0x000ee80000300a00 */
[----:B-1----:R-:W-:Y:S04]  /*1d0b0*/  STL.64 [R1+0x2878], R10 ;  /* 0x0028780a01007387 */ /* 0x002fe80000100a00 */
[----:B------:R0:W-:Y:S04]  /*1d0c0*/  STL.64 [R1+0x2870], R8 ;  /* 0x0028700801007387 */ /* 0x0001e80000100a00 */
[----:B0-----:R-:W3:Y:S04]  /*1d0d0*/  LDL.LU R8, [R1+0x70] ;  /* 0x0000700001087983 */ /* 0x001ee80000300800 */
[----:B------:R-:W3:Y:S04]  /*1d0e0*/  LDL.LU R9, [R1+0x74] ;  /* 0x0000740001097983 */ /* 0x000ee80000300800 */
[----:B------:R-:W3:Y:S01]  /*1d0f0*/  LDL.LU R10, [R1+0x78] ;  /* 0x00007800010a7983 */ /* 0x000ee20000300800 */
[----:B-----5:R-:W-:-:S03]  /*1d100*/  IMAD.MOV.U32 R11, RZ, RZ, R24 ;  /* 0x000000ffff0b7224 */ /* 0x020fc600078e0018 */
[----:B------:R-:W5:Y:S04]  /*1d110*/  LDL.LU R24, [R1+0x29b0] ;  /* 0x0029b00001187983 */ /* 0x000f680000300800 */
[C---:B---3--:R-:W-:Y:S11]  /*1d120*/  HMMA.16816.F32 R12, R8.reuse, R16, R12 ;  /* 0x00000010080c723c */ /* 0x048ff6000000180c */
[----:B------:R-:W-:Y:S11]  /*1d130*/  @!UPT UIADD3 URZ, URZ, URZ, URZ ;  /* 0x0000003f3f3ff290 */ /* 0x000ff6000fffe03f */
[----:B------:R-:W-:Y:S01]  /*1d140*/  @!UPT UIADD3 URZ, URZ, URZ, URZ ;  /* 0x0000003f3f3ff290 */ /* 0x000fe2000fffe03f */
[----:B------:R-:W-:Y:S04]  /*1d150*/  STL.64 [R1+0xe0], R12 ;  /* 0x0000e00c01007387 */ /* 0x000fe80000100a00 */
[----:B------:R0:W-:Y:S04]  /*1d160*/  STL.64 [R1+0xe8], R14 ;  /* 0x0000e80e01007387 */ /* 0x0001e80000100a00 */
[----:B0-----:R-:W3:Y:S04]  /*1d170*/  LDL.LU.64 R14, [R1+0x29a8] ;  /* 0x0029a800010e7983 */ /* 0x001ee80000300a00 */
[----:B------:R-:W2:Y:S02]  /*1d180*/  LDL.LU.64 R12, [R1+0x29a0] ;  /* 0x0029a000010c7983 */ /* 0x000ea40000300a00 */
[----:B--2---:R-:W-:Y:S02]  /*1d190*/  HMMA.16816.F32 R8, R8, R12, R20 ;  /* 0x0000000c0808723c */ /* 0x004fe40000001814 */
[----:B------:R-:W4:Y:S04]  /*1d1a0*/  LDL.LU.64 R22, [R1+0x2998] ;  /* 0x0029980001167983 */ /* 0x000f280000300a00 */
[----:B------:R-:W4:Y:S11]  /*1d1b0*/  LDL.LU.64 R20, [R1+0x2990] ;  /* 0x0029900001147983 */ /* 0x000f360000300a00 */
[----:B------:R-:W-:Y:S06]  /*1d1c0*/  @!UPT UIADD3 URZ, URZ, URZ, URZ ;  /* 0x0000003f3f3ff290 */ /* 0x000fec000fffe03f */
[----:B------:R-:W-:Y:S04]  /*1d1d0*/  STL.64 [R1+0x2888], R10 ;  /* 0x0028880a01007387 */ /* 0x000fe80000100a00 */
[----:B------:R-:W-:Y:S01]  /*1d1e0*/  STL.64 [R1+0x2880], R8 ;  /* 0x0028800801007387 */ /* 0x000fe20000100a00 */
[----:B----4-:R-:W-:Y:S11]  /*1d1f0*/  HMMA.16816.F32 R4, R20, R16, R4 ;  /* 0x000000101404723c */ /* 0x010ff60000001804 */
[----:B------:R-:W-:Y:S11]  /*1d200*/  @!UPT UIADD3 URZ, URZ, URZ, URZ ;  /* 0x0000003f3f3ff290 */ /* 0x000ff6000fffe03f */
[----:B------:R-:W-:Y:S01]  /*1d210*/  @!UPT UIADD3 URZ, URZ, URZ, URZ ;  /* 0x0000003f3f3ff290 */ /* 0x000fe2000fffe03f */
[----:B------:R-:W-:Y:S04]  /*1d220*/  STL.64 [R1+0x90], R4 ;  /* 0x0000900401007387 */ /* 0x000fe80000100a00 */
[----:B------:R0:W-:Y:S04]  /*1d230*/  STL.64 [R1+0x98], R6 ;  /* 0x0000980601007387 */ /* 0x0001e80000100a00 */
[----:B0-----:R-:W2:Y:S04]  /*1d240*/  LDL.LU.64 R6, [R1+0x2988] ;  /* 0x0029880001067983 */ /* 0x001ea80000300a00 */
[----:B------:R-:W2:Y:S01]  /*1d250*/  LDL.LU.64 R4, [R1+0x2980] ;  /* 0x0029800001047983 */ /* 0x000ea20000300a00 */
[----:B------:R-:W-:Y:S01]  /*1d260*/  MOV R8, R29 ;  /* 0x0000001d00087202 */ /* 0x000fe20000000f00 */
[----:B---3--:R-:W-:Y:S01]  /*1d270*/  IMAD.MOV.U32 R11, RZ, RZ, R14 ;  /* 0x000000ffff0b7224 */ /* 0x008fe200078e000e */
[----:B------:R-:W-:-:S02]  /*1d280*/  MOV R9, R28 ;  /* 0x0000001c00097202 */ /* 0x000fc40000000f00 */
[----:B------:R-:W-:Y:S01]  /*1d290*/  MOV R10, R15 ;  /* 0x0000000f000a7202 */ /* 0x000fe20000000f00 */
[----:B--2---:R-:W-:Y:S01]  /*1d2a0*/  HMMA.16816.F32 R20, R20, R12, R4 ;  /* 0x0000000c1414723c */ /* 0x004fe20000001804 */
[----:B------:R-:W2:Y:S04]  /*1d2b0*/  LDL.LU.64 R6, [R1+0x2978] ;  /* 0x0029780001067983 */ /* 0x000ea80000300a00 */
[----:B------:R-:W2:Y:S11]  /*1d2c0*/  LDL.LU.64 R4, [R1+0x2970] ;  /* 0x0029700001047983 */ /* 0x000eb60000300a00 */
[----:B------:R-:W-:Y:S07]  /*1d2d0*/  @!UPT UIADD3 URZ, URZ, URZ, URZ ;  /* 0x0000003f3f3ff290 */ /* 0x000fee000fffe03f */
[----:B------:R-:W-:Y:S04]  /*1d2e0*/  STL.64 [R1+0xc0], R20 ;  /* 0x0000c01401007387 */ /* 0x000fe80000100a00 */
[----:B------:R0:W-:Y:S04]  /*1d2f0*/  STL.64 [R1+0xc8], R22 ;  /* 0x0000c81601007387 */ /* 0x0001e80000100a00 */
[----:B0-----:R-:W3:Y:S04]  /*1d300*/  LDL.LU.64 R22, [R1+0x2968] ;  /* 0x0029680001167983 */ /* 0x001ee80000300a00 */
[----:B------:R-:W4:Y:S01]  /*1d310*/  LDL.LU.64 R20, [R1+0x2960] ;  /* 0x0029600001147983 */ /* 0x000f220000300a00 */
[----:B--2---:R-:W-:Y:S11]  /*1d320*/  HMMA.16816.F32 R4, R8, R16, R4 ;  /* 0x000000100804723c */ /* 0x004ff60000001804 */
[----:B------:R-:W-:Y:S11]  /*1d330*/  @!UPT UIADD3 URZ, URZ, URZ, URZ ;  /* 0x0000003f3f3ff290 */ /* 0x000ff6000fffe03f */
[----:B------:R-:W-:Y:S02]  /*1d340*/  @!UPT UIADD3 URZ, URZ, URZ, URZ ;  /* 0x0000003f3f3ff290 */ /* 0x000fe4000fffe03f */
[----:B------:R-:W-:Y:S01]  /*1d350*/  MOV R29, R6 ;  /* 0x00000006001d7202 */ /* 0x000fe20000000f00 */
[----:B------:R-:W-:Y:S01]  /*1d360*/  IMAD.MOV.U32 R28, RZ, RZ, R7 ;  /* 0x000000ffff1c7224 */ /* 0x000fe200078e0007 */
[----:B------:R-:W-:Y:S01]  /*1d370*/  MOV R14, R4 ;  /* 0x00000004000e7202 */ /* 0x000fe20000000f00 */
[----:B------:R-:W-:Y:S01]  /*1d380*/  IMAD.MOV.U32 R7, RZ, RZ, R18 ;  /* 0x000000ffff077224 */ /* 0x000fe200078e0012 */
[----:B------:R-:W-:Y:S02]  /*1d390*/  MOV R15, R5 ;  /* 0x00000005000f7202 */ /* 0x000fe40000000f00 */
[----:B------:R-:W-:Y:S02]  /*1d3a0*/  MOV R6, R19 ;  /* 0x0000001300067202 */ /* 0x000fe40000000f00 */
[----:B---3--:R-:W-:Y:S02]  /*1d3b0*/  MOV R4, R23 ;  /* 0x0000001700047202 */ /* 0x008fe40000000f00 */
[----:B------:R-:W-:Y:S01]  /*1d3c0*/  MOV R5, R22 ;  /* 0x0000001600057202 */ /* 0x000fe20000000f00 */
[----:B------:R-:W-:Y:S04]  /*1d3d0*/  STL.64 [R1+0x28e0], R6 ;  /* 0x0028e00601007387 */ /* 0x000fe80000100a00 */
[----:B------:R0:W-:Y:S04]  /*1d3e0*/  STL.64 [R1+0x28d8], R4 ;  /* 0x0028d80401007387 */ /* 0x0001e80000100a00 */
[----:B0-----:R-:W2:Y:S01]  /*1d3f0*/  LDL.LU R4, [R1+0x1a0] ;  /* 0x0001a00001047983 */ /* 0x001ea20000300800 */
[----:B----4-:R-:W-:-:S02]  /*1d400*/  MOV R6, R21 ;  /* 0x0000001500067202 */ /* 0x010fc40000000f00 */
[----:B------:R-:W-:Y:S02]  /*1d410*/  MOV R7, R20 ;  /* 0x0000001400077202 */ /* 0x000fe40000000f00 */
[----:B------:R-:W0:Y:S01]  /*1d420*/  LDSM.16.MT88.4 R20, [R25+0xb000] ;  /* 0x00b000001914783b */ /* 0x000e220000004200 */
[----:B-----5:R-:W-:-:S03]  /*1d430*/  MOV R5, R24 ;  /* 0x0000001800057202 */ /* 0x020fc60000000f00 */
[----:B------:R-:W1:Y:S04]  /*1d440*/  LDSM.16.MT88.4 R24, [R25+0xb080] ;  /* 0x00b080001918783b */ /* 0x000e680000004200 */
[----:B0-----:R-:W-:Y:S04]  /*1d450*/  STL.64 [R1+0x2848], R22 ;  /* 0x0028481601007387 */ /* 0x001fe80000100a00 */
[----:B------:R-:W-:Y:S01]  /*1d460*/  STL.64 [R1+0x2840], R20 ;  /* 0x0028401401007387 */ /* 0x000fe20000100a00 */
[----:B--2---:R-:W-:Y:S11]  /*1d470*/  HMMA.16816.F32 R8, R8, R12, R4 ;  /* 0x0000000c0808723c */ /* 0x004ff60000001804 */
[----:B------:R-:W-:Y:S11]  /*1d480*/  @!UPT UIADD3 URZ, URZ, URZ, URZ ;  /* 0x0000003f3f3ff290 */ /* 0x000ff6000fffe03f */
[----:B------:R-:W-:Y:S01]  /*1d490*/  @!UPT UIADD3 URZ, URZ, URZ, URZ ;  /* 0x0000003f3f3ff290 */ /* 0x000fe2000fffe03f */
[----:B------:R-:W-:Y:S04]  /*1d4a0*/  STL [R1+0xd0], R8 ;  /* 0x0000d00801007387 */ /* 0x000fe80000100800 */
[----:B------:R-:W-:Y:S04]  /*1d4b0*/  STL.64 [R1+0x2940], R14 ;  /* 0x0029400e01007387 */ /* 0x000fe80000100a00 */
[----:B------:R-:W-:Y:S04]  /*1d4c0*/  STL.64 [R1+0x2938], R12 ;  /* 0x0029380c01007387 */ /* 0x000fe80000100a00 */
[----:B-1----:R0:W-:Y:S04]  /*1d4d0*/  STL.64 [R1+0x2828], R26 ;  /* 0x0028281a01007387 */ /* 0x0021e80000100a00 */
[----:B------:R1:W-:Y:S01]  /*1d4e0*/  STL.64 [R1+0x2820], R24 ;  /* 0x0028201801007387 */ /* 0x0003e20000100a00 */
[----:B0-----:R-:W-:-:S03]  /*1d4f0*/  IMAD.MOV.U32 R27, RZ, RZ, R2 ;  /* 0x000000ffff1b7224 */ /* 0x001fc600078e0002 */
[----:B-1----:R-:W2:Y:S01]  /*1d500*/  LDL.LU R24, [R1+0xf0] ;  /* 0x0000f00001187983 */ /* 0x002ea20000300800 */
[----:B------:R-:W-:-:S03]  /*1d510*/  MOV R25, R3 ;  /* 0x0000000300197202 */ /* 0x000fc60000000f00 */
[----:B------:R-:W3:Y:S04]  /*1d520*/  LDL.LU R3, [R1+0x2958] ;  /* 0x0029580001037983 */ /* 0x000ee80000300800 */
[----:B------:R-:W4:Y:S04]  /*1d530*/  LDL.LU R26, [R1+0xf8] ;  /* 0x0000f800011a7983 */ /* 0x000f280000300800 */
[----:B------:R-:W5:Y:S04]  /*1d540*/  LDL.LU R2, [R1+0x2954] ;  /* 0x0029540001027983 */ /* 0x000f680000300800 */
[----:B------:R-:W2:Y:S04]  /*1d550*/  LDL.LU R4, [R1+0x10] ;  /* 0x0000100001047983 */ /* 0x000ea80000300800 */
[----:B------:R-:W2:Y:S04]  /*1d560*/  LDL.LU R5, [R1+0x14] ;  /* 0x0000140001057983 */ /* 0x000ea80000300800 */
[----:B------:R-:W2:Y:S01]  /*1d570*/  LDL.LU R6, [R1+0x18] ;  /* 0x0000180001067983 */ /* 0x000ea20000300800 */
[----:B------:R-:W-:Y:S01]  /*1d580*/  IMAD.MOV.U32 R18, RZ, RZ, R9 ;  /* 0x000000ffff127224 */ /* 0x000fe200078e0009 */
[----:B------:R-:W-:-:S02]  /*1d590*/  MOV R19, R10 ;  /* 0x0000000a00137202 */ /* 0x000fc40000000f00 */
[----:B---3--:R-:W-:Y:S02]  /*1d5a0*/  MOV R7, R3 ;  /* 0x0000000300077202 */ /* 0x008fe40000000f00 */
[----:B------:R-:W3:Y:S04]  /*1d5b0*/  LDL.LU R3, [R1+0x2950] ;  /* 0x0029500001037983 */ /* 0x000ee80000300800 */
[----:B--2---:R-:W-:Y:S04]  /*1d5c0*/  STL.64 [R1+0x2910], R6 ;  /* 0x0029100601007387 */ /* 0x004fe80000100a00 */
[----:B------:R-:W-:Y:S04]  /*1d5d0*/  STL.64 [R1+0x2908], R4 ;  /* 0x0029080401007387 */ /* 0x000fe80000100a00 */
[----:B----4-:R-:W-:Y:S04]  /*1d5e0*/  STL.64 [R1+0x28c0], R26 ;  /* 0x0028c01a01007387 */ /* 0x010fe80000100a00 */
[----:B------:R0:W-:Y:S04]  /*1d5f0*/  STL.64 [R1+0x28b8], R24 ;  /* 0x0028b81801007387 */ /* 0x0001e80000100a00 */
[----:B0-----:R-:W2:Y:S04]  /*1d600*/  LDL.LU R24, [R1+0x130] ;  /* 0x0001300001187983 */ /* 0x001ea80000300800 */
[----:B------:R-:W2:Y:S04]  /*1d610*/  LDL.LU R25, [R1+0x134] ;  /* 0x0001340001197983 */ /* 0x000ea80000300800 */
[----:B------:R-:W4:Y:S04]  /*1d620*/  LDL.LU R26, [R1+0x138] ;  /* 0x00013800011a7983 */ /* 0x000f280000300800 */
[----:B------:R-:W4:Y:S04]  /*1d630*/  LDL.LU R27, [R1+0x13c] ;  /* 0x00013c00011b7983 */ /* 0x000f280000300800 */
[----:B------:R-:W2:Y:S04]  /*1d640*/  LDL.LU R8, [R1+0x30] ;  /* 0x0000300001087983 */ /* 0x000ea80000300800 */
[----:B------:R-:W2:Y:S04]  /*1d650*/  LDL.LU R9, [R1+0x34] ;  /* 0x0000340001097983 */ /* 0x000ea80000300800 */
[----:B------:R-:W2:Y:S01]  /*1d660*/  LDL.LU R10, [R1+0x38] ;  /* 0x00003800010a7983 */ /* 0x000ea20000300800 */
[----:B------:R-:W-:-:S02]  /*1d670*/  MOV R0, R11 ;  /* 0x0000000b00007202 */ /* 0x000fc40000000f00 */
[----:B---3--:R-:W-:Y:S02]  /*1d680*/  MOV R11, R3 ;  /* 0x00000003000b7202 */ /* 0x008fe40000000f00 */
[----:B------:R-:W3:Y:S04]  /*1d690*/  LDL.LU R3, [R1+0x294c] ;  /* 0x00294c0001037983 */ /* 0x000ee80000300800 */
        /* <DEDUP_REMOVED lines=8> */
[----:B--2---:R-:W-:Y:S04]  /*1d720*/  STL.64 [R1+0x2930], R10 ;  /* 0x0029300a01007387 */ /* 0x004fe80000100a00 */
[----:B------:R0:W-:Y:S04]  /*1d730*/  STL.64 [R1+0x2928], R8 ;  /* 0x0029280801007387 */ /* 0x0001e80000100a00 */
[----:B0-----:R-:W2:Y:S04]  /*1d740*/  LDL.LU R8, [R1+0x120] ;  /* 0x0001200001087983 */ /* 0x001ea80000300800 */
[----:B------:R-:W2:Y:S04]  /*1d750*/  LDL.LU R9, [R1+0x124] ;  /* 0x0001240001097983 */ /* 0x000ea80000300800 */
[----:B------:R-:W2:Y:S04]  /*1d760*/  LDL.LU R10, [R1+0x128] ;  /* 0x00012800010a7983 */ /* 0x000ea80000300800 */
[----:B------:R-:W2:Y:S04]  /*1d770*/  LDL.LU R11, [R1+0x12c] ;  /* 0x00012c00010b7983 */ /* 0x000ea80000300800 */
        /* <DEDUP_REMOVED lines=10> */
[----:B----4-:R-:W-:Y:S04]  /*1d820*/  STL.64 [R1+0x28d0], R26 ;  /* 0x0028d01a01007387 */ /* 0x010fe80000100a00 */
[----:B------:R0:W-:Y:S04]  /*1d830*/  STL.64 [R1+0x28c8], R24 ;  /* 0x0028c81801007387 */ /* 0x0001e80000100a00 */
[----:B0-----:R-:W4:Y:S04]  /*1d840*/  LDL.LU R24, [R1+0x140] ;  /* 0x0001400001187983 */ /* 0x001f280000300800 */
[----:B------:R-:W4:Y:S04]  /*1d850*/  LDL.LU R25, [R1+0x144] ;  /* 0x0001440001197983 */ /* 0x000f280000300800 */
[----:B------:R-:W2:Y:S01]  /*1d860*/  LDL.LU R26, [R1+0x148] ;  /* 0x00014800011a7983 */ /* 0x000ea20000300800 */
[----:B---3--:R-:W-:-:S03]  /*1d870*/  MOV R27, R3 ;  /* 0x00000003001b7202 */ /* 0x008fc60000000f00 */
[----:B------:R-:W3:Y:S01]  /*1d880*/  LDL.LU R3, [R1+0x2948] ;  /* 0x0029480001037983 */ /* 0x000ee20000300800 */
[C---:B------:R-:W-:Y:S03]  /*1d890*/  HMMA.16816.F32 R12, R20.reuse, R16, R12 ;  /* 0x00000010140c723c */ /* 0x040fe6000000180c */
[----:B--2---:R-:W-:Y:S04]  /*1d8a0*/  STL.64 [R1+0x28f0], R26 ;  /* 0x0028f01a01007387 */ /* 0x004fe80000100a00 */
[----:B----4-:R0:W-:Y:S04]  /*1d8b0*/  STL.64 [R1+0x28e8], R24 ;  /* 0x0028e81801007387 */ /* 0x0101e80000100a00 */
        /* <DEDUP_REMOVED lines=8> */
[----:B------:R-:W2:Y:S04]  /*1d940*/  LDL.LU R26, [R1+0x168] ;  /* 0x00016800011a7983 */ /* 0x000ea80000300800 */
[----:B------:R-:W-:Y:S04]  /*1d950*/  STL.64 [R1+0xb0], R12 ;  /* 0x0000b00c01007387 */ /* 0x000fe80000100a00 */
[----:B------:R0:W-:Y:S04]  /*1d960*/  STL.64 [R1+0xb8], R14 ;  /* 0x0000b80e01007387 */ /* 0x0001e80000100a00 */
[----:B0-----:R-:W4:Y:S04]  /*1d970*/  LDL.LU.64 R14, [R1+0x2940] ;  /* 0x00294000010e7983 */ /* 0x001f280000300a00 */
[----:B------:R-:W2:Y:S01]  /*1d980*/  LDL.LU.64 R12, [R1+0x2938] ;  /* 0x00293800010c7983 */ /* 0x000ea20000300a00 */
[----:B---3--:R-:W-:Y:S01]  /*1d990*/  IMAD.MOV.U32 R27, RZ, RZ, R3 ;  /* 0x000000ffff1b7224 */ /* 0x008fe200078e0003 */
[----:B--2---:R-:W-:Y:S11]  /*1d9a0*/  HMMA.16816.F32 R8, R20, R12, R8 ;  /* 0x0000000c1408723c */ /* 0x004ff60000001808 */
[----:B------:R-:W-:Y:S11]  /*1d9b0*/  @!UPT UIADD3 URZ, URZ, URZ, URZ ;  /* 0x0000003f3f3ff290 */ /* 0x000ff6000fffe03f */
[----:B------:R-:W-:Y:S02]  /*1d9c0*/  @!UPT UIADD3 URZ, URZ, URZ, URZ ;  /* 0x0000003f3f3ff290 */ /* 0x000fe4000fffe03f */
[----:B------:R-:W-:Y:S01]  /*1d9d0*/  MOV R20, R10 ;  /* 0x0000000a00147202 */ /* 0x000fe20000000f00 */
[----:B------:R-:W-:Y:S01]  /*1d9e0*/  IMAD.MOV.U32 R3, RZ, RZ, R11 ;  /* 0x000000ffff037224 */ /* 0x000fe200078e000b */
[----:B------:R-:W-:Y:S01]  /*1d9f0*/  MOV R22, R8 ;  /* 0x0000000800167202 */ /* 0x000fe20000000f00 */
[----:B------:R-:W2:Y:S01]  /*1da00*/  LDL.LU.64 R10, [R1+0x2930] ;  /* 0x00293000010a7983 */ /* 0x000ea20000300a00 */
[----:B------:R-:W-:-:S03]  /*1da10*/  MOV R21, R9 ;  /* 0x0000000900157202 */ /* 0x000fc60000000f00 */
[----:B------:R-:W2:Y:S04]  /*1da20*/  LDL.LU.64 R8, [R1+0x2928] ;  /* 0x0029280001087983 */ /* 0x000ea80000300a00 */
[----:B------:R-:W-:Y:S04]  /*1da30*/  STL [R1+0x2858], R22 ;  /* 0x0028581601007387 */ /* 0x000fe80000100800 */
[----:B------:R0:W-:Y:S04]  /*1da40*/  STL.64 [R1+0x2850], R20 ;  /* 0x0028501401007387 */ /* 0x0001e80000100a00 */
[----:B0-----:R-:W3:Y:S04]  /*1da50*/  LDL.LU R20, [R1+0x110] ;  /* 0x0001100001147983 */ /* 0x001ee80000300800 */
[----:B------:R-:W3:Y:S04]  /*1da60*/  LDL.LU R21, [R1+0x114] ;  /* 0x0001140001157983 */ /* 0x000ee80000300800 */
[----:B------:R-:W3:Y:S04]  /*1da70*/  LDL.LU R22, [R1+0x118] ;  /* 0x0001180001167983 */ /* 0x000ee80000300800 */
        /* <DEDUP_REMOVED lines=13> */
[----:B------:R-:W-:Y:S04]  /*1db50*/  STL.64 [R1+0x1e8], R10 ;  /* 0x0001e80a01007387 */ /* 0x000fe80000100a00 */
[----:B-----5:R-:W0:Y:S04]  /*1db60*/  LDSM.16.MT88.4 R8, [R2+0xb000] ;  /* 0x00b000000208783b */ /* 0x020e280000004200 */
[----:B0-----:R0:W-:Y:S04]  /*1db70*/  STL.64 [R1+0x70], R8 ;  /* 0x0000700801007387 */ /* 0x0011e80000100a00 */
[----:B------:R1:W-:Y:S04]  /*1db80*/  STL.64 [R1+0x78], R10 ;  /* 0x0000780a01007387 */ /* 0x0003e80000100a00 */
[----:B0-----:R-:W5:Y:S04]  /*1db90*/  LDL.LU R8, [R1+0xe0] ;  /* 0x0000e00001087983 */ /* 0x001f680000300800 */
[----:B------:R-:W5:Y:S04]  /*1dba0*/  LDL.LU R9, [R1+0xe4] ;  /* 0x0000e40001097983 */ /* 0x000f680000300800 */
[----:B-1----:R-:W5:Y:S04]  /*1dbb0*/  LDL.LU R10, [R1+0xe8] ;  /* 0x0000e800010a7983 */ /* 0x002f680000300800 */
[----:B------:R-:W5:Y:S01]  /*1dbc0*/  LDL.LU R11, [R1+0xec] ;  /* 0x0000ec00010b7983 */ /* 0x000f620000300800 */
        /* <DEDUP_REMOVED lines=34> */
[----:B------:R2:W-:Y:S02]  /*1ddf0*/  STL.64 [R1+0x198], R22 ;  /* 0x0001981601007387 */ /* 0x0005e40000100a00 */
[----:B--2---:R-:W-:Y:S02]  /*1de00*/  HMMA.16816.F32 R20, R4, R12, R24 ;  /* 0x0000000c0414723c */ /* 0x004fe40000001818 */
[----:B------:R-:W5:Y:S11]  /*1de10*/  LDL.LU R4, [R1+0x20] ;  /* 0x0000200001047983 */ /* 0x000f760000300800 */
[----:B------:R-:W-:Y:S10]  /*1de20*/  @!UPT UIADD3 URZ, URZ, URZ, URZ ;  /* 0x0000003f3f3ff290 */ /* 0x000ff4000fffe03f */
[----:B------:R0:W-:Y:S04]  /*1de30*/  STL.64 [R1+0x180], R20 ;  /* 0x0001801401007387 */ /* 0x0001e80000100a00 */
[----:B------:R1:W-:Y:S04]  /*1de40*/  STL.64 [R1+0x188], R22 ;  /* 0x0001881601007387 */ /* 0x0003e80000100a00 */
[----:B------:R-:W5:Y:S04]  /*1de50*/  LDL.LU R5, [R1+0x24] ;  /* 0x0000240001057983 */ /* 0x000f680000300800 */
[----:B------:R-:W5:Y:S04]  /*1de60*/  LDL.LU R6, [R1+0x28] ;  /* 0x0000280001067983 */ /* 0x000f680000300800 */
[----:B------:R-:W5:Y:S04]  /*1de70*/  LDL.LU R7, [R1+0x2c] ;  /* 0x00002c0001077983 */ /* 0x000f680000300800 */
[----:B0-----:R-:W2:Y:S04]  /*1de80*/  LDL.LU R20, [R1+0xc0] ;  /* 0x0000c00001147983 */ /* 0x001ea80000300800 */
[----:B------:R-:W2:Y:S04]  /*1de90*/  LDL.LU R21, [R1+0xc4] ;  /* 0x0000c40001157983 */ /* 0x000ea80000300800 */
[----:B-1----:R-:W3:Y:S04]  /*1dea0*/  LDL.LU R22, [R1+0xc8] ;  /* 0x0000c80001167983 */ /* 0x002ee80000300800 */
[----:B------:R-:W3:Y:S01]  /*1deb0*/  LDL.LU R23, [R1+0xcc] ;  /* 0x0000cc0001177983 */ /* 0x000ee20000300800 */
        /* <DEDUP_REMOVED lines=8> */
[----:B------:R-:W3:Y:S04]  /*1df40*/  LDL.LU R24, [R1+0xd0] ;  /* 0x0000d00001187983 */ /* 0x000ee80000300800 */
[----:B------:R-:W5:Y:S04]  /*1df50*/  LDL.LU R18, [R1+0x28a0] ;  /* 0x0028a00001127983 */ /* 0x000f680000300800 */
[----:B------:R-:W5:Y:S01]  /*1df60*/  LDL.LU R19, [R1+0x289c] ;  /* 0x00289c0001137983 */ /* 0x000f620000300800 */
[----:B------:R-:W-:-:S03]  /*1df70*/  MOV R27, R0 ;  /* 0x00000000001b7202 */ /* 0x000fc60000000f00 */
[----:B------:R-:W2:Y:S04]  /*1df80*/  LDL.LU R0, [R1+0x2898] ;  /* 0x0028980001007983 */ /* 0x000ea80000300800 */
[----:B------:R0:W-:Y:S02]  /*1df90*/  STL.64 [R1+0x2838], R26 ;  /* 0x0028381a01007387 */ /* 0x0001e40000100a00 */
[----:B0-----:R-:W-:Y:S02]  /*1dfa0*/  MOV R26, R29 ;  /* 0x0000001d001a7202 */ /* 0x001fe40000000f00 */
[----:B------:R-:W-:Y:S01]  /*1dfb0*/  MOV R27, R28 ;  /* 0x0000001c001b7202 */ /* 0x000fe20000000f00 */
[C---:B-----5:R-:W-:Y:S01]  /*1dfc0*/  HMMA.16816.F32 R8, R4.reuse, R18, R8 ;  /* 0x000000120408723c */ /* 0x060fe20000001808 */
[----:B---3--:R4:W-:Y:S02]  /*1dfd0*/  STL.64 [R1+0x2830], R24 ;  /* 0x0028301801007387 */ /* 0x0089e40000100a00 */
[----:B----4-:R-:W-:Y:S01]  /*1dfe0*/  IMAD.MOV.U32 R24, RZ, RZ, R14 ;  /* 0x000000ffff187224 */ /* 0x010fe200078e000e */
[----:B------:R-:W-:Y:S01]  /*1dff0*/  MOV R25, R15 ;  /* 0x0000000f00197202 */ /* 0x000fe20000000f00 */
[----:B------:R-:W3:Y:S04]  /*1e000*/  LDL.LU R14, [R1+0x2894] ;  /* 0x00289400010e7983 */ /* 0x000ee80000300800 */
[----:B------:R-:W3:Y:S11]  /*1e010*/  LDL.LU R15, [R1+0x2890] ;  /* 0x00289000010f7983 */ /* 0x000ef60000300800 */
[----:B------:R-:W-:Y:S04]  /*1e020*/  @!UPT UIADD3 URZ, URZ, URZ, URZ ;  /* 0x0000003f3f3ff290 */ /* 0x000fe8000fffe03f */
[----:B------:R-:W-:Y:S01]  /*1e030*/  MOV R17, R10 ;  /* 0x0000000a00117202 */ /* 0x000fe20000000f00 */
[----:B------:R-:W-:Y:S01]  /*1e040*/  IMAD.MOV.U32 R29, RZ, RZ, R8 ;  /* 0x000000ffff1d7224 */ /* 0x000fe200078e0008 */
[----:B------:R-:W-:Y:S02]  /*1e050*/  MOV R16, R11 ;  /* 0x0000000b00107202 */ /* 0x000fe40000000f00 */
[----:B------:R-:W-:Y:S01]  /*1e060*/  MOV R28, R9 ;  /* 0x00000009001c7202 */ /* 0x000fe20000000f00 */
[----:B------:R-:W3:Y:S04]  /*1e070*/  LDL.LU.64 R10, [R1+0x2888] ;  /* 0x00288800010a7983 */ /* 0x000ee80000300a00 */
[----:B------:R-:W3:Y:S04]  /*1e080*/  LDL.LU.64 R8, [R1+0x2880] ;  /* 0x0028800001087983 */ /* 0x000ee80000300a00 */
[----:B------:R-:W-:Y:S04]  /*1e090*/  STL [R1+0x2814], R16 ;  /* 0x0028141001007387 */ /* 0x000fe80000100800 */
[----:B------:R-:W-:Y:S04]  /*1e0a0*/  STL [R1+0x2810], R17 ;  /* 0x0028101101007387 */ /* 0x000fe80000100800 */
[----:B------:R-:W-:Y:S04]  /*1e0b0*/  STL [R1+0x280c], R28 ;  /* 0x00280c1c01007387 */ /* 0x000fe80000100800 */
[----:B------:R-:W-:Y:S01]  /*1e0c0*/  STL [R1+0x2808], R29 ;  /* 0x0028081d01007387 */ /* 0x000fe20000100800 */
[----:B---3--:R-:W-:Y:S03]  /*1e0d0*/  HMMA.16816.F32 R4, R4, R14, R8 ;  /* 0x0000000e0404723c */ /* 0x008fe60000001808 */
[----:B------:R-:W2:Y:S04]  /*1e0e0*/  LDL.LU.64 R10, [R1+0x2878] ;  /* 0x00287800010a7983 */ /* 0x000ea80000300a00 */
[----:B------:R-:W2:Y:S11]  /*1e0f0*/  LDL.LU.64 R8, [R1+0x2870] ;  /* 0x0028700001087983 */ /* 0x000eb60000300a00 */
[----:B------:R-:W-:Y:S06]  /*1e100*/  @!UPT UIADD3 URZ, URZ, URZ, URZ ;  /* 0x0000003f3f3ff290 */ /* 0x000fec000fffe03f */
[----:B------:R-:W-:Y:S01]  /*1e110*/  IMAD.MOV.U32 R13, RZ, RZ, R6 ;  /* 0x000000ffff0d7224 */ /* 0x000fe200078e0006 */
[----:B------:R-:W-:Y:S01]  /*1e120*/  MOV R12, R7 ;  /* 0x00000007000c7202 */ /* 0x000fe20000000f00 */
[----:B------:R-:W-:Y:S04]  /*1e130*/  STL.64 [R1+0x170], R4 ;  /* 0x0001700401007387 */ /* 0x000fe80000100a00 */
[----:B------:R-:W3:Y:S04]  /*1e140*/  LDL R7, [R1+0x764] ;  /* 0x0007640001077983 */ /* 0x000ee80000100800 */
[----:B------:R-:W-:Y:S04]  /*1e150*/  STL [R1+0x2778], R13 ;  /* 0x0027780d01007387 */ /* 0x000fe80000100800 */
[----:B------:R-:W-:Y:S01]  /*1e160*/  STL [R1+0x2774], R12 ;  /* 0x0027740c01007387 */ /* 0x000fe20000100800 */
[----:B--2---:R-:W-:Y:S11]  /*1e170*/  HMMA.16816.F32 R20, R8, R18, R20 ;  /* 0x000000120814723c */ /* 0x004ff60000001814 */
[----:B------:R-:W-:Y:S11]  /*1e180*/  @!UPT UIADD3 URZ, URZ, URZ, URZ ;  /* 0x0000003f3f3ff290 */ /* 0x000ff6000fffe03f */
[----:B------:R-:W-:Y:S01]  /*1e190*/  @!UPT UIADD3 URZ, URZ, URZ, URZ ;  /* 0x0000003f3f3ff290 */ /* 0x000fe2000fffe03f */
[----:B------:R-:W-:Y:S04]  /*1e1a0*/  STL.64 [R1+0x160], R20 ;  /* 0x0001601401007387 */ /* 0x000fe80000100a00 */
[----:B------:R-:W-:Y:S04]  /*1e1b0*/  STL.64 [R1+0x168], R22 ;  /* 0x0001681601007387 */ /* 0x000fe80000100a00 */
[----:B------:R-:W0:Y:S02]  /*1e1c0*/  LDSM.16.MT88.4 R20, [R2+0xb080] ;  /* 0x00b080000214783b */ /* 0x000e240000004200 */
[----:B0-----:R-:W-:Y:S01]  /*1e1d0*/  MOV R16, R20 ;  /* 0x0000001400107202 */ /* 0x001fe20000000f00 */
[----:B------:R-:W-:Y:S01]  /*1e1e0*/  IMAD.MOV.U32 R28, RZ, RZ, R22 ;  /* 0x000000ffff1c7224 */ /* 0x000fe200078e0016 */
[----:B------:R-:W-:-:S02]  /*1e1f0*/  MOV R17, R21 ;  /* 0x0000001500117202 */ /* 0x000fc40000000f00 */
[----:B------:R-:W-:Y:S02]  /*1e200*/  MOV R29, R23 ;  /* 0x00000017001d7202 */ /* 0x000fe40000000f00 */
[----:B------:R-:W0:Y:S04]  /*1e210*/  LDSM.16.MT88.4 R20, [R0+0xb000] ;  /* 0x00b000000014783b */ /* 0x000e280000004200 */
[----:B0-----:R-:W-:Y:S04]  /*1e220*/  STL.64 [R1+0x50], R20 ;  /* 0x0000501401007387 */ /* 0x001fe80000100a00 */
[----:B------:R0:W-:Y:S04]  /*1e230*/  STL.64 [R1+0x58], R22 ;  /* 0x0000581601007387 */ /* 0x0001e80000100a00 */
[----:B0-----:R-:W2:Y:S04]  /*1e240*/  LDL.LU.64 R22, [R1+0x2868] ;  /* 0x0028680001167983 */ /* 0x001ea80000300a00 */
[----:B------:R-:W2:Y:S02]  /*1e250*/  LDL.LU.64 R20, [R1+0x2860] ;  /* 0x0028600001147983 */ /* 0x000ea40000300a00 */
[----:B--2---:R-:W-:Y:S02]  /*1e260*/  HMMA.16816.F32 R8, R8, R14, R20 ;  /* 0x0000000e0808723c */ /* 0x004fe40000001814 */
[----:B------:R-:W2:Y:S04]  /*1e270*/  LDL.LU R22, [R1+0x2858] ;  /* 0x0028580001167983 */ /* 0x000ea80000300800 */
[----:B------:R-:W4:Y:S04]  /*1e280*/  LDL.LU.64 R20, [R1+0x2850] ;  /* 0x0028500001147983 */ /* 0x000f280000300a00 */
[----:B------:R-:W0:Y:S11]  /*1e290*/  S2R R23, SR_TID.X ;  /* 0x0000000000177919 */ /* 0x000e360000002100 */
[----:B------:R-:W-:Y:S02]  /*1e2a0*/  @!UPT UIADD3 URZ, URZ, URZ, URZ ;  /* 0x0000003f3f3ff290 */ /* 0x000fe4000fffe03f */
[----:B------:R2:W-:Y:S04]  /*1e2b0*/  STL.64 [R1+0x150], R8 ;  /* 0x0001500801007387 */ /* 0x0005e80000100a00 */
[----:B------:R1:W-:Y:S01]  /*1e2c0*/  STL.64 [R1+0x158], R10 ;  /* 0x0001580a01007387 */ /* 0x0003e20000100a00 */
[----:B0-----:R-:W-:Y:S02]  /*1e2d0*/  LOP3.LUT R6, R23, 0x10, RZ, 0xc0, !PT ;  /* 0x0000001017067812 */ /* 0x001fe400078ec0ff */
[----:B--2---:R-:W-:Y:S02]  /*1e2e0*/  MOV R8, R22 ;  /* 0x0000001600087202 */ /* 0x004fe40000000f00 */
[----:B----4-:R-:W-:Y:S01]  /*1e2f0*/  MOV R9, R21 ;  /* 0x0000001500097202 */ /* 0x010fe20000000f00 */
[----:B-1----:R-:W-:-:S02]  /*1e300*/  IMAD.MOV.U32 R10, RZ, RZ, R20 ;  /* 0x000000ffff0a7224 */ /* 0x002fc400078e0014 */
[----:B------:R-:W0:Y:S04]  /*1e310*/  LDSM.16.MT88.4 R20, [R0+0xb080] ;  /* 0x00b080000014783b */ /* 0x000e280000004200 */
[----:B0-----:R-:W-:Y:S04]  /*1e320*/  STL.64 [R1+0x40], R20 ;  /* 0x0000401401007387 */ /* 0x001fe80000100a00 */
[----:B------:R0:W-:Y:S04]  /*1e330*/  STL.64 [R1+0x48], R22 ;  /* 0x0000481601007387 */ /* 0x0001e80000100a00 */
[----:B0-----:R-:W2:Y:S04]  /*1e340*/  LDL.LU.64 R22, [R1+0x2848] ;  /* 0x0028480001167983 */ /* 0x001ea80000300a00 */
[----:B------:R-:W2:Y:S02]  /*1e350*/  LDL.LU.64 R20, [R1+0x2840] ;  /* 0x0028400001147983 */ /* 0x000ea40000300a00 */
[----:B--2---:R-:W-:Y:S11]  /*1e360*/  HMMA.16816.F32 R24, R20, R18, R24 ;  /* 0x000000121418723c */ /* 0x004ff60000001818 */
[----:B------:R-:W-:Y:S11]  /*1e370*/  @!UPT UIADD3 URZ, URZ, URZ, URZ ;  /* 0x0000003f3f3ff290 */ /* 0x000ff6000fffe03f */
[----:B------:R-:W-:Y:S01]  /*1e380*/  @!UPT UIADD3 URZ, URZ, URZ, URZ ;  /* 0x0000003f3f3ff290 */ /* 0x000fe2000fffe03f */
[----:B------:R-:W-:Y:S04]  /*1e390*/  STL.64 [R1+0x140], R24 ;  /* 0x0001401801007387 */ /* 0x000fe80000100a00 */
[----:B------:R0:W-:Y:S04]  /*1e3a0*/  STL.64 [R1+0x148], R26 ;  /* 0x0001481a01007387 */ /* 0x0001e80000100a00 */
[----:B0-----:R-:W2:Y:S04]  /*1e3b0*/  LDL.LU.64 R26, [R1+0x2838] ;  /* 0x00283800011a7983 */ /* 0x001ea80000300a00 */
[----:B------:R-:W2:Y:S01]  /*1e3c0*/  LDL.LU.64 R24, [R1+0x2830] ;  /* 0x0028300001187983 */ /* 0x000ea20000300a00 */
[----:B------:R-:W-:-:S03]  /*1e3d0*/  MOV R11, R3 ;  /* 0x00000003000b7202 */ /* 0x000fc60000000f00 */
[----:B------:R-:W0:Y:S01]  /*1e3e0*/  S2R R3, SR_TID.X ;  /* 0x0000000000037919 */ /* 0x000e220000002100 */
[----:B------:R-:W-:Y:S01]  /*1e3f0*/  SHF.L.U32 R12, R6, 0x7, RZ ;  /* 0x00000007060c7819 */ /* 0x000fe200000006ff */
[----:B--2---:R-:W-:Y:S02]  /*1e400*/  HMMA.16816.F32 R20, R20, R14, R24 ;  /* 0x0000000e1414723c */ /* 0x004fe40000001818 */
[----:B------:R-:W2:Y:S04]  /*1e410*/  LDL.LU.64 R26, [R1+0x2828] ;  /* 0x00282800011a7983 */ /* 0x000ea80000300a00 */
[----:B------:R-:W2:Y:S11]  /*1e420*/  LDL.LU.64 R24, [R1+0x2820] ;  /* 0x0028200001187983 */ /* 0x000eb60000300a00 */
[----:B------:R-:W-:Y:S06]  /*1e430*/  @!UPT UIADD3 URZ, URZ, URZ, URZ ;  /* 0x0000003f3f3ff290 */ /* 0x000fec000fffe03f */
[----:B------:R1:W-:Y:S04]  /*1e440*/  STL.64 [R1+0x130], R20 ;  /* 0x0001301401007387 */ /* 0x0003e80000100a00 */
[----:B------:R4:W-:Y:S04]  /*1e450*/  STL.64 [R1+0x138], R22 ;  /* 0x0001381601007387 */ /* 0x0009e80000100a00 */
[----:B-1----:R-:W2:Y:S04]  /*1e460*/  LDL.LU R20, [R1+0xb0] ;  /* 0x0000b00001147983 */ /* 0x002ea80000300800 */
[----:B------:R-:W2:Y:S04]  /*1e470*/  LDL.LU R21, [R1+0xb4] ;  /* 0x0000b40001157983 */ /* 0x000ea80000300800 */
[----:B----4-:R-:W2:Y:S04]  /*1e480*/  LDL.LU R22, [R1+0xb8] ;  /* 0x0000b80001167983 */ /* 0x010ea80000300800 */
[----:B------:R-:W2:Y:S04]  /*1e490*/  LDL.LU R23, [R1+0xbc] ;  /* 0x0000bc0001177983 */ /* 0x000ea80000300800 */
[----:B------:R-:W1:Y:S01]  /*1e4a0*/  S2R R6, SR_TID.X ;  /* 0x0000000000067919 */ /* 0x000e620000002100 */
[----:B0-----:R-:W-:-:S05]  /*1e4b0*/  LOP3.LUT R3, R3, 0x7, RZ, 0xc0, !PT ;  /* 0x0000000703037812 */ /* 0x001fca00078ec0ff */
[----:B------:R-:W-:Y:S01]  /*1e4c0*/  IMAD R3, R3, 0x110, RZ ;  /* 0x0000011003037824 */ /* 0x000fe200078e02ff */
[----:B-1----:R-:W-:-:S04]  /*1e4d0*/  SHF.L.U32 R6, R6, 0x1, RZ ;  /* 0x0000000106067819 */ /* 0x002fc800000006ff */
[----:B------:R-:W-:-:S04]  /*1e4e0*/  LOP3.LUT R13, R3, 0x10, R6, 0x78, !PT ;  /* 0x00000010030d7812 */ /* 0x000fc800078e7806 */
[----:B------:R-:W-:Y:S01]  /*1e4f0*/  LOP3.LUT R13, R13, R12, RZ, 0xfc, !PT ;  /* 0x0000000c0d0d7212 */ /* 0x000fe200078efcff */
[C---:B--2---:R-:W-:Y:S08]  /*1e500*/  HMMA.16816.F32 R20, R24.reuse, R18, R20 ;  /* 0x000000121814723c */ /* 0x044ff00000001814 */
[----:B------:R-:W-:Y:S01]  /*1e510*/  HMMA.16816.F32 R24, R24, R14, R8 ;  /* 0x0000000e1818723c */ /* 0x000fe20000001808 */
[----:B------:R-:W0:Y:S11]  /*1e520*/  LDSM.16.MT88.4 R8, [R13+0xc000] ;  /* 0x00c000000d08783b */ /* 0x000e360000004200 */
[----:B------:R-:W-:Y:S03]  /*1e530*/  @!UPT UIADD3 URZ, URZ, URZ, URZ ;  /* 0x0000003f3f3ff290 */ /* 0x000fe6000fffe03f */
[----:B------:R1:W-:Y:S01]  /*1e540*/  STL.64 [R1+0x110], R20 ;  /* 0x0001101401007387 */ /* 0x0003e20000100a00 */
[----:B------:R-:W-:-:S03]  /*1e550*/  IMAD.MOV.U32 R3, RZ, RZ, R23 ;  /* 0x000000ffff037224 */ /* 0x000fc600078e0017 */
[----:B------:R2:W-:Y:S01]  /*1e560*/  STL [R1+0x118], R22 ;  /* 0x0001181601007387 */ /* 0x0005e20000100800 */
[----:B0-----:R-:W-:Y:S01]  /*1e570*/  MOV R23, R8 ;  /* 0x0000000800177202 */ /* 0x001fe20000000f00 */
[----:B-1----:R-:W-:Y:S01]  /*1e580*/  IMAD.MOV.U32 R20, RZ, RZ, R11 ;  /* 0x000000ffff147224 */ /* 0x002fe200078e000b */
[----:B--2---:R-:W-:Y:S02]  /*1e590*/  MOV R22, R9 ;  /* 0x0000000900167202 */ /* 0x004fe40000000f00 */
[----:B------:R-:W-:Y:S02]  /*1e5a0*/  MOV R21, R10 ;  /* 0x0000000a00157202 */ /* 0x000fe40000000f00 */
[----:B---3--:R-:W0:Y:S04]  /*1e5b0*/  LDSM.16.M88.4 R8, [R7+0x10180] ;  /* 0x010180000708783b */ /* 0x008e280000000200 */
[----:B------:R-:W-:Y:S04]  /*1e5c0*/  STL [R1+0x2738], R3 ;  /* 0x0027380301007387 */ /* 0x000fe80000100800 */
[----:B------:R-:W-:Y:S04]  /*1e5d0*/  STL.64 [R1+0xd0], R24 ;  /* 0x0000d01801007387 */ /* 0x000fe80000100a00 */
[----:B------:R-:W-:Y:S04]  /*1e5e0*/  STL.64 [R1+0xd8], R26 ;  /* 0x0000d81a01007387 */ /* 0x000fe80000100a00 */
[----:B------:R-:W-:Y:S04]  /*1e5f0*/  STL.64 [R1+0x2800], R22 ;  /* 0x0028001601007387 */ /* 0x000fe80000100a00 */
[----:B------:R1:W-:Y:S04]  /*1e600*/  STL.64 [R1+0x27f8], R20 ;  /* 0x0027f81401007387 */ /* 0x0003e80000100a00 */
[----:B-1----:R-:W2:Y:S04]  /*1e610*/  LDL.LU R20, [R1+0x70] ;  /* 0x0000700001147983 */ /* 0x002ea80000300800 */
[----:B------:R-:W2:Y:S04]  /*1e620*/  LDL.LU R21, [R1+0x74] ;  /* 0x0000740001157983 */ /* 0x000ea80000300800 */
[----:B------:R-:W2:Y:S04]  /*1e630*/  LDL.LU R22, [R1+0x78] ;  /* 0x0000780001167983 */ /* 0x000ea80000300800 */
[----:B------:R-:W2:Y:S04]  /*1e640*/  LDL.LU R23, [R1+0x7c] ;  /* 0x00007c0001177983 */ /* 0x000ea80000300800 */
[----:B0-----:R0:W-:Y:S04]  /*1e650*/  STL [R1+0x277c], R8 ;  /* 0x00277c0801007387 */ /* 0x0011e80000100800 */
[----:B------:R1:W-:Y:S04]  /*1e660*/  STL [R1+0x2770], R9 ;  /* 0x0027700901007387 */ /* 0x0003e80000100800 */
[----:B------:R3:W-:Y:S04]  /*1e670*/  STL [R1+0x26b4], R10 ;  /* 0x0026b40a01007387 */ /* 0x0007e80000100800 */
[----:B------:R4:W-:Y:S04]  /*1e680*/  STL [R1+0x26b0], R11 ;  /* 0x0026b00b01007387 */ /* 0x0009e80000100800 */
[----:B0-----:R-:W2:Y:S04]  /*1e690*/  LDL.LU R8, [R1+0x120] ;  /* 0x0001200001087983 */ /* 0x001ea80000300800 */
[----:B-1----:R-:W2:Y:S04]  /*1e6a0*/  LDL.LU R9, [R1+0x124] ;  /* 0x0001240001097983 */ /* 0x002ea80000300800 */
[----:B---3--:R-:W2:Y:S04]  /*1e6b0*/  LDL.LU R10, [R1+0x128] ;  /* 0x00012800010a7983 */ /* 0x008ea80000300800 */
[----:B----4-:R-:W2:Y:S04]  /*1e6c0*/  LDL.LU R11, [R1+0x12c] ;  /* 0x00012c00010b7983 */ /* 0x010ea80000300800 */
[----:B------:R-:W0:Y:S02]  /*1e6d0*/  S2R R6, SR_TID.X ;  /* 0x0000000000067919 */ /* 0x000e240000002100 */
[----:B0-----:R-:W-:-:S02]  /*1e6e0*/  LOP3.LUT R3, R6, 0x7, RZ, 0xc0, !PT ;  /* 0x0000000706037812 */ /* 0x001fc400078ec0ff */
[----:B------:R-:W0:Y:S04]  /*1e6f0*/  LDSM.16.M88.4 R4, [R7+0x14180] ;  /* 0x014180000704783b */ /* 0x000e280000000200 */
[----:B0-----:R-:W-:Y:S04]  /*1e700*/  STL [R1+0x2618], R6 ;  /* 0x0026180601007387 */ /* 0x001fe80000100800 */
[----:B------:R-:W-:Y:S04]  /*1e710*/  STL [R1+0x2614], R7 ;  /* 0x0026140701007387 */ /* 0x000fe80000100800 */
[----:B------:R2:W-:Y:S02]  /*1e720*/  STL.64 [R1+0x2818], R4 ;  /* 0x0028180401007387 */ /* 0x0005e40000100a00 */
[----:B--2---:R-:W-:Y:S11]  /*1e730*/  HMMA.16816.F32 R4, R20, R18, R8 ;  /* 0x000000121404723c */ /* 0x004ff60000001808 */
[----:B------:R-:W-:Y:S11]  /*1e740*/  @!UPT UIADD3 URZ, URZ, URZ, URZ ;  /* 0x0000003f3f3ff290 */ /* 0x000ff6000fffe03f */
[----:B------:R-:W-:Y:S01]  /*1e750*/  @!UPT UIADD3 URZ, URZ, URZ, URZ ;  /* 0x0000003f3f3ff290 */ /* 0x000fe2000fffe03f */
[----:B------:R-:W-:Y:S04]  /*1e760*/  STL.64 [R1+0xf0], R4 ;  /* 0x0000f00401007387 */ /* 0x000fe80000100a00 */
[----:B------:R-:W-:Y:S04]  /*1e770*/  STL.64 [R1+0xf8], R6 ;  /* 0x0000f80601007387 */ /* 0x000fe80000100a00 */
[----:B------:R-:W0:Y:S02]  /*1e780*/  LDSM.16.MT88.4 R4, [R13+0xc080] ;  /* 0x00c080000d04783b */ /* 0x000e240000004200 */
[----:B0-----:R-:W-:-:S02]  /*1e790*/  MOV R8, R4 ;  /* 0x0000000400087202 */ /* 0x001fc40000000f00 */
[----:B------:R-:W-:Y:S02]  /*1e7a0*/  MOV R13, R5 ;  /* 0x00000005000d7202 */ /* 0x000fe40000000f00 */
[----:B------:R-:W2:Y:S04]  /*1e7b0*/  LDL.LU.64 R4, [R1+0x2818] ;  /* 0x0028180001047983 */ /* 0x000ea80000300a00 */
[----:B------:R-:W0:Y:S01]  /*1e7c0*/  S2R R27, SR_TID.X ;  /* 0x00000000001b7919 */ /* 0x000e220000002100 */
[----:B------:R-:W-:Y:S01]  /*1e7d0*/  IMAD R3, R3, 0x110, RZ ;  /* 0x0000011003037824 */ /* 0x000fe200078e02ff */
[----:B------:R-:W-:-:S05]  /*1e7e0*/  MOV R9, R7 ;  /* 0x0000000700097202 */ /* 0x000fca0000000f00 */
[----:B------:R-:W-:Y:S01]  /*1e7f0*/  STL.64 [R1+0x2790], R8 ;  /* 0x0027900801007387 */ /* 0x000fe20000100a00 */
[----:B0-----:R-:W-:-:S04]  /*1e800*/  SHF.L.U32 R27, R27, 0x1, RZ ;  /* 0x000000011b1b7819 */ /* 0x001fc800000006ff */
[----:B------:R-:W-:-:S04]  /*1e810*/  LOP3.LUT R27, R3, 0x10, R27, 0x78, !PT ;  /* 0x00000010031b7812 */ /* 0x000fc800078e781b */
[----:B------:R-:W-:-:S04]  /*1e820*/  LOP3.LUT R27, R27, R12, RZ, 0xfc, !PT ;  /* 0x0000000c1b1b7212 */ /* 0x000fc800078efcff */
[----:B------:R-:W-:-:S05]  /*1e830*/  LOP3.LUT R27, R27, 0x20, RZ, 0x3c, !PT ;  /* 0x000000201b1b7812 */ /* 0x000fca00078e3cff */
[----:B------:R-:W0:Y:S01]  /*1e840*/  LDSM.16.MT88.4 R8, [R27+0xc000] ;  /* 0x00c000001b08783b */ /* 0x000e220000004200 */
[----:B------:R-:W-:Y:S01]  /*1e850*/  IMAD.MOV.U32 R12, RZ, RZ, R6 ;  /* 0x000000ffff0c7224 */ /* 0x000fe200078e0006 */
[----:B0-----:R-:W-:Y:S02]  /*1e860*/  MOV R3, R9 ;  /* 0x0000000900037202 */ /* 0x001fe40000000f00 */
[----:B------:R-:W-:Y:S01]  /*1e870*/  STL [R1+0x10], R8 ;  /* 0x0000100801007387 */ /* 0x000fe20000100800 */
[----:B------:R-:W-:Y:S01]  /*1e880*/  MOV R7, R10 ;  /* 0x0000000a00077202 */ /* 0x000fe20000000f00 */
[----:B------:R-:W-:Y:S02]  /*1e890*/  IMAD.MOV.U32 R6, RZ, RZ, R11 ;  /* 0x000000ffff067224 */ /* 0x000fe400078e000b */
[----:B------:R-:W0:Y:S04]  /*1e8a0*/  LDSM.16.MT88.4 R8, [R27+0xc080] ;  /* 0x00c080001b08783b */ /* 0x000e280000004200 */
[----:B------:R-:W-:Y:S04]  /*1e8b0*/  STL.64 [R1+0x2768], R6 ;  /* 0x0027680601007387 */ /* 0x000fe80000100a00 */
[----:B------:R-:W1:Y:S04]  /*1e8c0*/  LDSM.16.MT88.4 R24, [R2+0xc000] ;  /* 0x00c000000218783b */ /* 0x000e680000004200 */
[----:B--2---:R2:W-:Y:S04]  /*1e8d0*/  STL.64 [R1+0x2760], R4 ;  /* 0x0027600401007387 */ /* 0x0045e80000100a00 */
[----:B--2---:R-:W2:Y:S04]  /*1e8e0*/  LDL.LU R4, [R1+0x50] ;  /* 0x0000500001047983 */ /* 0x004ea80000300800 */
[----:B0-----:R0:W-:Y:S04]  /*1e8f0*/  STL.64 [R1], R8 ;  /* 0x0000000801007387 */ /* 0x0011e80000100a00 */
[----:B------:R3:W-:Y:S04]  /*1e900*/  STL.64 [R1+0x8], R10 ;  /* 0x0000080a01007387 */ /* 0x0007e80000100a00 */
[----:B------:R-:W2:Y:S04]  /*1e910*/  LDL.LU R5, [R1+0x54] ;  /* 0x0000540001057983 */ /* 0x000ea80000300800 */
[----:B------:R-:W4:Y:S04]  /*1e920*/  LDL.LU R6, [R1+0x58] ;  /* 0x0000580001067983 */ /* 0x000f280000300800 */
[----:B------:R-:W4:Y:S04]  /*1e930*/  LDL.LU R7, [R1+0x5c] ;  /* 0x00005c0001077983 */ /* 0x000f280000300800 */
[----:B----4-:R-:W-:Y:S04]  /*1e940*/  STL.64 [R1+0x27d0], R6 ;  /* 0x0027d00601007387 */ /* 0x010fe80000100a00 */
[----:B--2---:R-:W-:Y:S04]  /*1e950*/  STL.64 [R1+0x27c8], R4 ;  /* 0x0027c80401007387 */ /* 0x004fe80000100a00 */
[----:B0-----:R-:W2:Y:S04]  /*1e960*/  LDL.LU.64 R8, [R1+0x40] ;  /* 0x0000400001087983 */ /* 0x001ea80000300a00 */
[----:B---3--:R-:W3:Y:S04]  /*1e970*/  LDL.LU.64 R10, [R1+0x48] ;  /* 0x00004800010a7983 */ /* 0x008ee80000300a00 */
        /* <DEDUP_REMOVED lines=12> */
[----:B------:R-:W-:-:S02]  /*1ea40*/  MOV R4, R16 ;  /* 0x0000001000047202 */ /* 0x000fc40000000f00 */
[----:B------:R-:W-:Y:S01]  /*1ea50*/  MOV R5, R17 ;  /* 0x0000001100057202 */ /* 0x000fe20000000f00 */
[----:B------:R-:W-:Y:S01]  /*1ea60*/  IMAD.MOV.U32 R7, RZ, RZ, R29 ;  /* 0x000000ffff077224 */ /* 0x000fe200078e001d */
[----:B------:R-:W-:Y:S01]  /*1ea70*/  MOV R6, R28 ;  /* 0x0000001c00067202 */ /* 0x000fe20000000f00 */
[----:B---3--:R-:W-:Y:S04]  /*1ea80*/  STL.64 [R1+0x27e0], R10 ;  /* 0x0027e00a01007387 */ /* 0x008fe80000100a00 */
[----:B--2---:R0:W-:Y:S04]  /*1ea90*/  STL.64 [R1+0x27d8], R8 ;  /* 0x0027d80801007387 */ /* 0x0041e80000100a00 */
[----:B------:R-:W2:Y:S04]  /*1eaa0*/  LDL.LU R16, [R1+0x2814] ;  /* 0x0028140001107983 */ /* 0x000ea80000300800 */
[----:B------:R-:W3:Y:S04]  /*1eab0*/  LDL.LU R17, [R1+0x2810] ;  /* 0x0028100001117983 */ /* 0x000ee80000300800 */
[----:B------:R-:W4:Y:S04]  /*1eac0*/  LDL.LU R28, [R1+0x280c] ;  /* 0x00280c00011c7983 */ /* 0x000f280000300800 */
[----:B------:R-:W5:Y:S04]  /*1ead0*/  LDL.LU R29, [R1+0x2808] ;  /* 0x00280800011d7983 */ /* 0x000f680000300800 */
        /* <DEDUP_REMOVED lines=10> */
[----:B-1----:R-:W-:Y:S04]  /*1eb80*/  STL.64 [R1+0x26f0], R26 ;  /* 0x0026f01a01007387 */ /* 0x002fe80000100a00 */
        /* <DEDUP_REMOVED lines=13> */
[----:B------:R-:W3:Y:S04]  /*1ec60*/  LDL.LU.64 R20, [R1+0x27f8] ;  /* 0x0027f80001147983 */ /* 0x000ee80000300a00 */
[----:B------:R-:W-:Y:S04]  /*1ec70*/  STL.64 [R1+0x2748], R26 ;  /* 0x0027481a01007387 */ /* 0x000fe80000100a00 */
[----:B------:R2:W-:Y:S02]  /*1ec80*/  STL.64 [R1+0x2740], R24 ;  /* 0x0027401801007387 */ /* 0x0005e40000100a00 */
[----:B--2---:R-:W-:-:S02]  /*1ec90*/  MOV R24, R23 ;  /* 0x0000001700187202 */ /* 0x004fc40000000f00 */
[----:B------:R-:W-:Y:S02]  /*1eca0*/  MOV R25, R22 ;  /* 0x0000001600197202 */ /* 0x000fe40000000f00 */
[----:B---3--:R-:W-:Y:S01]  /*1ecb0*/  MOV R26, R21 ;  /* 0x00000015001a7202 */ /* 0x008fe20000000f00 */
[----:B------:R-:W-:Y:S02]  /*1ecc0*/  IMAD.MOV.U32 R27, RZ, RZ, R20 ;  /* 0x000000ffff1b7224 */ /* 0x000fe400078e0014 */
[----:B------:R-:W0:Y:S04]  /*1ecd0*/  LDSM.16.MT88.4 R20, [R2+0xc080] ;  /* 0x00c080000214783b */ /* 0x000e280000004200 */
[----:B------:R-:W-:Y:S04]  /*1ece0*/  STL.64 [R1+0x2788], R26 ;  /* 0x0027881a01007387 */ /* 0x000fe80000100a00 */
[----:B------:R1:W-:Y:S04]  /*1ecf0*/  STL.64 [R1+0x2780], R24 ;  /* 0x0027801801007387 */ /* 0x0003e80000100a00 */
[----:B-1----:R-:W2:Y:S04]  /*1ed00*/  LDL.LU R24, [R1+0x180] ;  /* 0x0001800001187983 */ /* 0x002ea80000300800 */
[----:B------:R-:W2:Y:S04]  /*1ed10*/  LDL.LU R25, [R1+0x184] ;  /* 0x0001840001197983 */ /* 0x000ea80000300800 */
[----:B------:R-:W3:Y:S04]  /*1ed20*/  LDL.LU R26, [R1+0x188] ;  /* 0x00018800011a7983 */ /* 0x000ee80000300800 */
[----:B------:R-:W3:Y:S01]  /*1ed30*/  LDL.LU R27, [R1+0x18c] ;  /* 0x00018c00011b7983 */ /* 0x000ee20000300800 */
[C---:B------:R-:W-:Y:S03]  /*1ed40*/  HMMA.16816.F32 R8, R4.reuse, R18, R8 ;  /* 0x000000120408723c */ /* 0x040fe60000001808 */
[----:B---3--:R-:W-:Y:S04]  /*1ed50*/  STL.64 [R1+0x27a0], R26 ;  /* 0x0027a01a01007387 */ /* 0x008fe80000100a00 */
[----:B--2---:R1:W-:Y:S04]  /*1ed60*/  STL.64 [R1+0x2798], R24 ;  /* 0x0027981801007387 */ /* 0x0043e80000100a00 */
[----:B-1----:R-:W2:Y:S04]  /*1ed70*/  LDL.LU R24, [R1+0x190] ;  /* 0x0001900001187983 */ /* 0x002ea80000300800 */
[----:B------:R-:W2:Y:S04]  /*1ed80*/  LDL.LU R25, [R1+0x194] ;  /* 0x0001940001197983 */ /* 0x000ea80000300800 */
[----:B------:R-:W2:Y:S04]  /*1ed90*/  LDL.LU R26, [R1+0x198] ;  /* 0x00019800011a7983 */ /* 0x000ea80000300800 */
[----:B------:R-:W2:Y:S04]  /*1eda0*/  LDL.LU R27, [R1+0x19c] ;  /* 0x00019c00011b7983 */ /* 0x000ea80000300800 */
[----:B0-----:R-:W-:Y:S04]  /*1edb0*/  STL [R1+0x26c4], R21 ;  /* 0x0026c41501007387 */ /* 0x001fe80000100800 */
[----:B------:R-:W-:Y:S04]  /*1edc0*/  STL [R1+0x26c0], R22 ;  /* 0x0026c01601007387 */ /* 0x000fe80000100800 */
[----:B------:R-:W-:Y:S04]  /*1edd0*/  STL [R1+0x26bc], R23 ;  /* 0x0026bc1701007387 */ /* 0x000fe80000100800 */
[----:B------:R-:W-:Y:S04]  /*1ede0*/  STL [R1+0x26b8], R2 ;  /* 0x0026b80201007387 */ /* 0x000fe80000100800 */
        /* <DEDUP_REMOVED lines=23> */
[----:B------:R-:W-:Y:S04]  /*1ef60*/  STL.64 [R1+0xe0], R4 ;  /* 0x0000e00401007387 */ /* 0x000fe80000100a00 */
[----:B------:R0:W-:Y:S02]  /*1ef70*/  STL.64 [R1+0xe8], R6 ;  /* 0x0000e80601007387 */ /* 0x0001e40000100a00 */
[----:B0-----:R-:W-:Y:S01]  /*1ef80*/  MOV R6, R17 ;  /* 0x0000001100067202 */ /* 0x001fe20000000f00 */
[----:B------:R-:W-:Y:S01]  /*1ef90*/  IMAD.MOV.U32 R7, RZ, RZ, R16 ;  /* 0x000000ffff077224 */ /* 0x000fe200078e0010 */
[----:B-----5:R-:W-:Y:S02]  /*1efa0*/  MOV R4, R29 ;  /* 0x0000001d00047202 */ /* 0x020fe40000000f00 */
[----:B----4-:R-:W-:Y:S01]  /*1efb0*/  MOV R5, R28 ;  /* 0x0000001c00057202 */ /* 0x010fe20000000f00 */
[----:B--2---:R-:W-:Y:S01]  /*1efc0*/  HMMA.16816.F32 R16, R8, R18, R24 ;  /* 0x000000120810723c */ /* 0x004fe20000001818 */
[----:B------:R-:W2:Y:S04]  /*1efd0*/  LDL.LU.64 R26, [R1+0x27a0] ;  /* 0x0027a000011a7983 */ /* 0x000ea80000300a00 */
[----:B------:R-:W2:Y:S01]  /*1efe0*/  LDL.LU.64 R24, [R1+0x2798] ;  /* 0x0027980001187983 */ /* 0x000ea20000300a00 */
[----:B------:R-:W-:-:S02]  /*1eff0*/  MOV R23, R8 ;  /* 0x0000000800177202 */ /* 0x000fc40000000f00 */
[----:B------:R-:W-:Y:S02]  /*1f000*/  MOV R22, R9 ;  /* 0x0000000900167202 */ /* 0x000fe40000000f00 */
[----:B------:R-:W3:Y:S01]  /*1f010*/  LDL.LU.64 R8, [R1+0x2790] ;  /* 0x0027900001087983 */ /* 0x000ee20000300a00 */
[----:B------:R-:W-:Y:S01]  /*1f020*/  MOV R21, R10 ;  /* 0x0000000a00157202 */ /* 0x000fe20000000f00 */
[----:B------:R-:W-:Y:S11]  /*1f030*/  IMAD.MOV.U32 R2, RZ, RZ, R11 ;  /* 0x000000ffff027224 */ /* 0x000ff600078e000b */
[----:B------:R-:W-:Y:S01]  /*1f040*/  @!UPT UIADD3 URZ, URZ, URZ, URZ ;  /* 0x0000003f3f3ff290 */ /* 0x000fe2000fffe03f */
[----:B------:R-:W-:Y:S01]  /*1f050*/  MOV R10, R16 ;  /* 0x00000010000a7202 */ /* 0x000fe20000000f00 */
[----:B------:R-:W-:Y:S01]  /*1f060*/  IMAD.MOV.U32 R29, RZ, RZ, R19 ;  /* 0x000000ffff1d7224 */ /* 0x000fe200078e0013 */
[----:B------:R-:W-:Y:S02]  /*1f070*/  MOV R11, R17 ;  /* 0x00000011000b7202 */ /* 0x000fe40000000f00 */
[----:B------:R-:W-:Y:S02]  /*1f080*/  MOV R28, R18 ;  /* 0x00000012001c7202 */ /* 0x000fe40000000f00 */
[----:B------:R-:W0:Y:S04]  /*1f090*/  LDSM.16.MT88.4 R16, [R0+0xc000] ;  /* 0x00c000000010783b */ /* 0x000e280000004200 */
[----:B0-----:R0:W-:Y:S04]  /*1f0a0*/  STL.64 [R1+0x2680], R18 ;  /* 0x0026801201007387 */ /* 0x0011e80000100a00 */
[----:B------:R1:W-:Y:S01]  /*1f0b0*/  STL.64 [R1+0x2678], R16 ;  /* 0x0026781001007387 */ /* 0x0003e20000100a00 */
[----:B0-----:R-:W-:Y:S01]  /*1f0c0*/  MOV R18, R21 ;  /* 0x0000001500127202 */ /* 0x001fe20000000f00 */
[----:B------:R-:W-:Y:S01]  /*1f0d0*/  IMAD.MOV.U32 R19, RZ, RZ, R2 ;  /* 0x000000ffff137224 */ /* 0x000fe200078e0002 */
[----:B-1----:R-:W-:-:S02]  /*1f0e0*/  MOV R16, R23 ;  /* 0x0000001700107202 */ /* 0x002fc40000000f00 */
[----:B------:R-:W-:-:S07]  /*1f0f0*/  MOV R17, R22 ;  /* 0x0000001600117202 */ /* 0x000fce0000000f00 */
[----:B--2---:R-:W-:Y:S01]  /*1f100*/  HMMA.16816.F32 R16, R16, R14, R24 ;  /* 0x0000000e1010723c */ /* 0x004fe20000001818 */
[----:B------:R-:W2:Y:S04]  /*1f110*/  LDL.LU.64 R26, [R1+0x2788] ;  /* 0x00278800011a7983 */ /* 0x000ea80000300a00 */
[----:B------:R-:W2:Y:S11]  /*1f120*/  LDL.LU.64 R24, [R1+0x2780] ;  /* 0x0027800001187983 */ /* 0x000eb60000300a00 */
[----:B------:R-:W-:Y:S08]  /*1f130*/  @!UPT UIADD3 URZ, URZ, URZ, URZ ;  /* 0x0000003f3f3ff290 */ /* 0x000ff0000fffe03f */
[----:B------:R-:W-:Y:S02]  /*1f140*/  MOV R22, R17 ;  /* 0x0000001100167202 */ /* 0x000fe40000000f00 */
[----:B------:R-:W-:Y:S02]  /*1f150*/  MOV R23, R18 ;  /* 0x0000001200177202 */ /* 0x000fe40000000f00 */
[----:B------:R-:W-:-:S03]  /*1f160*/  MOV R21, R16 ;  /* 0x0000001000157202 */ /* 0x000fc60000000f00 */
[----:B------:R0:W-:Y:S04]  /*1f170*/  STL.64 [R1+0x26d0], R22 ;  /* 0x0026d01601007387 */ /* 0x0001e80000100a00 */
[----:B------:R3:W-:Y:S01]  /*1f180*/  STL.64 [R1+0x26c8], R20 ;  /* 0x0026c81401007387 */ /* 0x0007e20000100a00 */
[----:B0-----:R-:W-:Y:S02]  /*1f190*/  MOV R22, R12 ;  /* 0x0000000c00167202 */ /* 0x001fe40000000f00 */
[----:B---3--:R-:W-:Y:S02]  /*1f1a0*/  MOV R20, R8 ;  /* 0x0000000800147202 */ /* 0x008fe40000000f00 */
[----:B------:R-:W2:Y:S01]  /*1f1b0*/  LDL.LU R8, [R1+0x277c] ;  /* 0x00277c0001087983 */ /* 0x000ea20000300800 */
[----:B------:R-:W-:-:S03]  /*1f1c0*/  MOV R21, R13 ;  /* 0x0000000d00157202 */ /* 0x000fc60000000f00 */
[----:B------:R-:W3:Y:S04]  /*1f1d0*/  LDL.LU R13, [R1+0x2778] ;  /* 0x00277800010d7983 */ /* 0x000ee80000300800 */
[----:B------:R-:W4:Y:S01]  /*1f1e0*/  LDL.LU R12, [R1+0x2774] ;  /* 0x00277400010c7983 */ /* 0x000f220000300800 */
[----:B------:R-:W-:-:S03]  /*1f1f0*/  IMAD.MOV.U32 R23, RZ, RZ, R9 ;  /* 0x000000ffff177224 */ /* 0x000fc600078e0009 */
[----:B------:R-:W2:Y:S04]  /*1f200*/  LDL.LU R9, [R1+0x2770] ;  /* 0x0027700001097983 */ /* 0x000ea80000300800 */
[----:B------:R-:W-:Y:S04]  /*1f210*/  STL.64 [R1+0x2758], R22 ;  /* 0x0027581601007387 */ /* 0x000fe80000100a00 */
[----:B------:R0:W-:Y:S04]  /*1f220*/  STL.64 [R1+0x2750], R20 ;  /* 0x0027501401007387 */ /* 0x0001e80000100a00 */
[----:B0-----:R-:W5:Y:S04]  /*1f230*/  LDL.LU R20, [R1+0x170] ;  /* 0x0001700001147983 */ /* 0x001f680000300800 */
[----:B------:R-:W5:Y:S01]  /*1f240*/  LDL.LU R21, [R1+0x174] ;  /* 0x0001740001157983 */ /* 0x000f620000300800 */
[----:B---3--:R-:W-:-:S02]  /*1f250*/  MOV R22, R13 ;  /* 0x0000000d00167202 */ /* 0x008fc40000000f00 */
[----:B----4-:R-:W-:Y:S02]  /*1f260*/  MOV R23, R12 ;  /* 0x0000000c00177202 */ /* 0x010fe40000000f00 */
[----:B------:R-:W0:Y:S01]  /*1f270*/  LDSM.16.MT88.4 R12, [R0+0xc080] ;  /* 0x00c08000000c783b */ /* 0x000e220000004200 */
[----:B--2---:R-:W-:Y:S03]  /*1f280*/  HMMA.16816.F32 R4, R24, R8, R4 ;  /* 0x000000081804723c */ /* 0x004fe60000001804 */
[----:B0-----:R0:W-:Y:S04]  /*1f290*/  STL.64 [R1+0x2650], R14 ;  /* 0x0026500e01007387 */ /* 0x0011e80000100a00 */
[----:B------:R1:W-:Y:S11]  /*1f2a0*/  STL.64 [R1+0x2648], R12 ;  /* 0x0026480c01007387 */ /* 0x0003f60000100a00 */
[----:B------:R-:W-:Y:S06]  /*1f2b0*/  @!UPT UIADD3 URZ, URZ, URZ, URZ ;  /* 0x0000003f3f3ff290 */ /* 0x000fec000fffe03f */
[----:B0-----:R-:W-:Y:S02]  /*1f2c0*/  MOV R15, R4 ;  /* 0x00000004000f7202 */ /* 0x001fe40000000f00 */
[----:B------:R-:W-:Y:S02]  /*1f2d0*/  MOV R14, R5 ;  /* 0x00000005000e7202 */ /* 0x000fe40000000f00 */
[----:B-1----:R-:W-:Y:S01]  /*1f2e0*/  MOV R13, R6 ;  /* 0x00000006000d7202 */ /* 0x002fe20000000f00 */
[----:B------:R-:W-:Y:S02]  /*1f2f0*/  IMAD.MOV.U32 R12, RZ, RZ, R7 ;  /* 0x000000ffff0c7224 */ /* 0x000fe400078e0007 */
[----:B------:R-:W2:Y:S04]  /*1f300*/  LDL.LU.64 R6, [R1+0x2768] ;  /* 0x0027680001067983 */ /* 0x000ea80000300a00 */
[----:B------:R-:W5:Y:S01]  /*1f310*/  LDL.LU.64 R4, [R1+0x2760] ;  /* 0x0027600001047983 */ /* 0x000f620000300a00 */
[----:B------:R-:W-:-:S03]  /*1f320*/  IMAD.MOV.U32 R2, RZ, RZ, R19 ;  /* 0x000000ffff027224 */ /* 0x000fc600078e0013 */
[----:B------:R-:W0:Y:S04]  /*1f330*/  S2R R19, SR_TID.X ;  /* 0x0000000000137919 */ /* 0x000e280000002100 */
[----:B------:R-:W1:Y:S04]  /*1f340*/  S2R R18, SR_TID.X ;  /* 0x0000000000127919 */ /* 0x000e680000002100 */
[----:B------:R-:W-:Y:S04]  /*1f350*/  STL.64 [R1+0x2660], R14 ;  /* 0x0026600e01007387 */ /* 0x000fe80000100a00 */
[----:B------:R3:W-:Y:S01]  /*1f360*/  STL.64 [R1+0x2658], R12 ;  /* 0x0026580c01007387 */ /* 0x0007e20000100a00 */
[----:B0-----:R-:W-:-:S03]  /*1f370*/  LOP3.LUT R17, R19, 0x10, RZ, 0xc0, !PT ;  /* 0x0000001013117812 */ /* 0x001fc600078ec0ff */
[----:B---3--:R-:W3:Y:S01]  /*1f380*/  LDL.LU R12, [R1+0x150] ;  /* 0x00015000010c7983 */ /* 0x008ee20000300800 */
[----:B------:R-:W-:Y:S01]  /*1f390*/  LOP3.LUT R19, R19, 0x7, RZ, 0xc0, !PT ;  /* 0x0000000713137812 */ /* 0x000fe200078ec0ff */
[----:B-1----:R-:W-:Y:S01]  /*1f3a0*/  IMAD.SHL.U32 R16, R18, 0x2, RZ ;  /* 0x0000000212107824 */ /* 0x002fe200078e00ff */
[----:B------:R-:W-:Y:S01]  /*1f3b0*/  SHF.L.U32 R17, R17, 0x7, RZ ;  /* 0x0000000711117819 */ /* 0x000fe200000006ff */
[----:B------:R-:W3:Y:S02]  /*1f3c0*/  LDL.LU R13, [R1+0x154] ;  /* 0x00015400010d7983 */ /* 0x000ee40000300800 */
[----:B------:R-:W-:Y:S02]  /*1f3d0*/  IMAD R19, R19, 0x110, RZ ;  /* 0x0000011013137824 */ /* 0x000fe400078e02ff */
[----:B------:R-:W3:Y:S03]  /*1f3e0*/  LDL.LU R14, [R1+0x158] ;  /* 0x00015800010e7983 */ /* 0x000ee60000300800 */
[----:B------:R-:W-:Y:S01]  /*1f3f0*/  LOP3.LUT R18, R19, 0x10, R16, 0x78, !PT ;  /* 0x0000001013127812 */ /* 0x000fe200078e7810 */
[----:B------:R-:W3:Y:S03]  /*1f400*/  LDL.LU R15, [R1+0x15c] ;  /* 0x00015c00010f7983 */ /* 0x000ee60000300800 */
[----:B------:R-:W-:Y:S01]  /*1f410*/  LOP3.LUT R18, R18, R17, RZ, 0xfc, !PT ;  /* 0x0000001112127212 */ /* 0x000fe200078efcff */
[-C--:B-----5:R-:W-:Y:S01]  /*1f420*/  HMMA.16816.F32 R24, R24, R4.reuse, R20 ;  /* 0x000000041818723c */ /* 0x0a0fe20000001814 */
[----:B------:R-:W3:Y:S04]  /*1f430*/  LDL.LU.64 R22, [R1+0x2758] ;  /* 0x0027580001167983 */ /* 0x000ee80000300a00 */
[----:B------:R-:W3:Y:S11]  /*1f440*/  LDL.LU.64 R20, [R1+0x2750] ;  /* 0x0027500001147983 */ /* 0x000ef60000300a00 */
[----:B------:R-:W-:Y:S07]  /*1f450*/  @!UPT UIADD3 URZ, URZ, URZ, URZ ;  /* 0x0000003f3f3ff290 */ /* 0x000fee000fffe03f */
[----:B------:R-:W-:Y:S04]  /*1f460*/  STL.64 [R1+0x1a0], R24 ;  /* 0x0001a01801007387 */ /* 0x000fe80000100a00 */
[----:B------:R-:W-:Y:S04]  /*1f470*/  STL.64 [R1+0x1a8], R26 ;  /* 0x0001a81a01007387 */ /* 0x000fe80000100a00 */
[----:B------:R-:W0:Y:S04]  /*1f480*/  LDSM.16.MT88.4 R24, [R18+0xd000] ;  /* 0x00d000001218783b */ /* 0x000e280000004200 */
[----:B0-----:R-:W-:Y:S04]  /*1f490*/  STL.64 [R1+0x50], R24 ;  /* 0x0000501801007387 */ /* 0x001fe80000100a00 */
[----:B------:R0:W-:Y:S04]  /*1f4a0*/  STL.64 [R1+0x58], R26 ;  /* 0x0000581a01007387 */ /* 0x0001e80000100a00 */
[----:B0-----:R-:W4:Y:S04]  /*1f4b0*/  LDL.LU.64 R26, [R1+0x2748] ;  /* 0x00274800011a7983 */ /* 0x001f280000300a00 */
[----:B------:R-:W5:Y:S04]  /*1f4c0*/  LDL.LU.64 R24, [R1+0x2740] ;  /* 0x0027400001187983 */ /* 0x000f680000300a00 */
[----:B------:R-:W-:Y:S04]  /*1f4d0*/  STL.64 [R1+0x26e0], R18 ;  /* 0x0026e01201007387 */ /* 0x000fe80000100a00 */
[----:B------:R0:W-:Y:S04]  /*1f4e0*/  STL.64 [R1+0x26d8], R16 ;  /* 0x0026d81001007387 */ /* 0x0001e80000100a00 */
[----:B0-----:R-:W2:Y:S04]  /*1f4f0*/  LDL.LU R16, [R1+0x160] ;  /* 0x0001600001107983 */ /* 0x001ea80000300800 */
[----:B------:R-:W2:Y:S04]  /*1f500*/  LDL.LU R17, [R1+0x164] ;  /* 0x0001640001117983 */ /* 0x000ea80000300800 */
[----:B------:R-:W2:Y:S04]  /*1f510*/  LDL.LU R18, [R1+0x168] ;  /* 0x0001680001127983 */ /* 0x000ea80000300800 */
[----:B------:R-:W2:Y:S01]  /*1f520*/  LDL.LU R19, [R1+0x16c] ;  /* 0x00016c0001137983 */ /* 0x000ea20000300800 */
[C---:B---3--:R-:W-:Y:S08]  /*1f530*/  HMMA.16816.F32 R12, R20.reuse, R4, R12 ;  /* 0x00000004140c723c */ /* 0x048ff0000000180c */
[----:B--2---:R-:W-:Y:S07]  /*1f540*/  HMMA.16816.F32 R16, R20, R8, R16 ;  /* 0x000000081410723c */ /* 0x004fee0000001810 */
[----:B-----5:R-:W-:Y:S01]  /*1f550*/  MOV R22, R25 ;  /* 0x0000001900167202 */ /* 0x020fe20000000f00 */
[----:B------:R-:W-:Y:S01]  /*1f560*/  IMAD.MOV.U32 R23, RZ, RZ, R24 ;  /* 0x000000ffff177224 */ /* 0x000fe200078e0018 */
[----:B----4-:R-:W-:-:S02]  /*1f570*/  MOV R20, R27 ;  /* 0x0000001b00147202 */ /* 0x010fc40000000f00 */
[----:B------:R-:W-:Y:S11]  /*1f580*/  MOV R21, R26 ;  /* 0x0000001a00157202 */ /* 0x000ff60000000f00 */
[----:B------:R-:W-:Y:S01]  /*1f590*/  @!UPT UIADD3 URZ, URZ, URZ, URZ ;  /* 0x0000003f3f3ff290 */ /* 0x000fe2000fffe03f */
[----:B------:R-:W-:Y:S04]  /*1f5a0*/  STL.64 [R1+0x1b0], R16 ;  /* 0x0001b01001007387 */ /* 0x000fe80000100a00 */
[----:B------:R-:W-:Y:S04]  /*1f5b0*/  STL.64 [R1+0x1b8], R18 ;  /* 0x0001b81201007387 */ /* 0x000fe80000100a00 */
[----:B------:R0:W-:Y:S04]  /*1f5c0*/  STL.64 [R1+0x180], R12 ;  /* 0x0001800c01007387 */ /* 0x0001e80000100a00 */
[----:B------:R1:W-:Y:S04]  /*1f5d0*/  STL.64 [R1+0x188], R14 ;  /* 0x0001880e01007387 */ /* 0x0003e80000100a00 */
[----:B0-----:R-:W2:Y:S04]  /*1f5e0*/  LDL.LU R12, [R1+0x140] ;  /* 0x00014000010c7983 */ /* 0x001ea80000300800 */
[----:B------:R-:W2:Y:S04]  /*1f5f0*/  LDL.LU R13, [R1+0x144] ;  /* 0x00014400010d7983 */ /* 0x000ea80000300800 */
[----:B-1----:R-:W2:Y:S04]  /*1f600*/  LDL.LU R14, [R1+0x148] ;  /* 0x00014800010e7983 */ /* 0x002ea80000300800 */
[----:B------:R-:W2:Y:S04]  /*1f610*/  LDL.LU R15, [R1+0x14c] ;  /* 0x00014c00010f7983 */ /* 0x000ea80000300800 */
[----:B------:R-:W-:Y:S04]  /*1f620*/  STL.64 [R1+0x2700], R22 ;  /* 0x0027001601007387 */ /* 0x000fe80000100a00 */
[----:B------:R-:W-:Y:S04]  /*1f630*/  STL.64 [R1+0x26f8], R20 ;  /* 0x0026f81401007387 */ /* 0x000fe80000100a00 */
[----:B------:R-:W3:Y:S04]  /*1f640*/  LDL.LU R16, [R1+0xf0] ;  /* 0x0000f00001107983 */ /* 0x000ee80000300800 */
[----:B------:R-:W3:Y:S04]  /*1f650*/  LDL.LU R17, [R1+0xf4] ;  /* 0x0000f40001117983 */ /* 0x000ee80000300800 */
[----:B------:R-:W4:Y:S04]  /*1f660*/  LDL.LU R18, [R1+0xf8] ;  /* 0x0000f80001127983 */ /* 0x000f280000300800 */
[----:B------:R-:W4:Y:S04]  /*1f670*/  LDL.LU R19, [R1+0xfc] ;  /* 0x0000fc0001137983 */ /* 0x000f280000300800 */
[----:B----4-:R-:W-:Y:S04]  /*1f680*/  STL.64 [R1+0x2710], R18 ;  /* 0x0027101201007387 */ /* 0x010fe80000100a00 */
[----:B---3--:R-:W-:Y:S04]  /*1f690*/  STL.64 [R1+0x2708], R16 ;  /* 0x0027081001007387 */ /* 0x008fe80000100a00 */
[----:B------:R-:W3:Y:S04]  /*1f6a0*/  LDL.LU R24, [R1] ;  /* 0x0000000001187983 */ /* 0x000ee80000300800 */
[----:B------:R-:W3:Y:S04]  /*1f6b0*/  LDL.LU R25, [R1+0x4] ;  /* 0x0000040001197983 */ /* 0x000ee80000300800 */
[----:B------:R-:W4:Y:S04]  /*1f6c0*/  LDL.LU R26, [R1+0x8] ;  /* 0x00000800011a7983 */ /* 0x000f280000300800 */
[----:B------:R-:W4:Y:S04]  /*1f6d0*/  LDL.LU R27, [R1+0xc] ;  /* 0x00000c00011b7983 */ /* 0x000f280000300800 */
[----:B----4-:R-:W-:Y:S04]  /*1f6e0*/  STL.64 [R1+0x2720], R26 ;  /* 0x0027201a01007387 */ /* 0x010fe80000100a00 */
[----:B---3--:R0:W-:Y:S04]  /*1f6f0*/  STL.64 [R1+0x2718], R24 ;  /* 0x0027181801007387 */ /* 0x0081e80000100a00 */
[----:B0-----:R-:W2:Y:S01]  /*1f700*/  LDL.LU R24, [R1+0x10] ;  /* 0x0000100001187983 */ /* 0x001ea20000300800 */
[----:B------:R-:W-:-:S03]  /*1f710*/  MOV R25, R3 ;  /* 0x0000000300197202 */ /* 0x000fc60000000f00 */
[----:B------:R-:W3:Y:S04]  /*1f720*/  LDL.LU R3, [R1+0x2738] ;  /* 0x0027380001037983 */ /* 0x000ee80000300800 */
[----:B------:R-:W4:Y:S04]  /*1f730*/  LDL.LU R20, [R1+0xd0] ;  /* 0x0000d00001147983 */ /* 0x000f280000300800 */
[----:B------:R-:W4:Y:S04]  /*1f740*/  LDL.LU R21, [R1+0xd4] ;  /* 0x0000d40001157983 */ /* 0x000f280000300800 */
[----:B------:R-:W5:Y:S04]  /*1f750*/  LDL.LU R22, [R1+0xd8] ;  /* 0x0000d80001167983 */ /* 0x000f680000300800 */
[----:B------:R-:W5:Y:S01]  /*1f760*/  LDL.LU R23, [R1+0xdc] ;  /* 0x0000dc0001177983 */ /* 0x000f620000300800 */
[----:B------:R-:W-:-:S02]  /*1f770*/  MOV R26, R7 ;  /* 0x00000007001a7202 */ /* 0x000fc40000000f00 */
[----:B------:R-:W-:-:S07]  /*1f780*/  MOV R27, R6 ;  /* 0x00000006001b7202 */ /* 0x000fce0000000f00 */
[----:B--2---:R-:W-:Y:S01]  /*1f790*/  HMMA.16816.F32 R12, R24, R8, R12 ;  /* 0x00000008180c723c */ /* 0x004fe2000000180c */
[----:B---3--:R-:W-:Y:S01]  /*1f7a0*/  IMAD.MOV.U32 R19, RZ, RZ, R3 ;  /* 0x000000ffff137224 */ /* 0x008fe200078e0003 */
[----:B-----5:R-:W-:Y:S04]  /*1f7b0*/  STL.64 [R1+0x2730], R22 ;  /* 0x0027301601007387 */ /* 0x020fe80000100a00 */
[----:B----4-:R0:W-:Y:S11]  /*1f7c0*/  STL.64 [R1+0x2728], R20 ;  /* 0x0027281401007387 */ /* 0x0101f60000100a00 */
[----:B------:R-:W-:Y:S07]  /*1f7d0*/  @!UPT UIADD3 URZ, URZ, URZ, URZ ;  /* 0x0000003f3f3ff290 */ /* 0x000fee000fffe03f */
[----:B------:R-:W-:Y:S02]  /*1f7e0*/  MOV R6, R13 ;  /* 0x0000000d00067202 */ /* 0x000fe40000000f00 */
[----:B------:R-:W-:Y:S01]  /*1f7f0*/  MOV R7, R14 ;  /* 0x0000000e00077202 */ /* 0x000fe20000000f00 */
[----:B0-----:R-:W2:Y:S04]  /*1f800*/  LDL.LU R20, [R1+0x130] ;  /* 0x0001300001147983 */ /* 0x001ea80000300800 */
[----:B------:R-:W2:Y:S04]  /*1f810*/  LDL.LU R21, [R1+0x134] ;  /* 0x0001340001157983 */ /* 0x000ea80000300800 */
[----:B------:R-:W2:Y:S04]  /*1f820*/  LDL.LU R22, [R1+0x138] ;  /* 0x0001380001167983 */ /* 0x000ea80000300800 */
[----:B------:R-:W2:Y:S04]  /*1f830*/  LDL.LU R23, [R1+0x13c] ;  /* 0x00013c0001177983 */ /* 0x000ea80000300800 */
[----:B------:R-:W3:Y:S04]  /*1f840*/  LDL.LU R16, [R1+0x110] ;  /* 0x0001100001107983 */ /* 0x000ee80000300800 */
[----:B------:R-:W3:Y:S04]  /*1f850*/  LDL.LU R17, [R1+0x114] ;  /* 0x0001140001117983 */ /* 0x000ee80000300800 */
[----:B------:R-:W3:Y:S01]  /*1f860*/  LDL.LU R18, [R1+0x118] ;  /* 0x0001180001127983 */ /* 0x000ee20000300800 */
[----:B------:R-:W-:-:S03]  /*1f870*/  MOV R3, R15 ;  /* 0x0000000f00037202 */ /* 0x000fc60000000f00 */
[----:B------:R0:W-:Y:S04]  /*1f880*/  STL [R1+0x190], R12 ;  /* 0x0001900c01007387 */ /* 0x0001e80000100800 */
[----:B0-----:R-:W4:Y:S04]  /*1f890*/  LDL.LU R12, [R1+0xe0] ;  /* 0x0000e000010c7983 */ /* 0x001f280000300800 */
[----:B------:R-:W4:Y:S04]  /*1f8a0*/  LDL.LU R13, [R1+0xe4] ;  /* 0x0000e400010d7983 */ /* 0x000f280000300800 */
[----:B------:R-:W5:Y:S04]  /*1f8b0*/  LDL.LU R14, [R1+0xe8] ;  /* 0x0000e800010e7983 */ /* 0x000f680000300800 */
[----:B------:R-:W5:Y:S04]  /*1f8c0*/  LDL.LU R15, [R1+0xec] ;  /* 0x0000ec00010f7983 */ /* 0x000f680000300800 */
[----:B-----5:R-:W-:Y:S04]  /*1f8d0*/  STL.64 [R1+0x2670], R14 ;  /* 0x0026700e01007387 */ /* 0x020fe80000100a00 */
[----:B----4-:R0:W-:Y:S04]  /*1f8e0*/  STL.64 [R1+0x2668], R12 ;  /* 0x0026680c01007387 */ /* 0x0101e80000100a00 */
[----:B0-----:R-:W4:Y:S04]  /*1f8f0*/  LDL.LU R12, [R1+0x100] ;  /* 0x00010000010c7983 */ /* 0x001f280000300800 */
[----:B------:R-:W4:Y:S04]  /*1f900*/  LDL.LU R13, [R1+0x104] ;  /* 0x00010400010d7983 */ /* 0x000f280000300800 */
[----:B------:R-:W5:Y:S04]  /*1f910*/  LDL.LU R14, [R1+0x108] ;  /* 0x00010800010e7983 */ /* 0x000f680000300800 */
[----:B------:R-:W5:Y:S01]  /*1f920*/  LDL.LU R15, [R1+0x10c] ;  /* 0x00010c00010f7983 */ /* 0x000f620000300800 */
[----:B--2---:R-:W-:Y:S03]  /*1f930*/  HMMA.16816.F32 R24, R24, R4, R20 ;  /* 0x000000041818723c */ /* 0x004fe60000001814 */
[----:B-----5:R-:W-:Y:S04]  /*1f940*/  STL.64 [R1+0x2690], R14 ;  /* 0x0026900e01007387 */ /* 0x020fe80000100a00 */
        /* <DEDUP_REMOVED lines=10> */
[----:B------:R-:W2:Y:S04]  /*1f9f0*/  LDL.LU R15, [R1+0x7c] ;  /* 0x00007c00010f7983 */ /* 0x000ea80000300800 */
[----:B------:R-:W-:Y:S04]  /*1fa00*/  STL [R1+0x2624], R3 ;  /* 0x0026240301007387 */ /* 0x000fe80000100800 */
[----:B------:R-:W-:Y:S04]  /*1fa10*/  STL [R1+0x2620], R7 ;  /* 0x0026200701007387 */ /* 0x000fe80000100800 */
[----:B------:R-:W-:Y:S04]  /*1fa20*/  STL [R1+0x261c], R6 ;  /* 0x00261c0601007387 */ /* 0x000fe80000100800 */
[----:B------:R-:W4:Y:S04]  /*1fa30*/  LDL.LU.64 R22, [R1+0x2730] ;  /* 0x0027300001167983 */ /* 0x000f280000300a00 */
[----:B------:R-:W4:Y:S04]  /*1fa40*/  LDL.LU.64 R20, [R1+0x2728] ;  /* 0x0027280001147983 */ /* 0x000f280000300a00 */
[----:B------:R-:W-:Y:S04]  /*1fa50*/  STL.64 [R1+0x170], R24 ;  /* 0x0001701801007387 */ /* 0x000fe80000100a00 */
[----:B------:R0:W-:Y:S04]  /*1fa60*/  STL.64 [R1+0x178], R26 ;  /* 0x0001781a01007387 */ /* 0x0001e80000100a00 */
[----:B0-----:R-:W3:Y:S04]  /*1fa70*/  LDL.LU.64 R26, [R1+0x2720] ;  /* 0x00272000011a7983 */ /* 0x001ee80000300a00 */
[----:B------:R-:W3:Y:S02]  /*1fa80*/  LDL.LU.64 R24, [R1+0x2718] ;  /* 0x0027180001187983 */ /* 0x000ee40000300a00 */
[C---:B---3--:R-:W-:Y:S08]  /*1fa90*/  HMMA.16816.F32 R16, R24.reuse, R8, R16 ;  /* 0x000000081810723c */ /* 0x048ff00000001810 */
[----:B----4-:R-:W-:Y:S11]  /*1faa0*/  HMMA.16816.F32 R24, R24, R4, R20 ;  /* 0x000000041818723c */ /* 0x010ff60000001814 */
[----:B------:R-:W-:Y:S04]  /*1fab0*/  @!UPT UIADD3 URZ, URZ, URZ, URZ ;  /* 0x0000003f3f3ff290 */ /* 0x000fe8000fffe03f */
[----:B------:R-:W-:Y:S04]  /*1fac0*/  STL.64 [R1+0x120], R16 ;  /* 0x0001201001007387 */ /* 0x000fe80000100a00 */
[----:B------:R0:W-:Y:S04]  /*1fad0*/  STL.64 [R1+0x128], R18 ;  /* 0x0001281201007387 */ /* 0x0001e80000100a00 */
[----:B0-----:R-:W3:Y:S04]  /*1fae0*/  LDL.LU.64 R18, [R1+0x2710] ;  /* 0x0027100001127983 */ /* 0x001ee80000300a00 */
[----:B------:R-:W3:Y:S04]  /*1faf0*/  LDL.LU.64 R16, [R1+0x2708] ;  /* 0x0027080001107983 */ /* 0x000ee80000300a00 */
        /* <DEDUP_REMOVED lines=9> */
[----:B------:R-:W-:Y:S01]  /*1fb90*/  STL.64 [R1+0x160], R16 ;  /* 0x0001601001007387 */ /* 0x000fe20000100a00 */
[----:B------:R0:W-:Y:S03]  /*1fba0*/  STL.64 [R1+0x168], R18 ;  /* 0x0001681201007387 */ /* 0x0001e60000100a00 */
[----:B0-----:R-:W3:Y:S01]  /*1fbb0*/  LDL.LU.64 R18, [R1+0x26e0] ;  /* 0x0026e00001127983 */ /* 0x001ee20000300a00 */
[----:B------:R-:W3:Y:S02]  /*1fbc0*/  LDL.LU.64 R16, [R1+0x26d8] ;  /* 0x0026d80001107983 */ /* 0x000ee40000300a00 */
[----:B------:R-:W4:Y:S02]  /*1fbd0*/  LDL.LU.64 R22, [R1+0x26d0] ;  /* 0x0026d00001167983 */ /* 0x000f240000300a00 */
[----:B------:R-:W5:Y:S01]  /*1fbe0*/  LDL.LU.64 R20, [R1+0x26c8] ;  /* 0x0026c80001147983 */ /* 0x000f620000300a00 */
[----:B------:R0:W-:Y:S01]  /*1fbf0*/  STL.64 [R1+0x140], R24 ;  /* 0x0001401801007387 */ /* 0x0001e20000100a00 */
[----:B------:R1:W-:Y:S03]  /*1fc00*/  STL.64 [R1+0x148], R26 ;  /* 0x0001481a01007387 */ /* 0x0003e60000100a00 */
[----:B0-----:R-:W2:Y:S01]  /*1fc10*/  LDL.LU.64 R24, [R1+0x50] ;  /* 0x0000500001187983 */ /* 0x001ea20000300a00 */
[----:B-1----:R-:W2:Y:S03]  /*1fc20*/  LDL.LU.64 R26, [R1+0x58] ;  /* 0x00005800011a7983 */ /* 0x002ea60000300a00 */
[----:B--2---:R-:W-:Y:S01]  /*1fc30*/  STL.64 [R1+0x2630], R26 ;  /* 0x0026301a01007387 */ /* 0x004fe20000100a00 */
[----:B------:R5:W-:Y:S02]  /*1fc40*/  STL.64 [R1+0x2628], R24 ;  /* 0x0026281801007387 */ /* 0x000be40000100a00 */
[----:B-----5:R-:W-:Y:S01]  /*1fc50*/  IMAD.MOV.U32 R24, RZ, RZ, R21 ;  /* 0x000000ffff187224 */ /* 0x020fe200078e0015 */
[----:B----4-:R-:W-:Y:S01]  /*1fc60*/  MOV R25, R22 ;  /* 0x0000001600197202 */ /* 0x010fe20000000f00 */
[----:B------:R-:W2:Y:S01]  /*1fc70*/  LDL.LU R21, [R1+0x26c4] ;  /* 0x0026c40001157983 */ /* 0x000ea20000300800 */
[----:B------:R-:W2:Y:S01]  /*1fc80*/  LDL.LU R22, [R1+0x26c0] ;  /* 0x0026c00001167983 */ /* 0x000ea20000300800 */
[----:B------:R-:W-:-:S02]  /*1fc90*/  MOV R26, R23 ;  /* 0x00000017001a7202 */ /* 0x000fc40000000f00 */
[----:B------:R-:W2:Y:S01]  /*1fca0*/  LDL.LU R23, [R1+0x26bc] ;  /* 0x0026bc0001177983 */ /* 0x000ea20000300800 */
[----:B------:R-:W-:Y:S02]  /*1fcb0*/  MOV R27, R2 ;  /* 0x00000002001b7202 */ /* 0x000fe40000000f00 */
[----:B------:R-:W4:Y:S03]  /*1fcc0*/  LDL.LU R2, [R1+0x26b8] ;  /* 0x0026b80001027983 */ /* 0x000f260000300800 */
[----:B------:R-:W-:Y:S01]  /*1fcd0*/  STL.64 [R1+0x2640], R26 ;  /* 0x0026401a01007387 */ /* 0x000fe20000100a00 */
[----:B------:R0:W-:Y:S02]  /*1fce0*/  STL.64 [R1+0x2638], R24 ;  /* 0x0026381801007387 */ /* 0x0001e40000100a00 */
[----:B0-----:R-:W-:Y:S01]  /*1fcf0*/  IMAD.MOV.U32 R24, RZ, RZ, R10 ;  /* 0x000000ffff187224 */ /* 0x001fe200078e000a */
[----:B------:R-:W-:Y:S01]  /*1fd00*/  MOV R25, R11 ;  /* 0x0000000b00197202 */ /* 0x000fe20000000f00 */
[----:B------:R-:W5:Y:S01]  /*1fd10*/  LDL.LU R10, [R1+0x26b4] ;  /* 0x0026b400010a7983 */ /* 0x000f620000300800 */
[----:B------:R-:W5:Y:S01]  /*1fd20*/  LDL.LU R11, [R1+0x26b0] ;  /* 0x0026b000010b7983 */ /* 0x000f620000300800 */
[----:B------:R-:W-:-:S02]  /*1fd30*/  MOV R26, R28 ;  /* 0x0000001c001a7202 */ /* 0x000fc40000000f00 */
[----:B------:R-:W-:Y:S01]  /*1fd40*/  MOV R27, R29 ;  /* 0x0000001d001b7202 */ /* 0x000fe20000000f00 */
[----:B------:R-:W4:Y:S01]  /*1fd50*/  LDL.LU R28, [R1+0x26ac] ;  /* 0x0026ac00011c7983 */ /* 0x000f220000300800 */
[----:B------:R-:W4:Y:S01]  /*1fd60*/  LDL.LU R29, [R1+0x26a8] ;  /* 0x0026a800011d7983 */ /* 0x000f220000300800 */
[----:B---3--:R-:W-:-:S04]  /*1fd70*/  LOP3.LUT R19, R19, 0x10, R16, 0x78, !PT ;  /* 0x0000001013137812 */ /* 0x008fc800078e7810 */
[----:B------:R-:W-:-:S04]  /*1fd80*/  LOP3.LUT R19, R19, R17, RZ, 0xfc, !PT ;  /* 0x0000001113137212 */ /* 0x000fc800078efcff */
[----:B------:R-:W-:Y:S01]  /*1fd90*/  LOP3.LUT R19, R19, 0x20, RZ, 0x3c, !PT ;  /* 0x0000002013137812 */ /* 0x000fe200078e3cff */
[----:B--2---:R-:W-:Y:S11]  /*1fda0*/  HMMA.16816.F32 R12, R20, R8, R12 ;  /* 0x00000008140c723c */ /* 0x004ff6000000180c */
[----:B------:R-:W-:Y:S11]  /*1fdb0*/  @!UPT UIADD3 URZ, URZ, URZ, URZ ;  /* 0x0000003f3f3ff290 */ /* 0x000ff6000fffe03f */
[----:B------:R-:W-:Y:S01]  /*1fdc0*/  @!UPT UIADD3 URZ, URZ, URZ, URZ ;  /* 0x0000003f3f3ff290 */ /* 0x000fe2000fffe03f */
[----:B------:R-:W-:Y:S01]  /*1fdd0*/  STL.64 [R1+0x130], R12 ;  /* 0x0001300c01007387 */ /* 0x000fe20000100a00 */
[----:B------:R-:W-:Y:S02]  /*1fde0*/  STL.64 [R1+0x138], R14 ;  /* 0x0001380e01007387 */ /* 0x000fe40000100a00 */
[----:B------:R-:W0:Y:S02]  /*1fdf0*/  LDSM.16.MT88.4 R12, [R18+0xd080] ;  /* 0x00d08000120c783b */ /* 0x000e240000004200 */
[----:B0-----:R-:W-:Y:S02]  /*1fe00*/  STL.64 [R1+0x70], R12 ;  /* 0x0000700c01007387 */ /* 0x001fe40000100a00 */
[----:B------:R-:W-:Y:S02]  /*1fe10*/  STL.64 [R1+0x78], R14 ;  /* 0x0000780e01007387 */ /* 0x000fe40000100a00 */
[----:B------:R-:W0:Y:S02]  /*1fe20*/  LDSM.16.MT88.4 R12, [R19+0xd000] ;  /* 0x00d00000130c783b */ /* 0x000e240000004200 */
[----:B------:R-:W1:Y:S01]  /*1fe30*/  LDSM.16.MT88.4 R16, [R19+0xd080] ;  /* 0x00d080001310783b */ /* 0x000e620000004200 */
[----:B0-----:R-:W-:-:S03]  /*1fe40*/  MOV R7, R14 ;  /* 0x0000000e00077202 */ /* 0x001fc60000000f00 */
[----:B------:R0:W-:Y:S01]  /*1fe50*/  STL [R1+0x60], R12 ;  /* 0x0000600c01007387 */ /* 0x0001e20000100800 */
[----:B------:R-:W-:Y:S01]  /*1fe60*/  MOV R6, R15 ;  /* 0x0000000f00067202 */ /* 0x000fe20000000f00 */
[----:B------:R-:W-:Y:S02]  /*1fe70*/  IMAD.MOV.U32 R3, RZ, RZ, R13 ;  /* 0x000000ffff037224 */ /* 0x000fe400078e000d */
[----:B------:R-:W2:Y:S01]  /*1fe80*/  LDL.LU.64 R14, [R1+0x26a0] ;  /* 0x0026a000010e7983 */ /* 0x000ea20000300a00 */
[----:B0-----:R-:W2:Y:S02]  /*1fe90*/  LDL.LU.64 R12, [R1+0x2698] ;  /* 0x00269800010c7983 */ /* 0x001ea40000300a00 */
[----:B--2---:R-:W-:Y:S02]  /*1fea0*/  HMMA.16816.F32 R20, R20, R4, R12 ;  /* 0x000000041414723c */ /* 0x004fe4000000180c */
[----:B------:R-:W2:Y:S01]  /*1feb0*/  LDL.LU.64 R14, [R1+0x2690] ;  /* 0x00269000010e7983 */ /* 0x000ea20000300a00 */
[----:B------:R-:W2:Y:S11]  /*1fec0*/  LDL.LU.64 R12, [R1+0x2688] ;  /* 0x00268800010c7983 */ /* 0x000eb60000300a00 */
[----:B------:R-:W-:Y:S09]  /*1fed0*/  @!UPT UIADD3 URZ, URZ, URZ, URZ ;  /* 0x0000003f3f3ff290 */ /* 0x000ff2000fffe03f */
[----:B------:R-:W-:Y:S01]  /*1fee0*/  STL.64 [R1+0x110], R20 ;  /* 0x0001101401007387 */ /* 0x000fe20000100a00 */
[----:B------:R0:W-:Y:S03]  /*1fef0*/  STL.64 [R1+0x118], R22 ;  /* 0x0001181601007387 */ /* 0x0001e60000100a00 */
[----:B0-----:R-:W3:Y:S01]  /*1ff00*/  LDL R23, [R1+0xd68] ;  /* 0x000d680001177983 */ /* 0x001ee20000100800 */
[----:B-1----:R-:W-:Y:S02]  /*1ff10*/  STL.64 [R1+0x40], R16 ;  /* 0x0000401001007387 */ /* 0x002fe40000100a00 */
[----:B------:R0:W-:Y:S02]  /*1ff20*/  STL.64 [R1+0x48], R18 ;  /* 0x0000481201007387 */ /* 0x0001e40000100a00 */
[----:B0-----:R-:W2:Y:S01]  /*1ff30*/  LDL.LU.64 R18, [R1+0x2680] ;  /* 0x0026800001127983 */ /* 0x001ea20000300a00 */
[----:B------:R-:W2:Y:S02]  /*1ff40*/  LDL.LU.64 R16, [R1+0x2678] ;  /* 0x0026780001107983 */ /* 0x000ea40000300a00 */
[C---:B--2---:R-:W-:Y:S11]  /*1ff50*/  HMMA.16816.F32 R12, R16.reuse, R8, R12 ;  /* 0x00000008100c723c */ /* 0x044ff6000000180c */
[----:B------:R-:W-:Y:S11]  /*1ff60*/  @!UPT UIADD3 URZ, URZ, URZ, URZ ;  /* 0x0000003f3f3ff290 */ /* 0x000ff6000fffe03f */
[----:B------:R-:W-:Y:S01]  /*1ff70*/  @!UPT UIADD3 URZ, URZ, URZ, URZ ;  /* 0x0000003f3f3ff290 */ /* 0x000fe2000fffe03f */
[----:B------:R-:W-:Y:S01]  /*1ff80*/  STL.64 [R1+0x100], R12 ;  /* 0x0001000c01007387 */ /* 0x000fe20000100a00 */
[----:B------:R0:W-:Y:S03]  /*1ff90*/  STL.64 [R1+0x108], R14 ;  /* 0x0001080e01007387 */ /* 0x0001e60000100a00 */
[----:B0-----:R-:W2:Y:S01]  /*1ffa0*/  LDL.LU.64 R14, [R1+0x2670] ;  /* 0x00267000010e7983 */ /* 0x001ea20000300a00 */
[----:B------:R-:W2:Y:S02]  /*1ffb0*/  LDL.LU.64 R12, [R1+0x2668] ;  /* 0x00266800010c7983 */ /* 0x000ea40000300a00 */
[----:B--2---:R-:W-:Y:S01]  /*1ffc0*/  HMMA.16816.F32 R16, R16, R4, R12 ;  /* 0x000000041010723c */ /* 0x004fe2000000180c */
[----:B------:R-:W2:Y:S01]  /*1ffd0*/  LDL.LU.64 R14, [R1+0x2660] ;  /* 0x00266000010e7983 */ /* 0x000ea20000300a00 */
[----:B------:R-:W3:Y:S11]  /*1ffe0*/  LDL.LU.64 R12, [R1+0x2658] ;  /* 0x00265800010c7983 */ /* 0x000ef60000300a00 */
[----:B------:R-:W-:Y:S10]  /*1fff0*/  @!UPT UIADD3 URZ, URZ, URZ, URZ ;  /* 0x0000003f3f3ff290 */ /* 0x000ff4000fffe03f */
[----:B------:R2:W-:Y:S01]  /*20000*/  STL.64 [R1+0xf0], R16 ;  /* 0x0000f01001007387 */ /* 0x0005e20000100a00 */
[----:B------:R3:W-:Y:S01]  /*20010*/  STL.64 [R1+0xf8], R18 ;  /* 0x0000f81201007387 */ /* 0x0007e20000100a00 */
[----:B--2---:R-:W-:Y:S01]  /*20020*/  MOV R16, R15 ;  /* 0x0000000f00107202 */ /* 0x004fe20000000f00 */
[----:B------:R-:W-:Y:S01]  /*20030*/  IMAD.MOV.U32 R17, RZ, RZ, R14 ;  /* 0x000000ffff117224 */ /* 0x000fe200078e000e */
[----:B---3--:R-:W-:Y:S02]  /*20040*/  MOV R18, R13 ;  /* 0x0000000d00127202 */ /* 0x008fe40000000f00 */
[----:B------:R-:W-:Y:S02]  /*20050*/  MOV R19, R12 ;  /* 0x0000000c00137202 */ /* 0x000fe40000000f00 */
[----:B----4-:R-:W0:Y:S04]  /*20060*/  LDSM.16.MT88.4 R12, [R2+0xd000] ;  /* 0x00d00000020c783b */ /* 0x010e280000004200 */
[----:B0-----:R-:W-:Y:S01]  /*20070*/  STL.64 [R1+0x30], R12 ;  /* 0x0000300c01007387 */ /* 0x001fe20000100a00 */
[----:B------:R0:W-:Y:S03]  /*20080*/  STL.64 [R1+0x38], R14 ;  /* 0x0000380e01007387 */ /* 0x0001e60000100a00 */
[----:B0-----:R-:W2:Y:S01]  /*20090*/  LDL.LU.64 R14, [R1+0x2650] ;  /* 0x00265000010e7983 */ /* 0x001ea20000300a00 */
[----:B------:R-:W2:Y:S02]  /*200a0*/  LDL.LU.64 R12, [R1+0x2648] ;  /* 0x00264800010c7983 */ /* 0x000ea40000300a00 */
[C---:B--2---:R-:W-:Y:S11]  /*200b0*/  HMMA.16816.F32 R24, R12.reuse, R8, R24 ;  /* 0x000000080c18723c */ /* 0x044ff60000001818 */
[----:B------:R-:W-:Y:S11]  /*200c0*/  @!UPT UIADD3 URZ, URZ, URZ, URZ ;  /* 0x0000003f3f3ff290 */ /* 0x000ff6000fffe03f */
[----:B------:R-:W-:Y:S01]  /*200d0*/  @!UPT UIADD3 URZ, URZ, URZ, URZ ;  /* 0x0000003f3f3ff290 */ /* 0x000fe2000fffe03f */
[----:B------:R-:W-:Y:S01]  /*200e0*/  STL.64 [R1+0xe0], R24 ;  /* 0x0000e01801007387 */ /* 0x000fe20000100a00 */
[----:B------:R-:W-:Y:S02]  /*200f0*/  STL.64 [R1+0xe8], R26 ;  /* 0x0000e81a01007387 */ /* 0x000fe40000100a00 */
[----:B------:R-:W0:Y:S02]  /*20100*/  LDSM.16.MT88.4 R24, [R2+0xd080] ;  /* 0x00d080000218783b */ /* 0x000e240000004200 */
[----:B0-----:R-:W-:Y:S02]  /*20110*/  STL.64 [R1+0x20], R24 ;  /* 0x0000201801007387 */ /* 0x001fe40000100a00 */
[----:B------:R0:W-:Y:S01]  /*20120*/  STL [R1+0x28], R26 ;  /* 0x0000281a01007387 */ /* 0x0001e20000100800 */
[----:B------:R-:W-:Y:S02]  /*20130*/  MOV R8, R27 ;  /* 0x0000001b00087202 */ /* 0x000fe40000000f00 */
[----:B0-----:R-:W2:Y:S01]  /*20140*/  LDL.LU.64 R26, [R1+0x2640] ;  /* 0x00264000011a7983 */ /* 0x001ea20000300a00 */
[----:B------:R-:W2:Y:S02]  /*20150*/  LDL.LU.64 R24, [R1+0x2638] ;  /* 0x0026380001187983 */ /* 0x000ea40000300a00 */
[----:B--2---:R-:W-:Y:S01]  /*20160*/  HMMA.16816.F32 R12, R12, R4, R24 ;  /* 0x000000040c0c723c */ /* 0x004fe20000001818 */
[----:B------:R-:W5:Y:S01]  /*20170*/  LDL.LU.64 R26, [R1+0x2630] ;  /* 0x00263000011a7983 */ /* 0x000f620000300a00 */
[----:B------:R-:W5:Y:S11]  /*20180*/  LDL.LU.64 R24, [R1+0x2628] ;  /* 0x0026280001187983 */ /* 0x000f760000300a00 */
[----:B------:R-:W-:Y:S10]  /*20190*/  @!UPT UIADD3 URZ, URZ, URZ, URZ ;  /* 0x0000003f3f3ff290 */ /* 0x000ff4000fffe03f */
[----:B------:R-:W-:Y:S01]  /*201a0*/  STL.64 [R1+0xd0], R12 ;  /* 0x0000d00c01007387 */ /* 0x000fe20000100a00 */
[----:B------:R5:W-:Y:S03]  /*201b0*/  STL.64 [R1+0xd8], R14 ;  /* 0x0000d80e01007387 */ /* 0x000be60000100a00 */
[----:B------:R-:W0:Y:S01]  /*201c0*/  S2R R22, SR_TID.X ;  /* 0x0000000000167919 */ /* 0x000e220000002100 */
[----:B------:R-:W-:Y:S02]  /*201d0*/  SHF.L.U32 R29, R29, 0x7, RZ ;  /* 0x000000071d1d7819 */ /* 0x000fe400000006ff */
[----:B0-----:R-:W-:Y:S01]  /*201e0*/  SHF.L.U32 R22, R22, 0x1, RZ ;  /* 0x0000000116167819 */ /* 0x001fe200000006ff */
[----:B-----5:R-:W-:Y:S01]  /*201f0*/  HMMA.16816.F32 R12, R24, R10, R16 ;  /* 0x0000000a180c723c */ /* 0x020fe20000001810 */
[----:B------:R-:W-:Y:S02]  /*20200*/  MOV R4, R24 ;  /* 0x0000001800047202 */ /* 0x000fe40000000f00 */
[----:B------:R-:W-:-:S02]  /*20210*/  MOV R9, R26 ;  /* 0x0000001a00097202 */ /* 0x000fc40000000f00 */
[----:B------:R-:W-:Y:S02]  /*20220*/  MOV R5, R27 ;  /* 0x0000001b00057202 */ /* 0x000fe40000000f00 */
[----:B------:R-:W-:Y:S02]  /*20230*/  IMAD.MOV.U32 R16, RZ, RZ, R25 ;  /* 0x000000ffff107224 */ /* 0x000fe400078e0019 */
[----:B------:R-:W-:Y:S11]  /*20240*/  LDSM.16.MT88.4 R24, [R0+0xd080] ;  /* 0x00d080000018783b */ /* 0x000ff60000004200 */
[----:B------:R-:W-:Y:S03]  /*20250*/  @!UPT UIADD3 URZ, URZ, URZ, URZ ;  /* 0x0000003f3f3ff290 */ /* 0x000fe6000fffe03f */
[----:B------:R-:W-:Y:S01]  /*20260*/  STL.64 [R1+0xc0], R12 ;  /* 0x0000c00c01007387 */ /* 0x000fe20000100a00 */
[----:B------:R-:W-:Y:S02]  /*20270*/  STL.64 [R1+0xc8], R14 ;  /* 0x0000c80e01007387 */ /* 0x000fe40000100a00 */
[----:B------:R-:W0:Y:S02]  /*20280*/  LDSM.16.MT88.4 R12, [R0+0xd000] ;  /* 0x00d00000000c783b */ /* 0x000e240000004200 */
[----:B0-----:R-:W-:Y:S02]  /*20290*/  STL.64 [R1+0x2530], R14 ;  /* 0x0025300e01007387 */ /* 0x001fe40000100a00 */
[----:B------:R-:W-:Y:S02]  /*202a0*/  STL.64 [R1+0x2528], R12 ;  /* 0x0025280c01007387 */ /* 0x000fe40000100a00 */
[----:B------:R-:W-:Y:S02]  /*202b0*/  STL [R1+0x2504], R24 ;  /* 0x0025041801007387 */ /* 0x000fe40000100800 */
[----:B------:R0:W-:Y:S02]  /*202c0*/  STL [R1+0x2500], R25 ;  /* 0x0025001901007387 */ /* 0x0001e40000100800 */
[----:B0-----:R-:W-:Y:S01]  /*202d0*/  MOV R25, R4 ;  /* 0x0000000400197202 */ /* 0x001fe20000000f00 */
[----:B------:R-:W-:-:S04]  /*202e0*/  LOP3.LUT R4, R28, 0x10, R22, 0x78, !PT ;  /* 0x000000101c047812 */ /* 0x000fc800078e7816 */
[----:B------:R-:W-:-:S05]  /*202f0*/  LOP3.LUT R4, R4, R29, RZ, 0xfc, !PT ;  /* 0x0000001d04047212 */ /* 0x000fca00078efcff */
[----:B------:R-:W0:Y:S01]  /*20300*/  LDSM.16.MT88.4 R12, [R4+0xe000] ;  /* 0x00e00000040c783b */ /* 0x000e220000004200 */
[----:B------:R-:W-:Y:S02]  /*20310*/  IMAD.MOV.U32 R24, RZ, RZ, R16 ;  /* 0x000000ffff187224 */ /* 0x000fe400078e0010 */
[----:B------:R-:W1:Y:S01]  /*20320*/  LDSM.16.M88.4 R16, [R23+0x10180] ;  /* 0x010180001710783b */ /* 0x000e620000000200 */
[----:B------:R-:W-:Y:S03]  /*20330*/  STL [R1+0x24fc], R26 ;  /* 0x0024fc1a01007387 */ /* 0x000fe60000100800 */
[----:B------:R-:W-:Y:S02]  /*20340*/  STL [R1+0x24f8], R27 ;  /* 0x0024f81b01007387 */ /* 0x000fe40000100800 */
[----:B------:R-:W-:Y:S02]  /*20350*/  STL [R1+0x24c0], R0 ;  /* 0x0024c00001007387 */ /* 0x000fe40000100800 */
[----:B------:R-:W-:Y:S01]  /*20360*/  LDSM.16.M88.4 R20, [R23+0x14180] ;  /* 0x014180001714783b */ /* 0x000fe20000000200 */
[----:B0-----:R-:W-:-:S03]  /*20370*/  MOV R28, R15 ;  /* 0x0000000f001c7202 */ /* 0x001fc60000000f00 */
[----:B------:R-:W-:Y:S01]  /*20380*/  IMAD.MOV.U32 R29, RZ, RZ, R14 ;  /* 0x000000ffff1d7224 */ /* 0x000fe200078e000e */
[----:B------:R0:W-:Y:S01]  /*20390*/  STL.64 [R1+0x10], R12 ;  /* 0x0000100c01007387 */ /* 0x0001e20000100a00 */
[----:B------:R-:W-:Y:S03]  /*203a0*/  STL [R1+0x250c], R28 ;  /* 0x00250c1c01007387 */ /* 0x000fe60000100800 */
[----:B------:R-:W-:Y:S01]  /*203b0*/  STL [R1+0x2508], R29 ;  /* 0x0025081d01007387 */ /* 0x000fe20000100800 */
[----:B-1----:R-:W-:Y:S02]  /*203c0*/  STL [R1+0x24c4], R17 ;  /* 0x0024c41101007387 */ /* 0x002fe40000100800 */
[----:B------:R-:W-:Y:S02]  /*203d0*/  STL [R1+0x23ac], R18 ;  /* 0x0023ac1201007387 */ /* 0x000fe40000100800 */
[----:B------:R-:W-:Y:S01]  /*203e0*/  STL [R1+0x23a8], R19 ;  /* 0x0023a81301007387 */ /* 0x000fe20000100800 */
[----:B------:R-:W-:Y:S04]  /*203f0*/  STL [R1+0x25b0], R16 ;  /* 0x0025b01001007387 */ /* 0x000fe80000100800 */
[----:B0-----:R-:W2:Y:S01]  /*20400*/  LDL.LU R12, [R1+0x70] ;  /* 0x00007000010c7983 */ /* 0x001ea20000300800 */
[----:B------:R-:W2:Y:S02]  /*20410*/  LDL.LU R13, [R1+0x74] ;  /* 0x00007400010d7983 */ /* 0x000ea40000300800 */
[----:B------:R-:W3:Y:S02]  /*20420*/  LDL.LU R14, [R1+0x78] ;  /* 0x00007800010e7983 */ /* 0x000ee40000300800 */
[----:B------:R-:W3:Y:S02]  /*20430*/  LDL.LU R15, [R1+0x7c] ;  /* 0x00007c00010f7983 */ /* 0x000ee40000300800 */
[----:B---3--:R0:W-:Y:S01]  /*20440*/  STL.64 [R1+0x25e8], R14 ;  /* 0x0025e80e01007387 */ /* 0x0081e20000100a00 */
[----:B--2---:R1:W-:Y:S02]  /*20450*/  STL.64 [R1+0x25e0], R12 ;  /* 0x0025e00c01007387 */ /* 0x0043e40000100a00 */
[----:B0-----:R-:W-:Y:S01]  /*20460*/  IMAD.MOV.U32 R14, RZ, RZ, R9 ;  /* 0x000000ffff0e7224 */ /* 0x001fe200078e0009 */
[----:B------:R-:W-:-:S02]  /*20470*/  MOV R15, R5 ;  /* 0x00000005000f7202 */ /* 0x000fc40000000f00 */
[----:B-1----:R-:W-:Y:S02]  /*20480*/  MOV R12, R25 ;  /* 0x00000019000c7202 */ /* 0x002fe40000000f00 */
[----:B------:R-:W-:Y:S01]  /*20490*/  MOV R13, R24 ;  /* 0x00000018000d7202 */ /* 0x000fe20000000f00 */
[----:B------:R-:W-:Y:S04]  /*204a0*/  STL.64 [R1+0x2608], R14 ;  /* 0x0026080e01007387 */ /* 0x000fe80000100a00 */
[----:B------:R-:W-:Y:S02]  /*204b0*/  STL.64 [R1+0x2600], R12 ;  /* 0x0026000c01007387 */ /* 0x000fe40000100a00 */
[----:B------:R-:W2:Y:S01]  /*204c0*/  LDL.LU R16, [R1+0x60] ;  /* 0x0000600001107983 */ /* 0x000ea20000300800 */
[----:B------:R-:W-:Y:S01]  /*204d0*/  MOV R18, R7 ;  /* 0x0000000700127202 */ /* 0x000fe20000000f00 */
[----:B------:R-:W-:Y:S01]  /*204e0*/  IMAD.MOV.U32 R19, RZ, RZ, R6 ;  /* 0x000000ffff137224 */ /* 0x000fe200078e0006 */
[----:B------:R-:W-:Y:S01]  /*204f0*/  MOV R17, R3 ;  /* 0x0000000300117202 */ /* 0x000fe20000000f00 */
[----:B------:R-:W0:Y:S04]  /*20500*/  LDSM.16.MT88.4 R12, [R4+0xe080] ;  /* 0x00e08000040c783b */ /* 0x000e280000004200 */
[----:B------:R-:W3:Y:S01]  /*20510*/  LDL.LU R3, [R1+0x2624] ;  /* 0x0026240001037983 */ /* 0x000ee20000300800 */
[----:B------:R-:W4:Y:S02]  /*20520*/  LDL.LU R7, [R1+0x2620] ;  /* 0x0026200001077983 */ /* 0x000f240000300800 */
[----:B------:R-:W5:Y:S02]  /*20530*/  LDL.LU R6, [R1+0x261c] ;  /* 0x00261c0001067983 */ /* 0x000f640000300800 */
[----:B------:R-:W-:Y:S01]  /*20540*/  STL.64 [R1+0x25c8], R18 ;  /* 0x0025c81201007387 */ /* 0x000fe20000100a00 */
[----:B--2---:R1:W-:Y:S04]  /*20550*/  STL.64 [R1+0x25c0], R16 ;  /* 0x0025c01001007387 */ /* 0x0043e80000100a00 */
[----:B-1----:R-:W2:Y:S01]  /*20560*/  LDL.LU R16, [R1+0x180] ;  /* 0x0001800001107983 */ /* 0x002ea20000300800 */
[----:B------:R-:W2:Y:S02]  /*20570*/  LDL.LU R17, [R1+0x184] ;  /* 0x0001840001117983 */ /* 0x000ea40000300800 */
[----:B------:R-:W2:Y:S02]  /*20580*/  LDL.LU R18, [R1+0x188] ;  /* 0x0001880001127983 */ /* 0x000ea40000300800 */
[----:B------:R-:W2:Y:S02]  /*20590*/  LDL.LU R19, [R1+0x18c] ;  /* 0x00018c0001137983 */ /* 0x000ea40000300800 */
[----:B--2---:R-:W-:Y:S01]  /*205a0*/  STL.64 [R1+0x25d8], R18 ;  /* 0x0025d81201007387 */ /* 0x004fe20000100a00 */
[----:B------:R1:W-:Y:S03]  /*205b0*/  STL.64 [R1+0x25d0], R16 ;  /* 0x0025d01001007387 */ /* 0x0003e60000100a00 */
[----:B-1----:R-:W2:Y:S01]  /*205c0*/  LDL.LU R16, [R1+0x1b0] ;  /* 0x0001b00001107983 */ /* 0x002ea20000300800 */
[----:B------:R-:W2:Y:S02]  /*205d0*/  LDL.LU R17, [R1+0x1b4] ;  /* 0x0001b40001117983 */ /* 0x000ea40000300800 */
[----:B------:R-:W2:Y:S02]  /*205e0*/  LDL.LU R18, [R1+0x1b8] ;  /* 0x0001b80001127983 */ /* 0x000ea40000300800 */
[----:B------:R-:W2:Y:S01]  /*205f0*/  LDL.LU R19, [R1+0x1bc] ;  /* 0x0001bc0001137983 */ /* 0x000ea20000300800 */
[----:B0-----:R-:W-:Y:S01]  /*20600*/  MOV R26, R14 ;  /* 0x0000000e001a7202 */ /* 0x001fe20000000f00 */
[----:B------:R-:W-:Y:S01]  /*20610*/  IMAD.MOV.U32 R27, RZ, RZ, R15 ;  /* 0x000000ffff1b7224 */ /* 0x000fe200078e000f */
[----:B------:R-:W-:-:S02]  /*20620*/  MOV R24, R12 ;  /* 0x0000000c00187202 */ /* 0x000fc40000000f00 */
[----:B------:R-:W-:Y:S01]  /*20630*/  MOV R25, R13 ;  /* 0x0000000d00197202 */ /* 0x000fe20000000f00 */
[----:B------:R-:W0:Y:S04]  /*20640*/  S2R R9, SR_TID.X ;  /* 0x0000000000097919 */ /* 0x000e280000002100 */
[----:B--2---:R-:W-:Y:S01]  /*20650*/  STL.64 [R1+0x25f8], R18 ;  /* 0x0025f81201007387 */ /* 0x004fe20000100a00 */
[----:B------:R1:W-:Y:S03]  /*20660*/  STL.64 [R1+0x25f0], R16 ;  /* 0x0025f01001007387 */ /* 0x0003e60000100a00 */
[----:B-1----:R-:W2:Y:S01]  /*20670*/  LDL.LU R16, [R1+0x1a0] ;  /* 0x0001a00001107983 */ /* 0x002ea20000300800 */
[----:B------:R-:W2:Y:S02]  /*20680*/  LDL.LU R17, [R1+0x1a4] ;  /* 0x0001a40001117983 */ /* 0x000ea40000300800 */
[----:B------:R-:W2:Y:S02]  /*20690*/  LDL.LU R18, [R1+0x1a8] ;  /* 0x0001a80001127983 */ /* 0x000ea40000300800 */
[----:B------:R-:W2:Y:S01]  /*206a0*/  LDL.LU R19, [R1+0x1ac] ;  /* 0x0001ac0001137983 */ /* 0x000ea20000300800 */
[----:B------:R4:W-:Y:S01]  /*206b0*/  STL [R1+0x23a4], R22 ;  /* 0x0023a41601007387 */ /* 0x0009e20000100800 */
[----:B------:R3:W-:Y:S02]  /*206c0*/  STL [R1+0x23a0], R23 ;  /* 0x0023a01701007387 */ /* 0x0007e40000100800 */
[----:B------:R1:W-:Y:S01]  /*206d0*/  STL.64 [R1+0x2588], R20 ;  /* 0x0025881401007387 */ /* 0x0003e20000100a00 */
[----:B----4-:R-:W-:-:S02]  /*206e0*/  MOV R22, R7 ;  /* 0x0000000700167202 */ /* 0x010fc40000000f00 */
[----:B---3--:R-:W-:Y:S01]  /*206f0*/  MOV R23, R3 ;  /* 0x0000000300177202 */ /* 0x008fe20000000f00 */
[----:B-1----:R-:W3:Y:S01]  /*20700*/  LDL.LU R20, [R1+0x190] ;  /* 0x0001900001147983 */ /* 0x002ee20000300800 */
[----:B-----5:R-:W-:Y:S02]  /*20710*/  MOV R21, R6 ;  /* 0x0000000600157202 */ /* 0x020fe40000000f00 */
[----:B------:R-:W2:Y:S02]  /*20720*/  LDL.LU R6, [R1+0x2618] ;  /* 0x0026180001067983 */ /* 0x000ea40000300800 */
[----:B------:R-:W2:Y:S01]  /*20730*/  LDL.LU R7, [R1+0x2614] ;  /* 0x0026140001077983 */ /* 0x000ea20000300800 */
[----:B------:R-:W4:Y:S01]  /*20740*/  LDL.LU R3, [R1+0x2610] ;  /* 0x0026100001037983 */ /* 0x000f220000300800 */
[----:B------:R-:W2:Y:S02]  /*20750*/  LDL.LU.64 R14, [R1+0x2608] ;  /* 0x00260800010e7983 */ /* 0x000ea40000300a00 */
[----:B------:R-:W2:Y:S01]  /*20760*/  LDL.LU.64 R12, [R1+0x2600] ;  /* 0x00260000010c7983 */ /* 0x000ea20000300a00 */
[----:B------:R-:W1:Y:S01]  /*20770*/  S2R R5, SR_TID.X ;  /* 0x0000000000057919 */ /* 0x000e620000002100 */
[----:B0-----:R-:W-:-:S05]  /*20780*/  LOP3.LUT R9, R9, 0x7, RZ, 0xc0, !PT ;  /* 0x0000000709097812 */ /* 0x001fca00078ec0ff */
[----:B------:R-:W-:Y:S01]  /*20790*/  IMAD R9, R9, 0x110, RZ ;  /* 0x0000011009097824 */ /* 0x000fe200078e02ff */
[----:B------:R-:W-:Y:S01]  /*207a0*/  STL [R1+0x2514], R25 ;  /* 0x0025141901007387 */ /* 0x000fe20000100800 */
[----:B------:R-:W-:Y:S02]  /*207b0*/  STL [R1+0x2510], R26 ;  /* 0x0025101a01007387 */ /* 0x000fe40000100800 */
[----:B-1----:R-:W-:-:S05]  /*207c0*/  IMAD.SHL.U32 R5, R5, 0x2, RZ ;  /* 0x0000000205057824 */ /* 0x002fca00078e00ff */
[----:B------:R-:W-:Y:S01]  /*207d0*/  LOP3.LUT R9, R9, 0x10, R5, 0x78, !PT ;  /* 0x0000001009097812 */ /* 0x000fe200078e7805 */
[----:B--2---:R-:W-:Y:S03]  /*207e0*/  HMMA.16816.F32 R12, R12, R6, R16 ;  /* 0x000000060c0c723c */ /* 0x004fe60000001810 */
[----:B----4-:R-:W-:Y:S01]  /*207f0*/  LOP3.LUT R9, R9, R3, RZ, 0xfc, !PT ;  /* 0x0000000309097212 */ /* 0x010fe200078efcff */
[----:B------:R-:W2:Y:S01]  /*20800*/  LDL.LU.64 R18, [R1+0x25f8] ;  /* 0x0025f80001127983 */ /* 0x000ea20000300a00 */
[----:B------:R-:W2:Y:S02]  /*20810*/  LDL.LU.64 R16, [R1+0x25f0] ;  /* 0x0025f00001107983 */ /* 0x000ea40000300a00 */
[----:B------:R-:W-:Y:S11]  /*20820*/  LOP3.LUT R9, R9, 0x20, RZ, 0x3c, !PT ;  /* 0x0000002009097812 */ /* 0x000ff600078e3cff */
[----:B------:R-:W-:Y:S05]  /*20830*/  @!UPT UIADD3 URZ, URZ, URZ, URZ ;  /* 0x0000003f3f3ff290 */ /* 0x000fea000fffe03f */
[----:B------:R-:W-:Y:S01]  /*20840*/  STL.64 [R1+0xb0], R12 ;  /* 0x0000b00c01007387 */ /* 0x000fe20000100a00 */
[----:B------:R-:W-:Y:S02]  /*20850*/  STL.64 [R1+0xb8], R14 ;  /* 0x0000b80e01007387 */ /* 0x000fe40000100a00 */
[----:B------:R-:W0:Y:S02]  /*20860*/  LDSM.16.MT88.4 R12, [R9+0xe000] ;  /* 0x00e00000090c783b */ /* 0x000e240000004200 */
[----:B0-----:R-:W-:Y:S02]  /*20870*/  MOV R0, R14 ;  /* 0x0000000e00007202 */ /* 0x001fe40000000f00 */
[----:B------:R-:W-:Y:S01]  /*20880*/  IMAD.MOV.U32 R3, RZ, RZ, R15 ;  /* 0x000000ffff037224 */ /* 0x000fe200078e000f */
[----:B------:R-:W-:Y:S02]  /*20890*/  MOV R4, R12 ;  /* 0x0000000c00047202 */ /* 0x000fe40000000f00 */
[----:B------:R-:W-:Y:S01]  /*208a0*/  MOV R5, R13 ;  /* 0x0000000d00057202 */ /* 0x000fe20000000f00 */
[----:B------:R-:W2:Y:S01]  /*208b0*/  LDL.LU.64 R14, [R1+0x25e8] ;  /* 0x0025e800010e7983 */ /* 0x000ea20000300a00 */
[----:B------:R-:W2:Y:S02]  /*208c0*/  LDL.LU.64 R12, [R1+0x25e0] ;  /* 0x0025e000010c7983 */ /* 0x000ea40000300a00 */
[----:B------:R-:W-:Y:S02]  /*208d0*/  STL [R1+0x24e4], R3 ;  /* 0x0024e40301007387 */ /* 0x000fe40000100800 */
[----:B------:R-:W-:Y:S01]  /*208e0*/  STL [R1+0x24e0], R0 ;  /* 0x0024e00001007387 */ /* 0x000fe20000100800 */
[----:B------:R-:W-:Y:S01]  /*208f0*/  STL [R1+0x24dc], R5 ;  /* 0x0024dc0501007387 */ /* 0x000fe20000100800 */
[----:B------:R-:W-:Y:S01]  /*20900*/  STL [R1+0x24d8], R4 ;  /* 0x0024d80401007387 */ /* 0x000fe20000100800 */
        /* <DEDUP_REMOVED lines=8> */
[----:B------:R-:W3:Y:S01]  /*20990*/  LDL.LU.64 R18, [R1+0x25c8] ;  /* 0x0025c80001127983 */ /* 0x000ee20000300a00 */
[----:B------:R-:W3:Y:S11]  /*209a0*/  LDL.LU.64 R16, [R1+0x25c0] ;  /* 0x0025c00001107983 */ /* 0x000ef60000300a00 */
[----:B------:R-:W-:Y:S11]  /*209b0*/  @!UPT UIADD3 URZ, URZ, URZ, URZ ;  /* 0x0000003f3f3ff290 */ /* 0x000ff6000fffe03f */
[----:B------:R-:W-:Y:S02]  /*209c0*/  MOV R3, R12 ;  /* 0x0000000c00037202 */ /* 0x000fe40000000f00 */
[----:B------:R-:W-:Y:S01]  /*209d0*/  MOV R0, R13 ;  /* 0x0000000d00007202 */ /* 0x000fe20000000f00 */
[----:B------:R-:W2:Y:S01]  /*209e0*/  LDL.LU R12, [R1+0x20] ;  /* 0x00002000010c7983 */ /* 0x000ea20000300800 */
[----:B------:R-:W-:Y:S01]  /*209f0*/  MOV R5, R14 ;  /* 0x0000000e00057202 */ /* 0x000fe20000000f00 */
[----:B------:R-:W2:Y:S02]  /*20a00*/  LDL.LU R13, [R1+0x24] ;  /* 0x00002400010d7983 */ /* 0x000ea40000300800 */
[----:B------:R-:W4:Y:S02]  /*20a10*/  LDL.LU R14, [R1+0x28] ;  /* 0x00002800010e7983 */ /* 0x000f240000300800 */
[----:B------:R-:W-:Y:S01]  /*20a20*/  IMAD.MOV.U32 R4, RZ, RZ, R15 ;  /* 0x000000ffff047224 */ /* 0x000fe200078e000f */
[----:B------:R-:W-:-:S05]  /*20a30*/  MOV R15, R8 ;  /* 0x00000008000f7202 */ /* 0x000fca0000000f00 */
[----:B----4-:R-:W-:Y:S01]  /*20a40*/  STL.64 [R1+0x2560], R14 ;  /* 0x0025600e01007387 */ /* 0x010fe20000100a00 */
[----:B--2---:R0:W-:Y:S02]  /*20a50*/  STL.64 [R1+0x2558], R12 ;  /* 0x0025580c01007387 */ /* 0x0041e40000100a00 */
[----:B------:R-:W-:Y:S02]  /*20a60*/  STL.64 [R1+0x25b8], R10 ;  /* 0x0025b80a01007387 */ /* 0x000fe40000100a00 */
[----:B------:R-:W-:Y:S01]  /*20a70*/  STL [R1+0x25b4], R9 ;  /* 0x0025b40901007387 */ /* 0x000fe20000100800 */
[----:B0-----:R-:W2:Y:S01]  /*20a80*/  LDL.LU R12, [R1+0x30] ;  /* 0x00003000010c7983 */ /* 0x001ea20000300800 */
[----:B------:R-:W2:Y:S02]  /*20a90*/  LDL.LU R13, [R1+0x34] ;  /* 0x00003400010d7983 */ /* 0x000ea40000300800 */
[----:B------:R-:W4:Y:S02]  /*20aa0*/  LDL.LU R14, [R1+0x38] ;  /* 0x00003800010e7983 */ /* 0x000f240000300800 */
[----:B------:R-:W4:Y:S01]  /*20ab0*/  LDL.LU R15, [R1+0x3c] ;  /* 0x00003c00010f7983 */ /* 0x000f220000300800 */
[C---:B---3--:R-:W-:Y:S11]  /*20ac0*/  HMMA.16816.F32 R20, R16.reuse, R10, R20 ;  /* 0x0000000a1014723c */ /* 0x048ff60000001814 */
[----:B------:R-:W-:Y:S11]  /*20ad0*/  @!UPT UIADD3 URZ, URZ, URZ, URZ ;  /* 0x0000003f3f3ff290 */ /* 0x000ff6000fffe03f */
[----:B------:R-:W-:Y:S02]  /*20ae0*/  @!UPT UIADD3 URZ, URZ, URZ, URZ ;  /* 0x0000003f3f3ff290 */ /* 0x000fe4000fffe03f */
[----:B------:R-:W-:Y:S02]  /*20af0*/  MOV R25, R20 ;  /* 0x0000001400197202 */ /* 0x000fe40000000f00 */
[----:B------:R-:W-:Y:S01]  /*20b00*/  MOV R26, R21 ;  /* 0x00000015001a7202 */ /* 0x000fe20000000f00 */
[----:B------:R-:W-:Y:S01]  /*20b10*/  IMAD.MOV.U32 R28, RZ, RZ, R22 ;  /* 0x000000ffff1c7224 */ /* 0x000fe200078e0016 */
[----:B------:R-:W-:Y:S01]  /*20b20*/  MOV R29, R23 ;  /* 0x00000017001d7202 */ /* 0x000fe20000000f00 */
[----:B----4-:R-:W-:Y:S01]  /*20b30*/  STL.64 [R1+0x2598], R14 ;  /* 0x0025980e01007387 */ /* 0x010fe20000100a00 */
[----:B--2---:R0:W-:Y:S02]  /*20b40*/  STL.64 [R1+0x2590], R12 ;  /* 0x0025900c01007387 */ /* 0x0041e40000100a00 */
[----:B------:R-:W2:Y:S02]  /*20b50*/  LDL.LU R20, [R1+0x40] ;  /* 0x0000400001147983 */ /* 0x000ea40000300800 */
[----:B------:R-:W2:Y:S01]  /*20b60*/  LDL.LU R21, [R1+0x44] ;  /* 0x0000440001157983 */ /* 0x000ea20000300800 */
[----:B------:R-:W2:Y:S01]  /*20b70*/  LDL.LU R22, [R1+0x48] ;  /* 0x0000480001167983 */ /* 0x000ea20000300800 */
[----:B------:R-:W2:Y:S03]  /*20b80*/  LDL.LU R23, [R1+0x4c] ;  /* 0x00004c0001177983 */ /* 0x000ea60000300800 */
[----:B0-----:R-:W3:Y:S01]  /*20b90*/  LDL.LU R12, [R1+0x150] ;  /* 0x00015000010c7983 */ /* 0x001ee20000300800 */
[----:B------:R-:W3:Y:S02]  /*20ba0*/  LDL.LU R13, [R1+0x154] ;  /* 0x00015400010d7983 */ /* 0x000ee40000300800 */
[----:B------:R-:W4:Y:S02]  /*20bb0*/  LDL.LU R14, [R1+0x158] ;  /* 0x00015800010e7983 */ /* 0x000f240000300800 */
[----:B------:R-:W4:Y:S02]  /*20bc0*/  LDL.LU R15, [R1+0x15c] ;  /* 0x00015c00010f7983 */ /* 0x000f240000300800 */
[----:B----4-:R-:W-:Y:S01]  /*20bd0*/  STL.64 [R1+0x25a8], R14 ;  /* 0x0025a80e01007387 */ /* 0x010fe20000100a00 */
[----:B---3--:R0:W-:Y:S03]  /*20be0*/  STL.64 [R1+0x25a0], R12 ;  /* 0x0025a00c01007387 */ /* 0x0081e60000100a00 */
[----:B0-----:R-:W2:Y:S01]  /*20bf0*/  LDL.LU R12, [R1+0x120] ;  /* 0x00012000010c7983 */ /* 0x001ea20000300800 */
[----:B------:R-:W2:Y:S02]  /*20c00*/  LDL.LU R13, [R1+0x124] ;  /* 0x00012400010d7983 */ /* 0x000ea40000300800 */
[----:B------:R-:W2:Y:S02]  /*20c10*/  LDL.LU R14, [R1+0x128] ;  /* 0x00012800010e7983 */ /* 0x000ea40000300800 */
[----:B------:R-:W2:Y:S01]  /*20c20*/  LDL.LU R15, [R1+0x12c] ;  /* 0x00012c00010f7983 */ /* 0x000ea20000300800 */
[----:B------:R-:W3:Y:S01]  /*20c30*/  LDL.LU R8, [R1+0x170] ;  /* 0x0001700001087983 */ /* 0x000ee20000300800 */
[----:B------:R-:W3:Y:S02]  /*20c40*/  LDL.LU R9, [R1+0x174] ;  /* 0x0001740001097983 */ /* 0x000ee40000300800 */
[----:B------:R-:W3:Y:S02]  /*20c50*/  LDL.LU R10, [R1+0x178] ;  /* 0x00017800010a7983 */ /* 0x000ee40000300800 */
[----:B------:R-:W3:Y:S01]  /*20c60*/  LDL.LU R11, [R1+0x17c] ;  /* 0x00017c00010b7983 */ /* 0x000ee20000300800 */
[----:B------:R-:W-:Y:S01]  /*20c70*/  STL.64 [R1+0x2520], R26 ;  /* 0x0025201a01007387 */ /* 0x000fe20000100a00 */
[----:B------:R0:W-:Y:S03]  /*20c80*/  STL.64 [R1+0x2518], R24 ;  /* 0x0025181801007387 */ /* 0x0001e60000100a00 */
[----:B0-----:R-:W4:Y:S01]  /*20c90*/  LDL.LU R24, [R1+0x100] ;  /* 0x0001000001187983 */ /* 0x001f220000300800 */
[----:B------:R-:W4:Y:S02]  /*20ca0*/  LDL.LU R25, [R1+0x104] ;  /* 0x0001040001197983 */ /* 0x000f240000300800 */
[----:B------:R-:W5:Y:S02]  /*20cb0*/  LDL.LU R26, [R1+0x108] ;  /* 0x00010800011a7983 */ /* 0x000f640000300800 */
[----:B------:R-:W5:Y:S02]  /*20cc0*/  LDL.LU R27, [R1+0x10c] ;  /* 0x00010c00011b7983 */ /* 0x000f640000300800 */
[----:B-----5:R-:W-:Y:S01]  /*20cd0*/  STL.64 [R1+0x2540], R26 ;  /* 0x0025401a01007387 */ /* 0x020fe20000100a00 */
[----:B----4-:R0:W-:Y:S03]  /*20ce0*/  STL.64 [R1+0x2538], R24 ;  /* 0x0025381801007387 */ /* 0x0101e60000100a00 */
        /* <DEDUP_REMOVED lines=15> */
[----:B------:R-:W5:Y:S01]  /*20de0*/  LDL.LU R27, [R1+0x14c] ;  /* 0x00014c00011b7983 */ /* 0x000f620000300800 */
[----:B---3--:R-:W-:Y:S01]  /*20df0*/  HMMA.16816.F32 R16, R16, R6, R8 ;  /* 0x000000061010723c */ /* 0x008fe20000001808 */
[----:B-----5:R-:W-:Y:S01]  /*20e00*/  STL.64 [R1+0x2580], R26 ;  /* 0x0025801a01007387 */ /* 0x020fe20000100a00 */
[----:B----4-:R0:W-:Y:S03]  /*20e10*/  STL.64 [R1+0x2578], R24 ;  /* 0x0025781801007387 */ /* 0x0101e60000100a00 */
[----:B0-----:R-:W3:Y:S01]  /*20e20*/  LDL.LU R24, [R1+0x160] ;  /* 0x0001600001187983 */ /* 0x001ee20000300800 */
[----:B------:R-:W3:Y:S02]  /*20e30*/  LDL.LU R25, [R1+0x164] ;  /* 0x0001640001197983 */ /* 0x000ee40000300800 */
[----:B------:R-:W3:Y:S02]  /*20e40*/  LDL.LU R26, [R1+0x168] ;  /* 0x00016800011a7983 */ /* 0x000ee40000300800 */
[----:B------:R-:W3:Y:S01]  /*20e50*/  LDL.LU R27, [R1+0x16c] ;  /* 0x00016c00011b7983 */ /* 0x000ee20000300800 */
[----:B------:R-:W2:Y:S01]  /*20e60*/  LDL.LU.64 R10, [R1+0x25b8] ;  /* 0x0025b800010a7983 */ /* 0x000ea20000300a00 */
[----:B------:R-:W4:Y:S11]  /*20e70*/  LDL.LU R9, [R1+0x25b4] ;  /* 0x0025b40001097983 */ /* 0x000f360000300800 */
[----:B------:R0:W-:Y:S02]  /*20e80*/  STL [R1+0xa4], R17 ;  /* 0x0000a41101007387 */ /* 0x0001e40000100800 */
[----:B------:R-:W-:Y:S01]  /*20e90*/  STL.64 [R1+0xa8], R18 ;  /* 0x0000a81201007387 */ /* 0x000fe20000100a00 */
[----:B0-----:R-:W-:-:S02]  /*20ea0*/  MOV R17, R16 ;  /* 0x0000001000117202 */ /* 0x001fc40000000f00 */
[----:B------:R-:W5:Y:S01]  /*20eb0*/  LDL.LU R16, [R1+0x25b0] ;  /* 0x0025b00001107983 */ /* 0x000f620000300800 */
        /* <DEDUP_REMOVED lines=10> */
[----:B------:R-:W-:Y:S10]  /*20f60*/  @!UPT UIADD3 URZ, URZ, URZ, URZ ;  /* 0x0000003f3f3ff290 */ /* 0x000ff4000fffe03f */
[----:B------:R-:W-:Y:S01]  /*20f70*/  STL.64 [R1+0x150], R20 ;  /* 0x0001501401007387 */ /* 0x000fe20000100a00 */
[----:B------:R-:W-:Y:S01]  /*20f80*/  MOV R19, R22 ;  /* 0x0000001600137202 */ /* 0x000fe20000000f00 */
[----:B------:R-:W-:Y:S02]  /*20f90*/  IMAD.MOV.U32 R18, RZ, RZ, R23 ;  /* 0x000000ffff127224 */ /* 0x000fe400078e0017 */
[----:B----4-:R-:W0:Y:S04]  /*20fa0*/  LDSM.16.MT88.4 R20, [R9+0xe080] ;  /* 0x00e080000914783b */ /* 0x010e280000004200 */
[----:B------:R-:W-:Y:S01]  /*20fb0*/  STL.64 [R1+0x24d0], R18 ;  /* 0x0024d01201007387 */ /* 0x000fe20000100a00 */
[----:B-----5:R1:W-:Y:S03]  /*20fc0*/  STL.64 [R1+0x24c8], R16 ;  /* 0x0024c81001007387 */ /* 0x0203e60000100a00 */
[----:B-1----:R-:W2:Y:S01]  /*20fd0*/  LDL.LU R16, [R1+0xf0] ;  /* 0x0000f00001107983 */ /* 0x002ea20000300800 */
[----:B------:R-:W2:Y:S02]  /*20fe0*/  LDL.LU R17, [R1+0xf4] ;  /* 0x0000f40001117983 */ /* 0x000ea40000300800 */
[----:B------:R-:W2:Y:S02]  /*20ff0*/  LDL.LU R18, [R1+0xf8] ;  /* 0x0000f80001127983 */ /* 0x000ea40000300800 */
[----:B------:R-:W2:Y:S01]  /*21000*/  LDL.LU R19, [R1+0xfc] ;  /* 0x0000fc0001137983 */ /* 0x000ea20000300800 */
[----:B0-----:R0:W-:Y:S01]  /*21010*/  STL.64 [R1+0x60], R20 ;  /* 0x0000601401007387 */ /* 0x0011e20000100a00 */
[----:B------:R-:W-:-:S02]  /*21020*/  MOV R9, R22 ;  /* 0x0000001600097202 */ /* 0x000fc40000000f00 */
[----:B------:R-:W-:Y:S01]  /*21030*/  MOV R8, R23 ;  /* 0x0000001700087202 */ /* 0x000fe20000000f00 */
[----:B0-----:R-:W4:Y:S01]  /*21040*/  LDL.LU.64 R20, [R1+0x2588] ;  /* 0x0025880001147983 */ /* 0x001f220000300a00 */
[C---:B---3--:R-:W-:Y:S11]  /*21050*/  HMMA.16816.F32 R24, R12.reuse, R10, R24 ;  /* 0x0000000a0c18723c */ /* 0x048ff60000001818 */
[----:B------:R-:W-:Y:S11]  /*21060*/  @!UPT UIADD3 URZ, URZ, URZ, URZ ;  /* 0x0000003f3f3ff290 */ /* 0x000ff6000fffe03f */
[----:B------:R-:W-:Y:S01]  /*21070*/  @!UPT UIADD3 URZ, URZ, URZ, URZ ;  /* 0x0000003f3f3ff290 */ /* 0x000fe2000fffe03f */
[----:B------:R0:W-:Y:S01]  /*21080*/  STL.64 [R1+0x160], R24 ;  /* 0x0001601801007387 */ /* 0x0001e20000100a00 */
[----:B------:R-:W-:Y:S01]  /*21090*/  MOV R22, R26 ;  /* 0x0000001a00167202 */ /* 0x000fe20000000f00 */
[----:B------:R-:W-:Y:S02]  /*210a0*/  IMAD.MOV.U32 R23, RZ, RZ, R27 ;  /* 0x000000ffff177224 */ /* 0x000fe400078e001b */
[----:B------:R-:W3:Y:S04]  /*210b0*/  LDL.LU.64 R26, [R1+0x2580] ;  /* 0x00258000011a7983 */ /* 0x000ee80000300a00 */
[----:B0-----:R-:W3:Y:S01]  /*210c0*/  LDL.LU.64 R24, [R1+0x2578] ;  /* 0x0025780001187983 */ /* 0x001ee20000300a00 */
[----:B------:R-:W-:Y:S02]  /*210d0*/  STL [R1+0x2454], R23 ;  /* 0x0024541701007387 */ /* 0x000fe40000100800 */
[----:B------:R-:W-:Y:S01]  /*210e0*/  STL [R1+0x2450], R22 ;  /* 0x0024501601007387 */ /* 0x000fe20000100800 */
[----:B---3--:R-:W-:Y:S01]  /*210f0*/  HMMA.16816.F32 R12, R12, R6, R24 ;  /* 0x000000060c0c723c */ /* 0x008fe20000001818 */
[----:B------:R-:W3:Y:S01]  /*21100*/  LDL.LU.64 R26, [R1+0x2570] ;  /* 0x00257000011a7983 */ /* 0x000ee20000300a00 */
[----:B------:R-:W3:Y:S11]  /*21110*/  LDL.LU.64 R24, [R1+0x2568] ;  /* 0x0025680001187983 */ /* 0x000ef60000300a00 */
[----:B------:R-:W-:Y:S10]  /*21120*/  @!UPT UIADD3 URZ, URZ, URZ, URZ ;  /* 0x0000003f3f3ff290 */ /* 0x000ff4000fffe03f */
[----:B------:R-:W-:Y:S01]  /*21130*/  STL.64 [R1+0x1d0], R12 ;  /* 0x0001d00c01007387 */ /* 0x000fe20000100a00 */
[----:B------:R0:W-:Y:S03]  /*21140*/  STL.64 [R1+0x1d8], R14 ;  /* 0x0001d80e01007387 */ /* 0x0001e60000100a00 */
[----:B0-----:R-:W3:Y:S01]  /*21150*/  LDL.LU.64 R14, [R1+0x2560] ;  /* 0x00256000010e7983 */ /* 0x001ee20000300a00 */
[----:B------:R-:W3:Y:S02]  /*21160*/  LDL.LU.64 R12, [R1+0x2558] ;  /* 0x00255800010c7983 */ /* 0x000ee40000300a00 */
[C---:B---3--:R-:W-:Y:S11]  /*21170*/  HMMA.16816.F32 R24, R12.reuse, R10, R24 ;  /* 0x0000000a0c18723c */ /* 0x048ff60000001818 */
[----:B------:R-:W-:Y:S11]  /*21180*/  @!UPT UIADD3 URZ, URZ, URZ, URZ ;  /* 0x0000003f3f3ff290 */ /* 0x000ff6000fffe03f */
[----:B------:R-:W-:Y:S01]  /*21190*/  @!UPT UIADD3 URZ, URZ, URZ, URZ ;  /* 0x0000003f3f3ff290 */ /* 0x000fe2000fffe03f */
[----:B------:R-:W-:Y:S01]  /*211a0*/  STL.64 [R1+0x1e0], R24 ;  /* 0x0001e01801007387 */ /* 0x000fe20000100a00 */
[----:B------:R0:W-:Y:S03]  /*211b0*/  STL.64 [R1+0x1e8], R26 ;  /* 0x0001e81a01007387 */ /* 0x0001e60000100a00 */
[----:B0-----:R-:W3:Y:S01]  /*211c0*/  LDL.LU.64 R26, [R1+0x2550] ;  /* 0x00255000011a7983 */ /* 0x001ee20000300a00 */
[----:B------:R-:W3:Y:S02]  /*211d0*/  LDL.LU.64 R24, [R1+0x2548] ;  /* 0x0025480001187983 */ /* 0x000ee40000300a00 */
[----:B---3--:R-:W-:Y:S01]  /*211e0*/  HMMA.16816.F32 R12, R12, R6, R24 ;  /* 0x000000060c0c723c */ /* 0x008fe20000001818 */
[----:B------:R-:W3:Y:S01]  /*211f0*/  LDL.LU.64 R26, [R1+0x2540] ;  /* 0x00254000011a7983 */ /* 0x000ee20000300a00 */
[----:B------:R-:W3:Y:S11]  /*21200*/  LDL.LU.64 R24, [R1+0x2538] ;  /* 0x0025380001187983 */ /* 0x000ef60000300a00 */
[----:B------:R-:W-:Y:S10]  /*21210*/  @!UPT UIADD3 URZ, URZ, URZ, URZ ;  /* 0x0000003f3f3ff290 */ /* 0x000ff4000fffe03f */
[----:B------:R-:W-:Y:S01]  /*21220*/  STL [R1+0x174], R13 ;  /* 0x0001740d01007387 */ /* 0x000fe20000100800 */
[----:B------:R-:W-:Y:S01]  /*21230*/  STL.64 [R1+0x178], R14 ;  /* 0x0001780e01007387 */ /* 0x000fe20000100a00 */
[----:B------:R-:W-:Y:S02]  /*21240*/  MOV R22, R12 ;  /* 0x0000000c00167202 */ /* 0x000fe40000000f00 */
[----:B------:R-:W0:Y:S04]  /*21250*/  LDSM.16.MT88.4 R12, [R2+0xe000] ;  /* 0x00e00000020c783b */ /* 0x000e280000004200 */
[----:B0-----:R-:W-:Y:S01]  /*21260*/  STL.64 [R1+0x40], R12 ;  /* 0x0000400c01007387 */ /* 0x001fe20000100a00 */
        /* <DEDUP_REMOVED lines=9> */
[----:B------:R-:W5:Y:S01]  /*21300*/  LDL.LU.64 R24, [R1+0x2518] ;  /* 0x0025180001187983 */ /* 0x000f620000300a00 */
[----:B--2---:R-:W-:Y:S11]  /*21310*/  HMMA.16816.F32 R16, R12, R6, R16 ;  /* 0x000000060c10723c */ /* 0x004ff60000001810 */
[----:B------:R-:W-:Y:S11]  /*21320*/  @!UPT UIADD3 URZ, URZ, URZ, URZ ;  /* 0x0000003f3f3ff290 */ /* 0x000ff6000fffe03f */
[----:B------:R-:W-:Y:S01]  /*21330*/  @!UPT UIADD3 URZ, URZ, URZ, URZ ;  /* 0x0000003f3f3ff290 */ /* 0x000fe2000fffe03f */
[----:B------:R-:W-:Y:S01]  /*21340*/  STL.64 [R1+0x1b0], R16 ;  /* 0x0001b01001007387 */ /* 0x000fe20000100a00 */
[----:B------:R-:W-:Y:S02]  /*21350*/  STL [R1+0x1b8], R18 ;  /* 0x0001b81201007387 */ /* 0x000fe40000100800 */
[----:B------:R-:W-:Y:S01]  /*21360*/  STL.64 [R1+0x24f0], R6 ;  /* 0x0024f00601007387 */ /* 0x000fe20000100a00 */
[----:B------:R-:W-:Y:S01]  /*21370*/  MOV R23, R19 ;  /* 0x0000001300177202 */ /* 0x000fe20000000f00 */
[----:B------:R0:W-:Y:S04]  /*21380*/  STL.64 [R1+0x24e8], R4 ;  /* 0x0024e80401007387 */ /* 0x0001e80000100a00 */
[----:B0-----:R-:W2:Y:S01]  /*21390*/  LDL.LU R4, [R1+0xe0] ;  /* 0x0000e00001047983 */ /* 0x001ea20000300800 */
[----:B------:R-:W2:Y:S02]  /*213a0*/  LDL.LU R5, [R1+0xe4] ;  /* 0x0000e40001057983 */ /* 0x000ea40000300800 */
[----:B------:R-:W2:Y:S02]  /*213b0*/  LDL.LU R6, [R1+0xe8] ;  /* 0x0000e80001067983 */ /* 0x000ea40000300800 */
[----:B------:R-:W2:Y:S01]  /*213c0*/  LDL.LU R7, [R1+0xec] ;  /* 0x0000ec0001077983 */ /* 0x000ea20000300800 */
[----:B------:R-:W-:Y:S01]  /*213d0*/  STL.64 [R1+0x24b8], R22 ;  /* 0x0024b81601007387 */ /* 0x000fe20000100a00 */
[----:B----4-:R-:W-:Y:S02]  /*213e0*/  STL.64 [R1+0x24b0], R20 ;  /* 0x0024b01401007387 */ /* 0x010fe40000100a00 */
[----:B---3--:R-:W-:Y:S01]  /*213f0*/  IMAD.MOV.U32 R13, RZ, RZ, R26 ;  /* 0x000000ffff0d7224 */ /* 0x008fe200078e001a */
[----:B-----5:R-:W-:-:S02]  /*21400*/  MOV R12, R25 ;  /* 0x00000019000c7202 */ /* 0x020fc40000000f00 */
[----:B------:R-:W3:Y:S01]  /*21410*/  LDL.LU R25, [R1+0x2514] ;  /* 0x0025140001197983 */ /* 0x000ee20000300800 */
[----:B------:R-:W4:Y:S01]  /*21420*/  LDL.LU R26, [R1+0x2510] ;  /* 0x00251000011a7983 */ /* 0x000f220000300800 */
[----:B------:R-:W-:Y:S02]  /*21430*/  MOV R14, R28 ;  /* 0x0000001c000e7202 */ /* 0x000fe40000000f00 */
[----:B------:R-:W-:Y:S01]  /*21440*/  MOV R15, R29 ;  /* 0x0000001d000f7202 */ /* 0x000fe20000000f00 */
[----:B------:R-:W5:Y:S01]  /*21450*/  LDL.LU R28, [R1+0x250c] ;  /* 0x00250c00011c7983 */ /* 0x000f620000300800 */
[----:B------:R-:W2:Y:S03]  /*21460*/  LDL.LU R29, [R1+0x2508] ;  /* 0x00250800011d7983 */ /* 0x000ea60000300800 */
[----:B------:R-:W-:Y:S01]  /*21470*/  STL.64 [R1+0x2470], R14 ;  /* 0x0024700e01007387 */ /* 0x000fe20000100a00 */
[----:B------:R0:W-:Y:S02]  /*21480*/  STL.64 [R1+0x2468], R12 ;  /* 0x0024680c01007387 */ /* 0x0001e40000100a00 */
[----:B0-----:R-:W-:-:S02]  /*21490*/  MOV R12, R24 ;  /* 0x00000018000c7202 */ /* 0x001fc40000000f00 */
[----:B------:R-:W2:Y:S01]  /*214a0*/  LDL.LU R24, [R1+0x2504] ;  /* 0x0025040001187983 */ /* 0x000ea20000300800 */
[----:B------:R-:W-:Y:S01]  /*214b0*/  MOV R15, R27 ;  /* 0x0000001b000f7202 */ /* 0x000fe20000000f00 */
[----:B---3--:R-:W-:Y:S01]  /*214c0*/  IMAD.MOV.U32 R13, RZ, RZ, R25 ;  /* 0x000000ffff0d7224 */ /* 0x008fe200078e0019 */
[----:B----4-:R-:W-:Y:S01]  /*214d0*/  MOV R14, R26 ;  /* 0x0000001a000e7202 */ /* 0x010fe20000000f00 */
[----:B------:R-:W3:Y:S01]  /*214e0*/  LDL.LU R25, [R1+0x2500] ;  /* 0x0025000001197983 */ /* 0x000ee20000300800 */
[----:B------:R-:W3:Y:S02]  /*214f0*/  LDL.LU R26, [R1+0x24fc] ;  /* 0x0024fc00011a7983 */ /* 0x000ee40000300800 */
[----:B------:R-:W3:Y:S02]  /*21500*/  LDL.LU R27, [R1+0x24f8] ;  /* 0x0024f800011b7983 */ /* 0x000ee40000300800 */
[----:B------:R-:W4:Y:S01]  /*21510*/  LDL.LU R16, [R1+0xd0] ;  /* 0x0000d00001107983 */ /* 0x000f220000300800 */
[----:B------:R-:W4:Y:S01]  /*21520*/  LDL.LU R17, [R1+0xd4] ;  /* 0x0000d40001117983 */ /* 0x000f220000300800 */
[----:B------:R-:W4:Y:S02]  /*21530*/  LDL.LU R18, [R1+0xd8] ;  /* 0x0000d80001127983 */ /* 0x000f240000300800 */
[----:B------:R-:W4:Y:S02]  /*21540*/  LDL.LU R19, [R1+0xdc] ;  /* 0x0000dc0001137983 */ /* 0x000f240000300800 */
[----:B------:R-:W4:Y:S01]  /*21550*/  LDL.LU R20, [R1+0xc0] ;  /* 0x0000c00001147983 */ /* 0x000f220000300800 */
[----:B------:R-:W4:Y:S01]  /*21560*/  LDL.LU R21, [R1+0xc4] ;  /* 0x0000c40001157983 */ /* 0x000f220000300800 */
[----:B------:R-:W4:Y:S02]  /*21570*/  LDL.LU R22, [R1+0xc8] ;  /* 0x0000c80001167983 */ /* 0x000f240000300800 */
[----:B------:R-:W4:Y:S02]  /*21580*/  LDL.LU R23, [R1+0xcc] ;  /* 0x0000cc0001177983 */ /* 0x000f240000300800 */
[----:B------:R2:W-:Y:S01]  /*21590*/  STL.64 [R1+0x2498], R14 ;  /* 0x0024980e01007387 */ /* 0x0005e20000100a00 */
[----:B------:R0:W-:Y:S01]  /*215a0*/  STL.64 [R1+0x2490], R12 ;  /* 0x0024900c01007387 */ /* 0x0001e20000100a00 */
[----:B--2---:R-:W-:-:S03]  /*215b0*/  MOV R14, R29 ;  /* 0x0000001d000e7202 */ /* 0x004fc60000000f00 */
[----:B0-----:R-:W2:Y:S01]  /*215c0*/  LDL.LU R12, [R1+0x10] ;  /* 0x00001000010c7983 */ /* 0x001ea20000300800 */
[----:B------:R-:W2:Y:S02]  /*215d0*/  LDL.LU R13, [R1+0x14] ;  /* 0x00001400010d7983 */ /* 0x000ea40000300800 */
[----:B-----5:R-:W-:Y:S01]  /*215e0*/  IMAD.MOV.U32 R15, RZ, RZ, R28 ;  /* 0x000000ffff0f7224 */ /* 0x020fe200078e001c */
[----:B---3--:R-:W-:Y:S11]  /*215f0*/  HMMA.16816.F32 R4, R24, R10, R4 ;  /* 0x0000000a1804723c */ /* 0x008ff60000001804 */
[----:B------:R-:W-:Y:S11]  /*21600*/  @!UPT UIADD3 URZ, URZ, URZ, URZ ;  /* 0x0000003f3f3ff290 */ /* 0x000ff6000fffe03f */
[----:B------:R-:W-:Y:S01]  /*21610*/  @!UPT UIADD3 URZ, URZ, URZ, URZ ;  /* 0x0000003f3f3ff290 */ /* 0x000fe2000fffe03f */
[----:B------:R0:W-:Y:S01]  /*21620*/  STL.64 [R1+0x1a0], R4 ;  /* 0x0001a00401007387 */ /* 0x0001e20000100a00 */
[----:B------:R-:W-:Y:S02]  /*21630*/  MOV R29, R6 ;  /* 0x00000006001d7202 */ /* 0x000fe40000000f00 */
[----:B------:R-:W-:Y:S02]  /*21640*/  MOV R28, R7 ;  /* 0x00000007001c7202 */ /* 0x000fe40000000f00 */
[----:B------:R-:W4:Y:S04]  /*21650*/  LDL.LU.64 R6, [R1+0x24f0] ;  /* 0x0024f00001067983 */ /* 0x000f280000300a00 */
[----:B0-----:R-:W3:Y:S01]  /*21660*/  LDL.LU.64 R4, [R1+0x24e8] ;  /* 0x0024e80001047983 */ /* 0x001ee20000300a00 */
[----:B------:R0:W-:Y:S02]  /*21670*/  STL.64 [R1+0x2478], R8 ;  /* 0x0024780801007387 */ /* 0x0001e40000100a00 */
[----:B0-----:R-:W-:Y:S01]  /*21680*/  MOV R8, R3 ;  /* 0x0000000300087202 */ /* 0x001fe20000000f00 */
[----:B------:R-:W-:Y:S01]  /*21690*/  IMAD.MOV.U32 R9, RZ, RZ, R0 ;  /* 0x000000ffff097224 */ /* 0x000fe200078e0000 */
[----:B------:R-:W5:Y:S01]  /*216a0*/  LDL.LU R3, [R1+0x24e4] ;  /* 0x0024e40001037983 */ /* 0x000f620000300800 */
[----:B------:R-:W2:Y:S01]  /*216b0*/  LDL.LU R0, [R1+0x24e0] ;  /* 0x0024e00001007983 */ /* 0x000ea20000300800 */
[----:B---3--:R-:W-:-:S02]  /*216c0*/  MOV R10, R5 ;  /* 0x00000005000a7202 */ /* 0x008fc40000000f00 */
[----:B------:R-:W-:Y:S01]  /*216d0*/  MOV R11, R4 ;  /* 0x00000004000b7202 */ /* 0x000fe20000000f00 */
[----:B------:R-:W3:Y:S01]  /*216e0*/  LDL.LU R5, [R1+0x24dc] ;  /* 0x0024dc0001057983 */ /* 0x000ee20000300800 */
[----:B------:R-:W3:Y:S03]  /*216f0*/  LDL.LU R4, [R1+0x24d8] ;  /* 0x0024d80001047983 */ /* 0x000ee60000300800 */
[----:B------:R-:W-:Y:S01]  /*21700*/  STL.64 [R1+0x2488], R10 ;  /* 0x0024880a01007387 */ /* 0x000fe20000100a00 */
[----:B------:R0:W-:Y:S03]  /*21710*/  STL.64 [R1+0x2480], R8 ;  /* 0x0024800801007387 */ /* 0x0001e60000100a00 */
[----:B0-----:R-:W2:Y:S01]  /*21720*/  LDL.LU R8, [R1+0x90] ;  /* 0x0000900001087983 */ /* 0x001ea20000300800 */
[----:B------:R-:W2:Y:S02]  /*21730*/  LDL.LU R9, [R1+0x94] ;  /* 0x0000940001097983 */ /* 0x000ea40000300800 */
[----:B------:R-:W2:Y:S02]  /*21740*/  LDL.LU R10, [R1+0x98] ;  /* 0x00009800010a7983 */ /* 0x000ea40000300800 */
[----:B------:R-:W2:Y:S01]  /*21750*/  LDL.LU R11, [R1+0x9c] ;  /* 0x00009c00010b7983 */ /* 0x000ea20000300800 */
[----:B----4-:R-:W-:Y:S01]  /*21760*/  HMMA.16816.F32 R24, R24, R6, R16 ;  /* 0x000000061818723c */ /* 0x010fe20000001810 */
[----:B--2---:R-:W-:Y:S01]  /*21770*/  STL.64 [R1+0x24a8], R10 ;  /* 0x0024a80a01007387 */ /* 0x004fe20000100a00 */
[----:B------:R0:W-:Y:S03]  /*21780*/  STL.64 [R1+0x24a0], R8 ;  /* 0x0024a00801007387 */ /* 0x0001e60000100a00 */
[----:B0-----:R-:W2:Y:S01]  /*21790*/  LDL.LU R8, [R1+0xb0] ;  /* 0x0000b00001087983 */ /* 0x001ea20000300800 */
[----:B------:R-:W2:Y:S02]  /*217a0*/  LDL.LU R9, [R1+0xb4] ;  /* 0x0000b40001097983 */ /* 0x000ea40000300800 */
[----:B------:R-:W2:Y:S02]  /*217b0*/  LDL.LU R10, [R1+0xb8] ;  /* 0x0000b800010a7983 */ /* 0x000ea40000300800 */
[----:B------:R-:W2:Y:S01]  /*217c0*/  LDL.LU R11, [R1+0xbc] ;  /* 0x0000bc00010b7983 */ /* 0x000ea20000300800 */
[----:B------:R-:W4:Y:S01]  /*217d0*/  LDL.LU.64 R18, [R1+0x24d0] ;  /* 0x0024d00001127983 */ /* 0x000f220000300a00 */
[----:B------:R-:W2:Y:S11]  /*217e0*/  LDL.LU.64 R16, [R1+0x24c8] ;  /* 0x0024c80001107983 */ /* 0x000eb60000300a00 */
[----:B------:R2:W-:Y:S02]  /*217f0*/  STL.64 [R1+0x190], R24 ;  /* 0x0001901801007387 */ /* 0x0005e40000100a00 */
[----:B------:R0:W-:Y:S01]  /*21800*/  STL.64 [R1+0x198], R26 ;  /* 0x0001981a01007387 */ /* 0x0001e20000100a00 */
[----:B--2---:R-:W-:-:S02]  /*21810*/  MOV R24, R17 ;  /* 0x0000001100187202 */ /* 0x004fc40000000f00 */
[----:B------:R-:W2:Y:S01]  /*21820*/  LDL.LU R17, [R1+0x24c4] ;  /* 0x0024c40001117983 */ /* 0x000ea20000300800 */
[----:B------:R-:W3:Y:S02]  /*21830*/  LDL.LU R25, [R1+0xa4] ;  /* 0x0000a40001197983 */ /* 0x000ee40000300800 */
[----:B0-----:R-:W3:Y:S02]  /*21840*/  LDL.LU R26, [R1+0xa8] ;  /* 0x0000a800011a7983 */ /* 0x001ee40000300800 */
[----:B------:R-:W3:Y:S02]  /*21850*/  LDL.LU R27, [R1+0xac] ;  /* 0x0000ac00011b7983 */ /* 0x000ee40000300800 */
[----:B------:R-:W-:Y:S02]  /*21860*/  IMAD.MOV.U32 R6, RZ, RZ, R0 ;  /* 0x000000ffff067224 */ /* 0x000fe400078e0000 */
[----:B------:R-:W3:Y:S01]  /*21870*/  LDL.LU R0, [R1+0x24c0] ;  /* 0x0024c00001007983 */ /* 0x000ee20000300800 */
        /* <DEDUP_REMOVED lines=9> */
[----:B------:R-:W2:Y:S11]  /*21910*/  LDL.LU.64 R8, [R1+0x24a0] ;  /* 0x0024a00001087983 */ /* 0x000eb60000300a00 */
[----:B------:R-:W-:Y:S10]  /*21920*/  @!UPT UIADD3 URZ, URZ, URZ, URZ ;  /* 0x0000003f3f3ff290 */ /* 0x000ff4000fffe03f */
[----:B------:R-:W-:Y:S01]  /*21930*/  STL.64 [R1+0x140], R12 ;  /* 0x0001400c01007387 */ /* 0x000fe20000100a00 */
[----:B------:R0:W-:Y:S03]  /*21940*/  STL.64 [R1+0x148], R14 ;  /* 0x0001480e01007387 */ /* 0x0001e60000100a00 */
        /* <DEDUP_REMOVED lines=10> */
[----:B------:R-:W2:Y:S11]  /*219f0*/  LDL.LU.64 R8, [R1+0x2478] ;  /* 0x0024780001087983 */ /* 0x000eb60000300a00 */
[----:B------:R-:W-:Y:S11]  /*21a00*/  @!UPT UIADD3 URZ, URZ, URZ, URZ ;  /* 0x0000003f3f3ff290 */ /* 0x000ff6000fffe03f */
[----:B------:R-:W-:Y:S01]  /*21a10*/  STL.64 [R1+0x70], R12 ;  /* 0x0000700c01007387 */ /* 0x000fe20000100a00 */
[----:B------:R0:W-:Y:S03]  /*21a20*/  STL.64 [R1+0x78], R14 ;  /* 0x0000780e01007387 */ /* 0x0001e60000100a00 */
[----:B0-----:R-:W3:Y:S01]  /*21a30*/  LDL.LU.64 R14, [R1+0x2470] ;  /* 0x00247000010e7983 */ /* 0x001ee20000300a00 */
[----:B------:R-:W3:Y:S01]  /*21a40*/  LDL.LU.64 R12, [R1+0x2468] ;  /* 0x00246800010c7983 */ /* 0x000ee20000300a00 */
[----:B-----5:R-:W-:-:S07]  /*21a50*/  MOV R7, R3 ;  /* 0x0000000300077202 */ /* 0x020fce0000000f00 */
[----:B---3--:R-:W-:Y:S11]  /*21a60*/  HMMA.16816.F32 R12, R4, R16, R12 ;  /* 0x00000010040c723c */ /* 0x008ff6000000180c */
[----:B------:R-:W-:Y:S11]  /*21a70*/  @!UPT UIADD3 URZ, URZ, URZ, URZ ;  /* 0x0000003f3f3ff290 */ /* 0x000ff6000fffe03f */
[----:B------:R-:W-:Y:S01]  /*21a80*/  @!UPT UIADD3 URZ, URZ, URZ, URZ ;  /* 0x0000003f3f3ff290 */ /* 0x000fe2000fffe03f */
[----:B------:R-:W-:Y:S01]  /*21a90*/  STL.64 [R1+0x100], R12 ;  /* 0x0001000c01007387 */ /* 0x000fe20000100a00 */
[----:B------:R-:W-:Y:S01]  /*21aa0*/  STL [R1+0x108], R14 ;  /* 0x0001080e01007387 */ /* 0x000fe20000100800 */
[----:B------:R-:W-:Y:S02]  /*21ab0*/  MOV R3, R15 ;  /* 0x0000000f00037202 */ /* 0x000fe40000000f00 */
[----:B------:R-:W0:Y:S04]  /*21ac0*/  LDSM.16.MT88.4 R12, [R2+0xe080] ;  /* 0x00e08000020c783b */ /* 0x000e280000004200 */
[----:B------:R-:W-:Y:S04]  /*21ad0*/  STL [R1+0x23b0], R3 ;  /* 0x0023b00301007387 */ /* 0x000fe80000100800 */
[----:B0-----:R-:W-:Y:S01]  /*21ae0*/  STL.64 [R1+0x2420], R14 ;  /* 0x0024200e01007387 */ /* 0x001fe20000100a00 */
[----:B------:R0:W-:Y:S03]  /*21af0*/  STL.64 [R1+0x2418], R12 ;  /* 0x0024180c01007387 */ /* 0x0001e60000100a00 */
[----:B0-----:R-:W3:Y:S01]  /*21b00*/  LDL.LU R12, [R1+0x60] ;  /* 0x00006000010c7983 */ /* 0x001ee20000300800 */
[----:B------:R-:W3:Y:S01]  /*21b10*/  LDL.LU R13, [R1+0x64] ;  /* 0x00006400010d7983 */ /* 0x000ee20000300800 */
[----:B--2---:R-:W-:Y:S01]  /*21b20*/  MOV R14, R9 ;  /* 0x00000009000e7202 */ /* 0x004fe20000000f00 */
[----:B------:R-:W-:-:S02]  /*21b30*/  IMAD.MOV.U32 R15, RZ, RZ, R8 ;  /* 0x000000ffff0f7224 */ /* 0x000fc400078e0008 */
[----:B------:R-:W0:Y:S01]  /*21b40*/  LDSM.16.MT88.4 R8, [R0+0xe000] ;  /* 0x00e000000008783b */ /* 0x000e220000004200 */
[----:B------:R-:W-:Y:S03]  /*21b50*/  HMMA.16816.F32 R4, R4, R20, R24 ;  /* 0x000000140404723c */ /* 0x000fe60000001818 */
[----:B------:R-:W-:Y:S01]  /*21b60*/  STL.64 [R1+0x2460], R14 ;  /* 0x0024600e01007387 */ /* 0x000fe20000100a00 */
[----:B------:R-:W1:Y:S03]  /*21b70*/  S2R R25, SR_TID.X ;  /* 0x0000000000197919 */ /* 0x000e660000002100 */
[C---:B-1----:R-:W-:Y:S01]  /*21b80*/  LOP3.LUT R27, R25.reuse, 0x10, RZ, 0xc0, !PT ;  /* 0x00000010191b7812 */ /* 0x042fe200078ec0ff */
[----:B------:R-:W-:-:S03]  /*21b90*/  SHF.L.U32 R25, R25, 0x1, RZ ;  /* 0x0000000119197819 */ /* 0x000fc600000006ff */
[----:B------:R-:W-:Y:S01]  /*21ba0*/  SHF.L.U32 R27, R27, 0x7, RZ ;  /* 0x000000071b1b7819 */ /* 0x000fe200000006ff */
[----:B---3--:R-:W-:Y:S01]  /*21bb0*/  STL.64 [R1+0x2458], R12 ;  /* 0x0024580c01007387 */ /* 0x008fe20000100a00 */
[----:B0-----:R4:W-:Y:S02]  /*21bc0*/  STL.64 [R1+0x2400], R10 ;  /* 0x0024000a01007387 */ /* 0x0019e40000100a00 */
[----:B----4-:R-:W-:-:S09]  /*21bd0*/  MOV R11, R18 ;  /* 0x00000012000b7202 */ /* 0x010fd20000000f00 */
[----:B------:R-:W-:Y:S02]  /*21be0*/  MOV R18, R5 ;  /* 0x0000000500127202 */ /* 0x000fe40000000f00 */
[----:B------:R-:W0:Y:S04]  /*21bf0*/  S2R R5, SR_TID.X ;  /* 0x0000000000057919 */ /* 0x000e280000002100 */
[----:B------:R1:W-:Y:S01]  /*21c00*/  STL.64 [R1+0x23f8], R8 ;  /* 0x0023f80801007387 */ /* 0x0003e20000100a00 */
[----:B------:R-:W-:Y:S01]  /*21c10*/  MOV R10, R19 ;  /* 0x00000013000a7202 */ /* 0x000fe20000000f00 */
[----:B------:R-:W-:Y:S02]  /*21c20*/  IMAD.MOV.U32 R19, RZ, RZ, R6 ;  /* 0x000000ffff137224 */ /* 0x000fe400078e0006 */
[----:B-1----:R-:W2:Y:S01]  /*21c30*/  LDL.LU R8, [R1+0x150] ;  /* 0x0001500001087983 */ /* 0x002ea20000300800 */
[----:B------:R-:W2:Y:S01]  /*21c40*/  LDL.LU R9, [R1+0x154] ;  /* 0x0001540001097983 */ /* 0x000ea20000300800 */
[----:B0-----:R-:W-:-:S05]  /*21c50*/  LOP3.LUT R26, R5, 0x7, RZ, 0xc0, !PT ;  /* 0x00000007051a7812 */ /* 0x001fca00078ec0ff */
[----:B------:R-:W-:Y:S01]  /*21c60*/  IMAD R26, R26, 0x110, RZ ;  /* 0x000001101a1a7824 */ /* 0x000fe200078e02ff */
[----:B------:R-:W-:Y:S01]  /*21c70*/  STL [R1+0x50], R4 ;  /* 0x0000500401007387 */ /* 0x000fe20000100800 */
[----:B------:R-:W-:Y:S02]  /*21c80*/  STL [R1+0x5c], R7 ;  /* 0x00005c0701007387 */ /* 0x000fe40000100800 */
[----:B------:R-:W0:Y:S01]  /*21c90*/  LDSM.16.MT88.4 R4, [R0+0xe080] ;  /* 0x00e080000004783b */ /* 0x000e220000004200 */
[----:B------:R-:W-:-:S04]  /*21ca0*/  LOP3.LUT R24, R26, 0x10, R25, 0x78, !PT ;  /* 0x000000101a187812 */ /* 0x000fc800078e7819 */
[----:B------:R-:W-:-:S05]  /*21cb0*/  LOP3.LUT R24, R24, R27, RZ, 0xfc, !PT ;  /* 0x0000001b18187212 */ /* 0x000fca00078efcff */
[----:B------:R-:W1:Y:S04]  /*21cc0*/  LDSM.16.MT88.4 R12, [R24+0xf000] ;  /* 0x00f00000180c783b */ /* 0x000e680000004200 */
[----:B------:R-:W-:Y:S01]  /*21cd0*/  STL [R1+0x23b8], R18 ;  /* 0x0023b81201007387 */ /* 0x000fe20000100800 */
[----:B------:R-:W-:Y:S03]  /*21ce0*/  STL [R1+0x23b4], R19 ;  /* 0x0023b41301007387 */ /* 0x000fe60000100800 */
[----:B0-----:R-:W-:Y:S01]  /*21cf0*/  STL.64 [R1+0x23e0], R6 ;  /* 0x0023e00601007387 */ /* 0x001fe20000100a00 */
[----:B------:R0:W-:Y:S03]  /*21d00*/  STL.64 [R1+0x23d8], R4 ;  /* 0x0023d80401007387 */ /* 0x0001e60000100a00 */
[----:B0-----:R-:W3:Y:S01]  /*21d10*/  LDL.LU R4, [R1+0x120] ;  /* 0x0001200001047983 */ /* 0x001ee20000300800 */
[----:B------:R-:W3:Y:S02]  /*21d20*/  LDL.LU R5, [R1+0x124] ;  /* 0x0001240001057983 */ /* 0x000ee40000300800 */
[----:B------:R-:W3:Y:S02]  /*21d30*/  LDL.LU R6, [R1+0x128] ;  /* 0x0001280001067983 */ /* 0x000ee40000300800 */
[----:B------:R-:W3:Y:S01]  /*21d40*/  LDL.LU R7, [R1+0x12c] ;  /* 0x00012c0001077983 */ /* 0x000ee20000300800 */
[----:B-1----:R-:W-:Y:S01]  /*21d50*/  STL.64 [R1+0x20], R12 ;  /* 0x0000200c01007387 */ /* 0x002fe20000100a00 */
[----:B------:R-:W-:Y:S02]  /*21d60*/  STL.64 [R1+0x28], R14 ;  /* 0x0000280e01007387 */ /* 0x000fe40000100a00 */
[----:B------:R-:W0:Y:S02]  /*21d70*/  LDSM.16.MT88.4 R12, [R24+0xf080] ;  /* 0x00f08000180c783b */ /* 0x000e240000004200 */
[----:B0-----:R-:W-:Y:S02]  /*21d80*/  STL.64 [R1+0x10], R12 ;  /* 0x0000100c01007387 */ /* 0x001fe40000100a00 */
[----:B------:R0:W-:Y:S02]  /*21d90*/  STL.64 [R1+0x18], R14 ;  /* 0x0000180e01007387 */ /* 0x0001e40000100a00 */
[----:B0-----:R-:W3:Y:S01]  /*21da0*/  LDL.LU.64 R14, [R1+0x2460] ;  /* 0x00246000010e7983 */ /* 0x001ee20000300a00 */
[----:B------:R-:W3:Y:S03]  /*21db0*/  LDL.LU.64 R12, [R1+0x2458] ;  /* 0x00245800010c7983 */ /* 0x000ee60000300a00 */
[----:B------:R-:W0:Y:S04]  /*21dc0*/  S2R R27, SR_TID.X ;  /* 0x00000000001b7919 */ /* 0x000e280000002100 */
[----:B------:R-:W1:Y:S01]  /*21dd0*/  S2R R25, SR_TID.X ;  /* 0x0000000000197919 */ /* 0x000e620000002100 */
[C---:B0-----:R-:W-:Y:S01]  /*21de0*/  LOP3.LUT R26, R27.reuse, 0x10, RZ, 0xc0, !PT ;  /* 0x000000101b1a7812 */ /* 0x041fe200078ec0ff */
[----:B------:R-:W-:-:S02]  /*21df0*/  LOP3.LUT R27, R27, 0x7, RZ, 0xc0, !PT ;  /* 0x000000071b1b7812 */ /* 0x000fc400078ec0ff */
[----:B-1----:R-:W-:-:S03]  /*21e00*/  IMAD.SHL.U32 R25, R25, 0x2, RZ ;  /* 0x0000000219197824 */ /* 0x002fc600078e00ff */
[----:B------:R-:W-:Y:S01]  /*21e10*/  IMAD R27, R27, 0x110, RZ ;  /* 0x000001101b1b7824 */ /* 0x000fe200078e02ff */
[----:B------:R-:W-:-:S04]  /*21e20*/  SHF.L.U32 R26, R26, 0x7, RZ ;  /* 0x000000071a1a7819 */ /* 0x000fc800000006ff */
[----:B------:R-:W-:-:S04]  /*21e30*/  LOP3.LUT R27, R27, 0x10, R25, 0x78, !PT ;  /* 0x000000101b1b7812 */ /* 0x000fc800078e7819 */
[----:B------:R-:W-:-:S04]  /*21e40*/  LOP3.LUT R27, R27, R26, RZ, 0xfc, !PT ;  /* 0x0000001a1b1b7212 */ /* 0x000fc800078efcff */
[----:B------:R-:W-:Y:S01]  /*21e50*/  LOP3.LUT R27, R27, 0x20, RZ, 0x3c, !PT ;  /* 0x000000201b1b7812 */ /* 0x000fe200078e3cff */
[C---:B---3--:R-:W-:Y:S11]  /*21e60*/  HMMA.16816.F32 R4, R12.reuse, R16, R4 ;  /* 0x000000100c04723c */ /* 0x048ff60000001804 */
[----:B------:R-:W-:Y:S11]  /*21e70*/  @!UPT UIADD3 URZ, URZ, URZ, URZ ;  /* 0x0000003f3f3ff290 */ /* 0x000ff6000fffe03f */
[----:B------:R-:W-:Y:S01]  /*21e80*/  @!UPT UIADD3 URZ, URZ, URZ, URZ ;  /* 0x0000003f3f3ff290 */ /* 0x000fe2000fffe03f */
[----:B------:R-:W-:Y:S01]  /*21e90*/  STL [R1+0xf8], R6 ;  /* 0x0000f80601007387 */ /* 0x000fe20000100800 */
[----:B------:R-:W-:Y:S02]  /*21ea0*/  MOV R18, R4 ;  /* 0x0000000400127202 */ /* 0x000fe40000000f00 */
[----:B------:R-:W-:Y:S02]  /*21eb0*/  MOV R19, R5 ;  /* 0x0000000500137202 */ /* 0x000fe40000000f00 */
[----:B------:R-:W-:Y:S02]  /*21ec0*/  MOV R3, R7 ;  /* 0x0000000700037202 */ /* 0x000fe40000000f00 */
[----:B------:R-:W0:Y:S04]  /*21ed0*/  LDSM.16.MT88.4 R4, [R27+0xf000] ;  /* 0x00f000001b04783b */ /* 0x000e280000004200 */
[----:B------:R-:W-:Y:S01]  /*21ee0*/  STL [R1+0x23c4], R3 ;  /* 0x0023c40301007387 */ /* 0x000fe20000100800 */
[----:B------:R-:W-:Y:S02]  /*21ef0*/  STL [R1+0x23c0], R19 ;  /* 0x0023c01301007387 */ /* 0x000fe40000100800 */
[----:B------:R-:W-:Y:S02]  /*21f00*/  STL [R1+0x23bc], R18 ;  /* 0x0023bc1201007387 */ /* 0x000fe40000100800 */
[----:B------:R-:W1:Y:S01]  /*21f10*/  LDSM.16.MT88.4 R24, [R27+0xf080] ;  /* 0x00f080001b18783b */ /* 0x000e620000004200 */
[----:B0-----:R-:W-:Y:S03]  /*21f20*/  STL.64 [R1], R4 ;  /* 0x0000000401007387 */ /* 0x001fe60000100a00 */
[----:B------:R2:W-:Y:S02]  /*21f30*/  STL.64 [R1+0x8], R6 ;  /* 0x0000080601007387 */ /* 0x0005e40000100a00 */
[----:B--2---:R-:W-:Y:S11]  /*21f40*/  HMMA.16816.F32 R4, R12, R20, R8 ;  /* 0x000000140c04723c */ /* 0x004ff60000001808 */
[----:B------:R-:W-:Y:S11]  /*21f50*/  @!UPT UIADD3 URZ, URZ, URZ, URZ ;  /* 0x0000003f3f3ff290 */ /* 0x000ff6000fffe03f */
[----:B------:R-:W-:Y:S01]  /*21f60*/  @!UPT UIADD3 URZ, URZ, URZ, URZ ;  /* 0x0000003f3f3ff290 */ /* 0x000fe2000fffe03f */
[----:B------:R0:W-:Y:S01]  /*21f70*/  STL [R1+0xe0], R4 ;  /* 0x0000e00401007387 */ /* 0x0001e20000100800 */
[----:B------:R2:W-:Y:S02]  /*21f80*/  STL.64 [R1+0x2438], R20 ;  /* 0x0024381401007387 */ /* 0x0005e40000100a00 */
[----:B------:R-:W3:Y:S02]  /*21f90*/  LDL.LU R12, [R1+0x40] ;  /* 0x00004000010c7983 */ /* 0x000ee40000300800 */
[----:B------:R-:W3:Y:S01]  /*21fa0*/  LDL.LU R13, [R1+0x44] ;  /* 0x00004400010d7983 */ /* 0x000ee20000300800 */
[----:B------:R-:W4:Y:S01]  /*21fb0*/  LDL.LU R14, [R1+0x48] ;  /* 0x00004800010e7983 */ /* 0x000f220000300800 */
[----:B------:R-:W4:Y:S02]  /*21fc0*/  LDL.LU R15, [R1+0x4c] ;  /* 0x00004c00010f7983 */ /* 0x000f240000300800 */
[----:B------:R-:W-:Y:S01]  /*21fd0*/  IMAD.MOV.U32 R3, RZ, RZ, R5 ;  /* 0x000000ffff037224 */ /* 0x000fe200078e0005 */
[----:B------:R-:W-:-:S02]  /*21fe0*/  MOV R19, R6 ;  /* 0x0000000600137202 */ /* 0x000fc40000000f00 */
[----:B------:R-:W-:Y:S01]  /*21ff0*/  MOV R18, R7 ;  /* 0x0000000700127202 */ /* 0x000fe20000000f00 */
[----:B------:R-:W-:Y:S02]  /*22000*/  MOV R7, R23 ;  /* 0x0000001700077202 */ /* 0x000fe40000000f00 */
[----:B------:R-:W-:Y:S01]  /*22010*/  IMAD.MOV.U32 R8, RZ, RZ, R22 ;  /* 0x000000ffff087224 */ /* 0x000fe200078e0016 */
[----:B----4-:R-:W-:Y:S01]  /*22020*/  STL.64 [R1+0x2448], R14 ;  /* 0x0024480e01007387 */ /* 0x010fe20000100a00 */
[----:B---3--:R-:W-:Y:S02]  /*22030*/  STL.64 [R1+0x2440], R12 ;  /* 0x0024400c01007387 */ /* 0x008fe40000100a00 */
[----:B0-----:R-:W3:Y:S02]  /*22040*/  LDL.LU R4, [R1+0x1b0] ;  /* 0x0001b00001047983 */ /* 0x001ee40000300800 */
[----:B------:R-:W3:Y:S01]  /*22050*/  LDL.LU R5, [R1+0x1b4] ;  /* 0x0001b40001057983 */ /* 0x000ee20000300800 */
[----:B------:R-:W4:Y:S01]  /*22060*/  LDL.LU R6, [R1+0x1b8] ;  /* 0x0001b80001067983 */ /* 0x000f220000300800 */
[----:B------:R-:W5:Y:S02]  /*22070*/  LDL.LU R23, [R1+0x2454] ;  /* 0x0024540001177983 */ /* 0x000f640000300800 */
[----:B------:R-:W5:Y:S02]  /*22080*/  LDL.LU R22, [R1+0x2450] ;  /* 0x0024500001167983 */ /* 0x000f640000300800 */
[----:B------:R-:W3:Y:S01]  /*22090*/  LDL.LU R9, [R1+0x174] ;  /* 0x0001740001097983 */ /* 0x000ee20000300800 */
[----:B------:R-:W3:Y:S01]  /*220a0*/  LDL.LU R10, [R1+0x178] ;  /* 0x00017800010a7983 */ /* 0x000ee20000300800 */
[----:B------:R-:W3:Y:S02]  /*220b0*/  LDL.LU R11, [R1+0x17c] ;  /* 0x00017c00010b7983 */ /* 0x000ee40000300800 */
[----:B--2---:R-:W5:Y:S02]  /*220c0*/  LDL.LU R20, [R1+0x160] ;  /* 0x0001600001147983 */ /* 0x004f640000300800 */
[----:B------:R-:W5:Y:S01]  /*220d0*/  LDL.LU R21, [R1+0x164] ;  /* 0x0001640001157983 */ /* 0x000f620000300800 */
[----:B------:R-:W0:Y:S04]  /*220e0*/  LDSM.16.MT88.4 R12, [R2+0xf000] ;  /* 0x00f00000020c783b */ /* 0x000e280000004200 */
[----:B---3--:R-:W-:Y:S01]  /*220f0*/  STL.64 [R1+0x2410], R10 ;  /* 0x0024100a01007387 */ /* 0x008fe20000100a00 */
[----:B------:R2:W-:Y:S03]  /*22100*/  STL.64 [R1+0x2408], R8 ;  /* 0x0024080801007387 */ /* 0x0005e60000100a00 */
[----:B--2---:R-:W2:Y:S01]  /*22110*/  LDL.LU R8, [R1+0x1e0] ;  /* 0x0001e00001087983 */ /* 0x004ea20000300800 */
[----:B------:R-:W2:Y:S02]  /*22120*/  LDL.LU R9, [R1+0x1e4] ;  /* 0x0001e40001097983 */ /* 0x000ea40000300800 */
[----:B------:R-:W3:Y:S02]  /*22130*/  LDL.LU R10, [R1+0x1e8] ;  /* 0x0001e800010a7983 */ /* 0x000ee40000300800 */
[----:B------:R-:W3:Y:S02]  /*22140*/  LDL.LU R11, [R1+0x1ec] ;  /* 0x0001ec00010b7983 */ /* 0x000ee40000300800 */
[----:B---3--:R-:W-:Y:S01]  /*22150*/  STL.64 [R1+0x2430], R10 ;  /* 0x0024300a01007387 */ /* 0x008fe20000100a00 */
[----:B--2---:R2:W-:Y:S03]  /*22160*/  STL.64 [R1+0x2428], R8 ;  /* 0x0024280801007387 */ /* 0x0045e60000100a00 */
[----:B--2---:R-:W2:Y:S01]  /*22170*/  LDL.LU R8, [R1+0x1d0] ;  /* 0x0001d00001087983 */ /* 0x004ea20000300800 */
[----:B------:R-:W2:Y:S02]  /*22180*/  LDL.LU R9, [R1+0x1d4] ;  /* 0x0001d40001097983 */ /* 0x000ea40000300800 */
[----:B------:R-:W2:Y:S02]  /*22190*/  LDL.LU R10, [R1+0x1d8] ;  /* 0x0001d800010a7983 */ /* 0x000ea40000300800 */
[----:B------:R-:W2:Y:S01]  /*221a0*/  LDL.LU R11, [R1+0x1dc] ;  /* 0x0001dc00010b7983 */ /* 0x000ea20000300800 */
[----:B----4-:R-:W-:Y:S01]  /*221b0*/  STL.64 [R1+0x23f0], R6 ;  /* 0x0023f00601007387 */ /* 0x010fe20000100a00 */
[----:B------:R3:W-:Y:S03]  /*221c0*/  STL.64 [R1+0x23e8], R4 ;  /* 0x0023e80401007387 */ /* 0x0007e60000100a00 */
[----:B---3--:R-:W3:Y:S01]  /*221d0*/  LDL.LU R4, [R1+0x1c0] ;  /* 0x0001c00001047983 */ /* 0x008ee20000300800 */
[----:B------:R-:W3:Y:S02]  /*221e0*/  LDL.LU R5, [R1+0x1c4] ;  /* 0x0001c40001057983 */ /* 0x000ee40000300800 */
[----:B------:R-:W3:Y:S02]  /*221f0*/  LDL.LU R6, [R1+0x1c8] ;  /* 0x0001c80001067983 */ /* 0x000ee40000300800 */
[----:B------:R-:W3:Y:S01]  /*22200*/  LDL.LU R7, [R1+0x1cc] ;  /* 0x0001cc0001077983 */ /* 0x000ee20000300800 */
[----:B------:R-:W-:Y:S01]  /*22210*/  STL [R1+0x23d0], R18 ;  /* 0x0023d01201007387 */ /* 0x000fe20000100800 */
[----:B------:R-:W-:Y:S02]  /*22220*/  STL [R1+0x23cc], R19 ;  /* 0x0023cc1301007387 */ /* 0x000fe40000100800 */
[----:B------:R-:W-:Y:S02]  /*22230*/  STL [R1+0x23c8], R3 ;  /* 0x0023c80301007387 */ /* 0x000fe40000100800 */
[----:B-1----:R0:W-:Y:S01]  /*22240*/  STL.64 [R1+0x2338], R26 ;  /* 0x0023381a01007387 */ /* 0x0021e20000100a00 */
[----:B------:R1:W-:Y:S01]  /*22250*/  STL.64 [R1+0x2330], R24 ;  /* 0x0023301801007387 */ /* 0x0003e20000100a00 */
[----:B0-----:R-:W-:-:S02]  /*22260*/  MOV R27, R12 ;  /* 0x0000000c001b7202 */ /* 0x001fc40000000f00 */
[----:B-1----:R-:W-:Y:S01]  /*22270*/  MOV R25, R14 ;  /* 0x0000000e00197202 */ /* 0x002fe20000000f00 */
[----:B------:R-:W-:Y:S01]  /*22280*/  IMAD.MOV.U32 R24, RZ, RZ, R15 ;  /* 0x000000ffff187224 */ /* 0x000fe200078e000f */
[----:B------:R-:W-:Y:S01]  /*22290*/  MOV R26, R13 ;  /* 0x0000000d001a7202 */ /* 0x000fe20000000f00 */
[----:B------:R-:W5:Y:S01]  /*222a0*/  LDL.LU.64 R14, [R1+0x2448] ;  /* 0x00244800010e7983 */ /* 0x000f620000300a00 */
[----:B------:R-:W5:Y:S02]  /*222b0*/  LDL.LU.64 R12, [R1+0x2440] ;  /* 0x00244000010c7983 */ /* 0x000f640000300a00 */
[----:B------:R-:W-:Y:S01]  /*222c0*/  STL [R1+0x23d4], R25 ;  /* 0x0023d41901007387 */ /* 0x000fe20000100800 */
[----:B-----5:R-:W-:Y:S11]  /*222d0*/  HMMA.16816.F32 R20, R12, R16, R20 ;  /* 0x000000100c14723c */ /* 0x020ff60000001814 */
[----:B------:R-:W-:Y:S11]  /*222e0*/  @!UPT UIADD3 URZ, URZ, URZ, URZ ;  /* 0x0000003f3f3ff290 */ /* 0x000ff6000fffe03f */
[----:B------:R-:W-:Y:S01]  /*222f0*/  @!UPT UIADD3 URZ, URZ, URZ, URZ ;  /* 0x0000003f3f3ff290 */ /* 0x000fe2000fffe03f */
[----:B------:R-:W-:Y:S01]  /*22300*/  STL.64 [R1+0x130], R20 ;  /* 0x0001301401007387 */ /* 0x000fe20000100a00 */
[----:B------:R-:W-:Y:S02]  /*22310*/  STL.64 [R1+0x138], R22 ;  /* 0x0001381601007387 */ /* 0x000fe40000100a00 */
[----:B------:R-:W0:Y:S02]  /*22320*/  LDSM.16.MT88.4 R20, [R2+0xf080] ;  /* 0x00f080000214783b */ /* 0x000e240000004200 */
[----:B0-----:R-:W-:Y:S02]  /*22330*/  MOV R25, R20 ;  /* 0x0000001400197202 */ /* 0x001fe40000000f00 */
[----:B------:R-:W-:Y:S02]  /*22340*/  MOV R18, R21 ;  /* 0x0000001500127202 */ /* 0x000fe40000000f00 */
[----:B------:R-:W-:Y:S01]  /*22350*/  MOV R19, R22 ;  /* 0x0000001600137202 */ /* 0x000fe20000000f00 */
[----:B------:R-:W-:-:S02]  /*22360*/  IMAD.MOV.U32 R3, RZ, RZ, R23 ;  /* 0x000000ffff037224 */ /* 0x000fc400078e0017 */
[----:B------:R-:W0:Y:S04]  /*22370*/  LDSM.16.MT88.4 R20, [R0+0xf000] ;  /* 0x00f000000014783b */ /* 0x000e280000004200 */
[----:B0-----:R0:W-:Y:S01]  /*22380*/  STL.64 [R1+0xc0], R20 ;  /* 0x0000c01401007387 */ /* 0x0011e20000100a00 */
[----:B------:R-:W-:Y:S03]  /*22390*/  STL.64 [R1+0xc8], R22 ;  /* 0x0000c81601007387 */ /* 0x000fe60000100a00 */
[----:B0-----:R-:W2:Y:S02]  /*223a0*/  LDL.LU.64 R20, [R1+0x2438] ;  /* 0x0024380001147983 */ /* 0x001ea40000300a00 */
[----:B--2---:R-:W-:Y:S02]  /*223b0*/  HMMA.16816.F32 R12, R12, R20, R8 ;  /* 0x000000140c0c723c */ /* 0x004fe40000001808 */
[----:B------:R-:W2:Y:S01]  /*223c0*/  LDL.LU.64 R10, [R1+0x2430] ;  /* 0x00243000010a7983 */ /* 0x000ea20000300a00 */
[----:B------:R-:W2:Y:S11]  /*223d0*/  LDL.LU.64 R8, [R1+0x2428] ;  /* 0x0024280001087983 */ /* 0x000eb60000300a00 */
[----:B------:R-:W-:Y:S09]  /*223e0*/  @!UPT UIADD3 URZ, URZ, URZ, URZ ;  /* 0x0000003f3f3ff290 */ /* 0x000ff2000fffe03f */
[----:B------:R-:W-:Y:S01]  /*223f0*/  STL.64 [R1+0x120], R12 ;  /* 0x0001200c01007387 */ /* 0x000fe20000100a00 */
[----:B------:R-:W-:Y:S02]  /*22400*/  STL.64 [R1+0x128], R14 ;  /* 0x0001280e01007387 */ /* 0x000fe40000100a00 */
[----:B------:R-:W0:Y:S04]  /*22410*/  LDSM.16.MT88.4 R12, [R0+0xf080] ;  /* 0x00f08000000c783b */ /* 0x000e280000004200 */
[----:B------:R-:W-:Y:S06]  /*22420*/  BAR.SYNC.DEFER_BLOCKING 0x0 ;  /* 0x0000000000007b1d */ /* 0x000fec0000010000 */
[----:B0-----:R-:W-:Y:S01]  /*22430*/  STL.64 [R1+0xd0], R12 ;  /* 0x0000d00c01007387 */ /* 0x001fe20000100a00 */
[----:B------:R0:W-:Y:S03]  /*22440*/  STL.64 [R1+0xd8], R14 ;  /* 0x0000d80e01007387 */ /* 0x0001e60000100a00 */
[----:B0-----:R-:W2:Y:S01]  /*22450*/  LDL.LU.64 R14, [R1+0x2420] ;  /* 0x00242000010e7983 */ /* 0x001ea20000300a00 */
[----:B------:R-:W2:Y:S02]  /*22460*/  LDL.LU.64 R12, [R1+0x2418] ;  /* 0x00241800010c7983 */ /* 0x000ea40000300a00 */
[C---:B--2---:R-:W-:Y:S11]  /*22470*/  HMMA.16816.F32 R8, R12.reuse, R16, R8 ;  /* 0x000000100c08723c */ /* 0x044ff60000001808 */
[----:B------:R-:W-:Y:S11]  /*22480*/  @!UPT UIADD3 URZ, URZ, URZ, URZ ;  /* 0x0000003f3f3ff290 */ /* 0x000ff6000fffe03f */
[----:B------:R-:W-:Y:S01]  /*22490*/  @!UPT UIADD3 URZ, URZ, URZ, URZ ;  /* 0x0000003f3f3ff290 */ /* 0x000fe2000fffe03f */
[----:B------:R0:W-:Y:S01]  /*224a0*/  STL.64 [R1+0x160], R8 ;  /* 0x0001600801007387 */ /* 0x0001e20000100a00 */
[----:B------:R-:W-:Y:S02]  /*224b0*/  MOV R22, R10 ;  /* 0x0000000a00167202 */ /* 0x000fe40000000f00 */
[----:B------:R-:W-:Y:S02]  /*224c0*/  MOV R23, R11 ;  /* 0x0000000b00177202 */ /* 0x000fe40000000f00 */
[----:B------:R-:W2:Y:S04]  /*224d0*/  LDL.LU.64 R10, [R1+0x2410] ;  /* 0x00241000010a7983 */ /* 0x000ea80000300a00 */
[----:B0-----:R-:W2:Y:S02]  /*224e0*/  LDL.LU.64 R8, [R1+0x2408] ;  /* 0x0024080001087983 */ /* 0x001ea40000300a00 */
[----:B--2---:R-:W-:Y:S02]  /*224f0*/  HMMA.16816.F32 R12, R12, R20, R8 ;  /* 0x000000140c0c723c */ /* 0x004fe40000001808 */
[----:B------:R-:W3:Y:S01]  /*22500*/  LDL.LU.64 R10, [R1+0x2400] ;  /* 0x00240000010a7983 */ /* 0x000ee20000300a00 */
[----:B------:R-:W3:Y:S11]  /*22510*/  LDL.LU.64 R8, [R1+0x23f8] ;  /* 0x0023f80001087983 */ /* 0x000ef60000300a00 */
[----:B------:R-:W-:Y:S09]  /*22520*/  @!UPT UIADD3 URZ, URZ, URZ, URZ ;  /* 0x0000003f3f3ff290 */ /* 0x000ff2000fffe03f */
[----:B------:R0:W-:Y:S01]  /*22530*/  STL.64 [R1+0x150], R12 ;  /* 0x0001500c01007387 */ /* 0x0001e20000100a00 */
[----:B------:R-:W-:Y:S01]  /*22540*/  MOV R2, R14 ;  /* 0x0000000e00027202 */ /* 0x000fe20000000f00 */
[----:B------:R-:W-:Y:S02]  /*22550*/  IMAD.MOV.U32 R0, RZ, RZ, R15 ;  /* 0x000000ffff007224 */ /* 0x000fe400078e000f */
[----:B0-----:R-:W2:Y:S01]  /*22560*/  LDL.LU R12, [R1+0x190] ;  /* 0x00019000010c7983 */ /* 0x001ea20000300800 */
[----:B------:R-:W2:Y:S02]  /*22570*/  LDL.LU R13, [R1+0x194] ;  /* 0x00019400010d7983 */ /* 0x000ea40000300800 */
[----:B------:R-:W2:Y:S02]  /*22580*/  LDL.LU R14, [R1+0x198] ;  /* 0x00019800010e7983 */ /* 0x000ea40000300800 */
[----:B------:R-:W2:Y:S01]  /*22590*/  LDL.LU R15, [R1+0x19c] ;  /* 0x00019c00010f7983 */ /* 0x000ea20000300800 */
        /* <DEDUP_REMOVED lines=11> */
[----:B------:R-:W-:Y:S01]  /*22650*/  STL.64 [R1+0x22d8], R10 ;  /* 0x0022d80a01007387 */ /* 0x000fe20000100a00 */
[----:B------:R0:W-:Y:S03]  /*22660*/  STL.64 [R1+0x22d0], R8 ;  /* 0x0022d00801007387 */ /* 0x0001e60000100a00 */
[----:B0-----:R-:W3:Y:S01]  /*22670*/  LDL.LU R8, [R1+0x1a0] ;  /* 0x0001a00001087983 */ /* 0x001ee20000300800 */
[----:B------:R-:W3:Y:S01]  /*22680*/  LDL.LU R9, [R1+0x1a4] ;  /* 0x0001a40001097983 */ /* 0x000ee20000300800 */
[----:B------:R-:W-:Y:S02]  /*22690*/  MOV R10, R29 ;  /* 0x0000001d000a7202 */ /* 0x000fe40000000f00 */
[----:B------:R-:W-:-:S07]  /*226a0*/  MOV R11, R28 ;  /* 0x0000001c000b7202 */ /* 0x000fce0000000f00 */
[C---:B---3--:R-:W-:Y:S08]  /*226b0*/  HMMA.16816.F32 R8, R4.reuse, R16, R8 ;  /* 0x000000100408723c */ /* 0x048ff00000001808 */
[----:B--2---:R-:W-:Y:S11]  /*226c0*/  HMMA.16816.F32 R4, R4, R20, R12 ;  /* 0x000000140404723c */ /* 0x004ff6000000180c */
[----:B------:R-:W-:Y:S04]  /*226d0*/  @!UPT UIADD3 URZ, URZ, URZ, URZ ;  /* 0x0000003f3f3ff290 */ /* 0x000fe8000fffe03f */
[----:B------:R-:W-:Y:S08]  /*226e0*/  STL.64 [R1+0x1a0], R8 ;  /* 0x0001a00801007387 */ /* 0x000ff00000100a00 */
[----:B------:R0:W-:Y:S01]  /*226f0*/  STL.64 [R1+0x190], R4 ;  /* 0x0001900401007387 */ /* 0x0001e20000100a00 */
[----:B------:R-:W-:Y:S02]  /*22700*/  MOV R29, R6 ;  /* 0x00000006001d7202 */ /* 0x000fe40000000f00 */
[----:B------:R-:W-:Y:S01]  /*22710*/  MOV R28, R7 ;  /* 0x00000007001c7202 */ /* 0x000fe20000000f00 */
[----:B------:R-:W-:Y:S01]  /*22720*/  MOV R6, R19 ;  /* 0x0000001300067202 */ /* 0x000fe20000000f00 */
[----:B------:R-:W-:-:S02]  /*22730*/  MOV R7, R3 ;  /* 0x0000000300077202 */ /* 0x000fc40000000f00 */
[----:B0-----:R-:W-:Y:S02]  /*22740*/  MOV R4, R25 ;  /* 0x0000001900047202 */ /* 0x001fe40000000f00 */
[----:B------:R-:W2:Y:S01]  /*22750*/  LDL.LU R25, [R1+0x23d4] ;  /* 0x0023d40001197983 */ /* 0x000ea20000300800 */
[----:B------:R-:W-:Y:S02]  /*22760*/  IMAD.MOV.U32 R5, RZ, RZ, R18 ;  /* 0x000000ffff057224 */ /* 0x000fe400078e0012 */
[----:B------:R-:W3:Y:S02]  /*22770*/  LDL.LU R18, [R1+0x23d0] ;  /* 0x0023d00001127983 */ /* 0x000ee40000300800 */
[----:B------:R-:W4:Y:S01]  /*22780*/  LDL.LU R19, [R1+0x23cc] ;  /* 0x0023cc0001137983 */ /* 0x000f220000300800 */
[----:B------:R-:W5:Y:S01]  /*22790*/  LDL.LU R3, [R1+0x23c8] ;  /* 0x0023c80001037983 */ /* 0x000f620000300800 */
[----:B------:R0:W-:Y:S02]  /*227a0*/  STL.64 [R1+0x22f8], R6 ;  /* 0x0022f80601007387 */ /* 0x0001e40000100a00 */
[----:B------:R1:W-:Y:S01]  /*227b0*/  STL.64 [R1+0x22f0], R4 ;  /* 0x0022f00401007387 */ /* 0x0003e20000100a00 */
[----:B0-----:R-:W-:-:S02]  /*227c0*/  MOV R7, R24 ;  /* 0x0000001800077202 */ /* 0x001fc40000000f00 */
[----:B-1----:R-:W-:Y:S01]  /*227d0*/  MOV R4, R27 ;  /* 0x0000001b00047202 */ /* 0x002fe20000000f00 */
[----:B------:R-:W-:Y:S01]  /*227e0*/  IMAD.MOV.U32 R5, RZ, RZ, R26 ;  /* 0x000000ffff057224 */ /* 0x000fe200078e001a */
[----:B--2---:R-:W-:-:S05]  /*227f0*/  MOV R6, R25 ;  /* 0x0000001900067202 */ /* 0x004fca0000000f00 */
[----:B------:R4:W-:Y:S01]  /*22800*/  STL.64 [R1+0x2318], R6 ;  /* 0x0023180601007387 */ /* 0x0009e20000100a00 */
[----:B------:R0:W-:Y:S02]  /*22810*/  STL.64 [R1+0x2310], R4 ;  /* 0x0023100401007387 */ /* 0x0001e40000100a00 */
[----:B----4-:R-:W-:Y:S01]  /*22820*/  IMAD.MOV.U32 R6, RZ, RZ, R19 ;  /* 0x000000ffff067224 */ /* 0x010fe200078e0013 */
[----:B0-----:R-:W2:Y:S01]  /*22830*/  LDL.LU R4, [R1+0xe0] ;  /* 0x0000e00001047983 */ /* 0x001ea20000300800 */
[----:B-----5:R-:W-:Y:S02]  /*22840*/  MOV R5, R3 ;  /* 0x0000000300057202 */ /* 0x020fe40000000f00 */
[----:B------:R-:W4:Y:S02]  /*22850*/  LDL.LU R3, [R1+0x23c4] ;  /* 0x0023c40001037983 */ /* 0x000f240000300800 */
[----:B------:R-:W5:Y:S01]  /*22860*/  LDL.LU R19, [R1+0x23c0] ;  /* 0x0023c00001137983 */ /* 0x000f620000300800 */
[----:B---3--:R-:W-:-:S02]  /*22870*/  MOV R7, R18 ;  /* 0x0000001200077202 */ /* 0x008fc40000000f00 */
[----:B------:R-:W3:Y:S01]  /*22880*/  LDL.LU R18, [R1+0x23bc] ;  /* 0x0023bc0001127983 */ /* 0x000ee20000300800 */
[----:B------:R-:W2:Y:S02]  /*22890*/  LDL.LU R24, [R1] ;  /* 0x0000000001187983 */ /* 0x000ea40000300800 */
[----:B------:R-:W2:Y:S02]  /*228a0*/  LDL.LU R25, [R1+0x4] ;  /* 0x0000040001197983 */ /* 0x000ea40000300800 */
[----:B------:R-:W2:Y:S01]  /*228b0*/  LDL.LU R26, [R1+0x8] ;  /* 0x00000800011a7983 */ /* 0x000ea20000300800 */
[----:B------:R-:W2:Y:S01]  /*228c0*/  LDL.LU R27, [R1+0xc] ;  /* 0x00000c00011b7983 */ /* 0x000ea20000300800 */
[----:B------:R-:W-:Y:S01]  /*228d0*/  MOV R17, R10 ;  /* 0x0000000a00117202 */ /* 0x000fe20000000f00 */
[----:B------:R-:W-:Y:S02]  /*228e0*/  IMAD.MOV.U32 R16, RZ, RZ, R11 ;  /* 0x000000ffff107224 */ /* 0x000fe400078e000b */
[----:B--2---:R-:W-:Y:S01]  /*228f0*/  STL.64 [R1+0x2368], R26 ;  /* 0x0023681a01007387 */ /* 0x004fe20000100a00 */
[----:B------:R-:W-:Y:S02]  /*22900*/  STL.64 [R1+0x2360], R24 ;  /* 0x0023601801007387 */ /* 0x000fe40000100a00 */
[----:B------:R-:W2:Y:S02]  /*22910*/  LDL.LU R8, [R1+0x10] ;  /* 0x0000100001087983 */ /* 0x000ea40000300800 */
[----:B------:R-:W2:Y:S01]  /*22920*/  LDL.LU R9, [R1+0x14] ;  /* 0x0000140001097983 */ /* 0x000ea20000300800 */
[----:B------:R-:W2:Y:S01]  /*22930*/  LDL.LU R10, [R1+0x18] ;  /* 0x00001800010a7983 */ /* 0x000ea20000300800 */
[----:B------:R-:W2:Y:S03]  /*22940*/  LDL.LU R11, [R1+0x1c] ;  /* 0x00001c00010b7983 */ /* 0x000ea60000300800 */
[----:B--2---:R-:W-:Y:S01]  /*22950*/  STL.64 [R1+0x2388], R10 ;  /* 0x0023880a01007387 */ /* 0x004fe20000100a00 */
[----:B------:R0:W-:Y:S03]  /*22960*/  STL.64 [R1+0x2380], R8 ;  /* 0x0023800801007387 */ /* 0x0001e60000100a00 */
[----:B0-----:R-:W2:Y:S01]  /*22970*/  LDL.LU R8, [R1+0x20] ;  /* 0x0000200001087983 */ /* 0x001ea20000300800 */
[----:B------:R-:W2:Y:S02]  /*22980*/  LDL.LU R9, [R1+0x24] ;  /* 0x0000240001097983 */ /* 0x000ea40000300800 */
[----:B------:R-:W2:Y:S02]  /*22990*/  LDL.LU R10, [R1+0x28] ;  /* 0x00002800010a7983 */ /* 0x000ea40000300800 */
[----:B------:R-:W2:Y:S01]  /*229a0*/  LDL.LU R11, [R1+0x2c] ;  /* 0x00002c00010b7983 */ /* 0x000ea20000300800 */
[----:B------:R-:W2:Y:S01]  /*229b0*/  LDL.LU R24, [R1+0x70] ;  /* 0x0000700001187983 */ /* 0x000ea20000300800 */
[----:B------:R-:W2:Y:S02]  /*229c0*/  LDL.LU R25, [R1+0x74] ;  /* 0x0000740001197983 */ /* 0x000ea40000300800 */
[----:B------:R-:W2:Y:S02]  /*229d0*/  LDL.LU R26, [R1+0x78] ;  /* 0x00007800011a7983 */ /* 0x000ea40000300800 */
[----:B------:R-:W2:Y:S01]  /*229e0*/  LDL.LU R27, [R1+0x7c] ;  /* 0x00007c00011b7983 */ /* 0x000ea20000300800 */
[----:B------:R-:W3:Y:S01]  /*229f0*/  LDL.LU R12, [R1+0x180] ;  /* 0x00018000010c7983 */ /* 0x000ee20000300800 */
[----:B------:R-:W3:Y:S02]  /*22a00*/  LDL.LU R13, [R1+0x184] ;  /* 0x00018400010d7983 */ /* 0x000ee40000300800 */
[----:B------:R-:W3:Y:S02]  /*22a10*/  LDL.LU R14, [R1+0x188] ;  /* 0x00018800010e7983 */ /* 0x000ee40000300800 */
[----:B------:R-:W3:Y:S01]  /*22a20*/  LDL.LU R15, [R1+0x18c] ;  /* 0x00018c00010f7983 */ /* 0x000ee20000300800 */
[----:B--2---:R-:W-:Y:S01]  /*22a30*/  STL.64 [R1+0x2378], R26 ;  /* 0x0023781a01007387 */ /* 0x004fe20000100a00 */
[----:B------:R0:W-:Y:S03]  /*22a40*/  STL.64 [R1+0x2370], R24 ;  /* 0x0023701801007387 */ /* 0x0001e60000100a00 */
[----:B0-----:R-:W2:Y:S01]  /*22a50*/  LDL.LU R24, [R1+0x110] ;  /* 0x0001100001187983 */ /* 0x001ea20000300800 */
[----:B------:R-:W2:Y:S02]  /*22a60*/  LDL.LU R25, [R1+0x114] ;  /* 0x0001140001197983 */ /* 0x000ea40000300800 */
[----:B------:R-:W2:Y:S02]  /*22a70*/  LDL.LU R26, [R1+0x118] ;  /* 0x00011800011a7983 */ /* 0x000ea40000300800 */
[----:B------:R-:W2:Y:S02]  /*22a80*/  LDL.LU R27, [R1+0x11c] ;  /* 0x00011c00011b7983 */ /* 0x000ea40000300800 */
[----:B--2---:R-:W-:Y:S01]  /*22a90*/  STL.64 [R1+0x2398], R26 ;  /* 0x0023981a01007387 */ /* 0x004fe20000100a00 */
[----:B------:R0:W-:Y:S03]  /*22aa0*/  STL.64 [R1+0x2390], R24 ;  /* 0x0023901801007387 */ /* 0x0001e60000100a00 */
[----:B0-----:R-:W2:Y:S01]  /*22ab0*/  LDL.LU R24, [R1+0x140] ;  /* 0x0001400001187983 */ /* 0x001ea20000300800 */
[----:B------:R-:W2:Y:S02]  /*22ac0*/  LDL.LU R25, [R1+0x144] ;  /* 0x0001440001197983 */ /* 0x000ea40000300800 */
[----:B------:R-:W2:Y:S02]  /*22ad0*/  LDL.LU R26, [R1+0x148] ;  /* 0x00014800011a7983 */ /* 0x000ea40000300800 */
[----:B------:R-:W2:Y:S01]  /*22ae0*/  LDL.LU R27, [R1+0x14c] ;  /* 0x00014c00011b7983 */ /* 0x000ea20000300800 */
[----:B------:R-:W-:Y:S01]  /*22af0*/  STL.64 [R1+0x2328], R6 ;  /* 0x0023280601007387 */ /* 0x000fe20000100a00 */
[----:B------:R3:W-:Y:S02]  /*22b00*/  STL.64 [R1+0x2320], R4 ;  /* 0x0023200401007387 */ /* 0x0007e40000100a00 */
[----:B---3--:R-:W-:-:S02]  /*22b10*/  MOV R4, R18 ;  /* 0x0000001200047202 */ /* 0x008fc40000000f00 */
[----:B-----5:R-:W-:Y:S01]  /*22b20*/  MOV R5, R19 ;  /* 0x0000001300057202 */ /* 0x020fe20000000f00 */
[----:B------:R-:W3:Y:S01]  /*22b30*/  LDL.LU R18, [R1+0x23b8] ;  /* 0x0023b80001127983 */ /* 0x000ee20000300800 */
[----:B------:R-:W5:Y:S02]  /*22b40*/  LDL.LU R19, [R1+0x23b4] ;  /* 0x0023b40001137983 */ /* 0x000f640000300800 */
[----:B------:R-:W2:Y:S02]  /*22b50*/  LDL.LU R6, [R1+0xf8] ;  /* 0x0000f80001067983 */ /* 0x000ea40000300800 */
[----:B----4-:R-:W-:Y:S02]  /*22b60*/  IMAD.MOV.U32 R7, RZ, RZ, R3 ;  /* 0x000000ffff077224 */ /* 0x010fe400078e0003 */
[----:B------:R-:W4:Y:S04]  /*22b70*/  LDL.LU R3, [R1+0x23b0] ;  /* 0x0023b00001037983 */ /* 0x000f280000300800 */
[----:B--2---:R5:W-:Y:S01]  /*22b80*/  STL.64 [R1+0x2348], R6 ;  /* 0x0023480601007387 */ /* 0x004be20000100a00 */
[----:B------:R0:W-:Y:S01]  /*22b90*/  STL.64 [R1+0x2340], R4 ;  /* 0x0023400401007387 */ /* 0x0001e20000100a00 */
[----:B-----5:R-:W-:-:S02]  /*22ba0*/  MOV R6, R19 ;  /* 0x0000001300067202 */ /* 0x020fc40000000f00 */
[----:B0-----:R-:W2:Y:S01]  /*22bb0*/  LDL.LU R4, [R1+0x50] ;  /* 0x0000500001047983 */ /* 0x001ea20000300800 */
[----:B---3--:R-:W-:Y:S02]  /*22bc0*/  MOV R5, R18 ;  /* 0x0000001200057202 */ /* 0x008fe40000000f00 */
[----:B------:R-:W3:Y:S02]  /*22bd0*/  LDL.LU R18, [R1+0x23ac] ;  /* 0x0023ac0001127983 */ /* 0x000ee40000300800 */
[----:B------:R-:W3:Y:S01]  /*22be0*/  LDL.LU R19, [R1+0x23a8] ;  /* 0x0023a80001137983 */ /* 0x000ee20000300800 */
[----:B------:R-:W5:Y:S01]  /*22bf0*/  LDL.LU R7, [R1+0x5c] ;  /* 0x00005c0001077983 */ /* 0x000f620000300800 */
[C---:B---3--:R-:W-:Y:S03]  /*22c00*/  HMMA.16816.F32 R12, R8.reuse, R18, R12 ;  /* 0x00000012080c723c */ /* 0x048fe6000000180c */
[----:B-----5:R-:W-:Y:S01]  /*22c10*/  STL.64 [R1+0x2358], R6 ;  /* 0x0023580601007387 */ /* 0x020fe20000100a00 */
[----:B--2---:R0:W-:Y:S03]  /*22c20*/  STL.64 [R1+0x2350], R4 ;  /* 0x0023500401007387 */ /* 0x0041e60000100a00 */
[----:B0-----:R-:W2:Y:S01]  /*22c30*/  LDL.LU R4, [R1+0x100] ;  /* 0x0001000001047983 */ /* 0x001ea20000300800 */
[----:B------:R-:W2:Y:S02]  /*22c40*/  LDL.LU R5, [R1+0x104] ;  /* 0x0001040001057983 */ /* 0x000ea40000300800 */
[----:B------:R-:W2:Y:S01]  /*22c50*/  LDL.LU R6, [R1+0x108] ;  /* 0x0001080001067983 */ /* 0x000ea20000300800 */
[----:B----4-:R-:W-:Y:S11]  /*22c60*/  MOV R7, R3 ;  /* 0x0000000300077202 */ /* 0x010ff60000000f00 */
[----:B------:R-:W-:Y:S01]  /*22c70*/  @!UPT UIADD3 URZ, URZ, URZ, URZ ;  /* 0x0000003f3f3ff290 */ /* 0x000fe2000fffe03f */
[----:B------:R0:W-:Y:S01]  /*22c80*/  STL.64 [R1+0xb0], R12 ;  /* 0x0000b00c01007387 */ /* 0x0001e20000100a00 */
[----:B------:R1:W-:Y:S02]  /*22c90*/  STL.64 [R1+0xb8], R14 ;  /* 0x0000b80e01007387 */ /* 0x0003e40000100a00 */
[----:B------:R-:W-:Y:S01]  /*22ca0*/  IMAD.MOV.U32 R21, RZ, RZ, R13 ;  /* 0x000000ffff157224 */ /* 0x000fe200078e000d */
[----:B------:R-:W-:Y:S02]  /*22cb0*/  MOV R20, R14 ;  /* 0x0000000e00147202 */ /* 0x000fe40000000f00 */
[----:B------:R-:W-:Y:S01]  /*22cc0*/  MOV R3, R15 ;  /* 0x0000000f00037202 */ /* 0x000fe20000000f00 */
[----:B0-----:R-:W3:Y:S01]  /*22cd0*/  LDL.LU R12, [R1+0x160] ;  /* 0x00016000010c7983 */ /* 0x001ee20000300800 */
[----:B------:R-:W3:Y:S01]  /*22ce0*/  LDL.LU R13, [R1+0x164] ;  /* 0x00016400010d7983 */ /* 0x000ee20000300800 */
[----:B-1----:R-:W-:Y:S01]  /*22cf0*/  MOV R14, R22 ;  /* 0x00000016000e7202 */ /* 0x002fe20000000f00 */
[----:B------:R-:W-:Y:S01]  /*22d00*/  IMAD.MOV.U32 R15, RZ, RZ, R23 ;  /* 0x000000ffff0f7224 */ /* 0x000fe200078e0017 */
[----:B------:R-:W4:Y:S01]  /*22d10*/  LDL.LU R22, [R1+0x23a4] ;  /* 0x0023a40001167983 */ /* 0x000f220000300800 */
[----:B------:R-:W4:Y:S03]  /*22d20*/  LDL.LU R23, [R1+0x23a0] ;  /* 0x0023a00001177983 */ /* 0x000f260000300800 */
[----:B------:R-:W-:Y:S01]  /*22d30*/  STL.64 [R1+0x2308], R14 ;  /* 0x0023080e01007387 */ /* 0x000fe20000100a00 */
[----:B----4-:R-:W-:Y:S03]  /*22d40*/  HMMA.16816.F32 R8, R8, R22, R24 ;  /* 0x000000160808723c */ /* 0x010fe60000001818 */
[----:B---3--:R0:W-:Y:S04]  /*22d50*/  STL.64 [R1+0x2300], R12 ;  /* 0x0023000c01007387 */ /* 0x0081e80000100a00 */
[----:B0-----:R-:W3:Y:S01]  /*22d60*/  LDL.LU R12, [R1+0x130] ;  /* 0x00013000010c7983 */ /* 0x001ee20000300800 */
[----:B------:R-:W3:Y:S02]  /*22d70*/  LDL.LU R13, [R1+0x134] ;  /* 0x00013400010d7983 */ /* 0x000ee40000300800 */
[----:B------:R-:W3:Y:S02]  /*22d80*/  LDL.LU R14, [R1+0x138] ;  /* 0x00013800010e7983 */ /* 0x000ee40000300800 */
[----:B------:R-:W3:Y:S01]  /*22d90*/  LDL.LU R15, [R1+0x13c] ;  /* 0x00013c00010f7983 */ /* 0x000ee20000300800 */
[----:B------:R-:W4:Y:S01]  /*22da0*/  LDL.LU.64 R26, [R1+0x2398] ;  /* 0x00239800011a7983 */ /* 0x000f220000300a00 */
[----:B------:R-:W4:Y:S09]  /*22db0*/  LDL.LU.64 R24, [R1+0x2390] ;  /* 0x0023900001187983 */ /* 0x000f320000300a00 */
[----:B------:R-:W-:Y:S01]  /*22dc0*/  STL.64 [R1+0x90], R8 ;  /* 0x0000900801007387 */ /* 0x000fe20000100a00 */
[----:B------:R0:W-:Y:S03]  /*22dd0*/  STL.64 [R1+0x98], R10 ;  /* 0x0000980a01007387 */ /* 0x0001e60000100a00 */
[----:B0-----:R-:W4:Y:S01]  /*22de0*/  LDL.LU.64 R10, [R1+0x2388] ;  /* 0x00238800010a7983 */ /* 0x001f220000300a00 */
[----:B------:R-:W4:Y:S02]  /*22df0*/  LDL.LU.64 R8, [R1+0x2380] ;  /* 0x0023800001087983 */ /* 0x000f240000300a00 */
[C---:B----4-:R-:W-:Y:S11]  /*22e00*/  HMMA.16816.F32 R24, R8.reuse, R18, R24 ;  /* 0x000000120818723c */ /* 0x050ff60000001818 */
[----:B------:R-:W-:Y:S11]  /*22e10*/  @!UPT UIADD3 URZ, URZ, URZ, URZ ;  /* 0x0000003f3f3ff290 */ /* 0x000ff6000fffe03f */
[----:B------:R-:W-:Y:S01]  /*22e20*/  @!UPT UIADD3 URZ, URZ, URZ, URZ ;  /* 0x0000003f3f3ff290 */ /* 0x000fe2000fffe03f */
[----:B------:R-:W-:Y:S01]  /*22e30*/  STL.64 [R1+0x80], R24 ;  /* 0x0000801801007387 */ /* 0x000fe20000100a00 */
[----:B------:R0:W-:Y:S03]  /*22e40*/  STL.64 [R1+0x88], R26 ;  /* 0x0000881a01007387 */ /* 0x0001e60000100a00 */
[----:B0-----:R-:W4:Y:S01]  /*22e50*/  LDL.LU.64 R26, [R1+0x2378] ;  /* 0x00237800011a7983 */ /* 0x001f220000300a00 */
[----:B------:R-:W4:Y:S02]  /*22e60*/  LDL.LU.64 R24, [R1+0x2370] ;  /* 0x0023700001187983 */ /* 0x000f240000300a00 */
[----:B----4-:R-:W-:Y:S01]  /*22e70*/  HMMA.16816.F32 R8, R8, R22, R24 ;  /* 0x000000160808723c */ /* 0x010fe20000001818 */
[----:B------:R-:W2:Y:S01]  /*22e80*/  LDL.LU.64 R26, [R1+0x2368] ;  /* 0x00236800011a7983 */ /* 0x000ea20000300a00 */
[----:B------:R-:W2:Y:S11]  /*22e90*/  LDL.LU.64 R24, [R1+0x2360] ;  /* 0x0023600001187983 */ /* 0x000eb60000300a00 */
[----:B------:R-:W-:Y:S10]  /*22ea0*/  @!UPT UIADD3 URZ, URZ, URZ, URZ ;  /* 0x0000003f3f3ff290 */ /* 0x000ff4000fffe03f */
[----:B------:R0:W-:Y:S01]  /*22eb0*/  STL.64 [R1+0x60], R8 ;  /* 0x0000600801007387 */ /* 0x0001e20000100a00 */
[----:B------:R1:W-:Y:S03]  /*22ec0*/  STL.64 [R1+0x68], R10 ;  /* 0x0000680a01007387 */ /* 0x0003e60000100a00 */
[----:B0-----:R-:W4:Y:S01]  /*22ed0*/  LDL.LU R8, [R1+0x170] ;  /* 0x0001700001087983 */ /* 0x001f220000300800 */
[----:B------:R-:W4:Y:S02]  /*22ee0*/  LDL.LU R9, [R1+0x174] ;  /* 0x0001740001097983 */ /* 0x000f240000300800 */
[----:B-1----:R-:W5:Y:S02]  /*22ef0*/  LDL.LU R10, [R1+0x178] ;  /* 0x00017800010a7983 */ /* 0x002f640000300800 */
[----:B------:R-:W5:Y:S01]  /*22f00*/  LDL.LU R11, [R1+0x17c] ;  /* 0x00017c00010b7983 */ /* 0x000f620000300800 */
[C---:B--2---:R-:W-:Y:S01]  /*22f10*/  HMMA.16816.F32 R4, R24.reuse, R18, R4 ;  /* 0x000000121804723c */ /* 0x044fe20000001804 */
[----:B-----5:R-:W-:Y:S01]  /*22f20*/  STL.64 [R1+0x22e8], R10 ;  /* 0x0022e80a01007387 */ /* 0x020fe20000100a00 */
[----:B----4-:R0:W-:Y:S03]  /*22f30*/  STL.64 [R1+0x22e0], R8 ;  /* 0x0022e00801007387 */ /* 0x0101e60000100a00 */
[----:B0-----:R-:W2:Y:S01]  /*22f40*/  LDL.LU R8, [R1+0x150] ;  /* 0x0001500001087983 */ /* 0x001ea20000300800 */
[----:B------:R-:W2:Y:S11]  /*22f50*/  LDL.LU R9, [R1+0x154] ;  /* 0x0001540001097983 */ /* 0x000eb60000300800 */
[----:B------:R-:W-:Y:S06]  /*22f60*/  @!UPT UIADD3 URZ, URZ, URZ, URZ ;  /* 0x0000003f3f3ff290 */ /* 0x000fec000fffe03f */
[----:B------:R-:W-:Y:S01]  /*22f70*/  STL.64 [R1+0x70], R4 ;  /* 0x0000700401007387 */ /* 0x000fe20000100a00 */
[----:B------:R-:W-:Y:S02]  /*22f80*/  MOV R10, R2 ;  /* 0x00000002000a7202 */ /* 0x000fe40000000f00 */
[----:B------:R-:W-:Y:S01]  /*22f90*/  MOV R11, R0 ;  /* 0x00000000000b7202 */ /* 0x000fe20000000f00 */
[----:B------:R0:W-:Y:S01]  /*22fa0*/  STL.64 [R1+0x78], R6 ;  /* 0x0000780601007387 */ /* 0x0001e20000100a00 */
[----:B------:R-:W-:Y:S01]  /*22fb0*/  MOV R2, R4 ;  /* 0x0000000400027202 */ /* 0x000fe20000000f00 */
[----:B------:R-:W-:Y:S02]  /*22fc0*/  IMAD.MOV.U32 R0, RZ, RZ, R5 ;  /* 0x000000ffff007224 */ /* 0x000fe400078e0005 */
[----:B0-----:R-:W4:Y:S01]  /*22fd0*/  LDL.LU.64 R6, [R1+0x2358] ;  /* 0x0023580001067983 */ /* 0x001f220000300a00 */
[----:B------:R-:W4:Y:S02]  /*22fe0*/  LDL.LU.64 R4, [R1+0x2350] ;  /* 0x0023500001047983 */ /* 0x000f240000300a00 */
[----:B----4-:R-:W-:Y:S01]  /*22ff0*/  HMMA.16816.F32 R24, R24, R22, R4 ;  /* 0x000000161818723c */ /* 0x010fe20000001804 */
[----:B------:R-:W4:Y:S01]  /*23000*/  LDL.LU.64 R6, [R1+0x2348] ;  /* 0x0023480001067983 */ /* 0x000f220000300a00 */
[----:B------:R-:W4:Y:S11]  /*23010*/  LDL.LU.64 R4, [R1+0x2340] ;  /* 0x0023400001047983 */ /* 0x000f360000300a00 */
[----:B------:R-:W-:Y:S10]  /*23020*/  @!UPT UIADD3 URZ, URZ, URZ, URZ ;  /* 0x0000003f3f3ff290 */ /* 0x000ff4000fffe03f */
        /* <DEDUP_REMOVED lines=12> */
[----:B------:R-:W3:Y:S01]  /*230f0*/  LDL.LU.64 R6, [R1+0x2318] ;  /* 0x0023180001067983 */ /* 0x000ee20000300a00 */
[----:B------:R-:W3:Y:S11]  /*23100*/  LDL.LU.64 R4, [R1+0x2310] ;  /* 0x0023100001047983 */ /* 0x000ef60000300a00 */
[----:B------:R-:W-:Y:S10]  /*23110*/  @!UPT UIADD3 URZ, URZ, URZ, URZ ;  /* 0x0000003f3f3ff290 */ /* 0x000ff4000fffe03f */
[----:B------:R0:W-:Y:S01]  /*23120*/  STL [R1+0x2284], R24 ;  /* 0x0022841801007387 */ /* 0x0001e20000100800 */
[----:B------:R-:W-:Y:S02]  /*23130*/  STL [R1+0x2280], R26 ;  /* 0x0022801a01007387 */ /* 0x000fe40000100800 */
[----:B------:R1:W-:Y:S02]  /*23140*/  STL [R1+0x2264], R25 ;  /* 0x0022641901007387 */ /* 0x0003e40000100800 */
[----:B------:R4:W-:Y:S01]  /*23150*/  STL [R1+0x2260], R27 ;  /* 0x0022601b01007387 */ /* 0x0009e20000100800 */
[----:B0-----:R-:W5:Y:S01]  /*23160*/  LDL.LU R24, [R1+0x120] ;  /* 0x0001200001187983 */ /* 0x001f620000300800 */
[----:B-1----:R-:W5:Y:S02]  /*23170*/  LDL.LU R25, [R1+0x124] ;  /* 0x0001240001197983 */ /* 0x002f640000300800 */
[----:B------:R-:W5:Y:S02]  /*23180*/  LDL.LU R26, [R1+0x128] ;  /* 0x00012800011a7983 */ /* 0x000f640000300800 */
[----:B----4-:R-:W5:Y:S01]  /*23190*/  LDL.LU R27, [R1+0x12c] ;  /* 0x00012c00011b7983 */ /* 0x010f620000300800 */
[C---:B---3--:R-:W-:Y:S08]  /*231a0*/  HMMA.16816.F32 R12, R4.reuse, R18, R12 ;  /* 0x00000012040c723c */ /* 0x048ff0000000180c */
[----:B-----5:R-:W-:Y:S11]  /*231b0*/  HMMA.16816.F32 R4, R4, R22, R24 ;  /* 0x000000160404723c */ /* 0x020ff60000001818 */
[----:B------:R-:W-:Y:S04]  /*231c0*/  @!UPT UIADD3 URZ, URZ, URZ, URZ ;  /* 0x0000003f3f3ff290 */ /* 0x000fe8000fffe03f */
[----:B------:R-:W-:Y:S01]  /*231d0*/  STL.64 [R1+0x20], R12 ;  /* 0x0000200c01007387 */ /* 0x000fe20000100a00 */
[----:B------:R0:W-:Y:S03]  /*231e0*/  STL.64 [R1+0x28], R14 ;  /* 0x0000280e01007387 */ /* 0x0001e60000100a00 */
[----:B0-----:R-:W3:Y:S01]  /*231f0*/  LDL.LU.64 R14, [R1+0x2308] ;  /* 0x00230800010e7983 */ /* 0x001ee20000300a00 */
[----:B------:R-:W3:Y:S03]  /*23200*/  LDL.LU.64 R12, [R1+0x2300] ;  /* 0x00230000010c7983 */ /* 0x000ee60000300a00 */
[----:B------:R-:W-:Y:S01]  /*23210*/  STL.64 [R1+0x10], R4 ;  /* 0x0000100401007387 */ /* 0x000fe20000100a00 */
[----:B------:R0:W-:Y:S01]  /*23220*/  STL.64 [R1+0x18], R6 ;  /* 0x0000180601007387 */ /* 0x0001e20000100a00 */
[----:B------:R-:W-:-:S02]  /*23230*/  MOV R27, R7 ;  /* 0x00000007001b7202 */ /* 0x000fc40000000f00 */
[----:B------:R-:W-:Y:S01]  /*23240*/  MOV R25, R5 ;  /* 0x0000000500197202 */ /* 0x000fe20000000f00 */
[----:B0-----:R-:W3:Y:S01]  /*23250*/  LDL.LU.64 R6, [R1+0x22f8] ;  /* 0x0022f80001067983 */ /* 0x001ee20000300a00 */
[----:B------:R-:W3:Y:S03]  /*23260*/  LDL.LU.64 R4, [R1+0x22f0] ;  /* 0x0022f00001047983 */ /* 0x000ee60000300a00 */
[----:B------:R0:W-:Y:S02]  /*23270*/  STL [R1+0x2274], R25 ;  /* 0x0022741901007387 */ /* 0x0001e40000100800 */
[----:B0-----:R-:W4:Y:S01]  /*23280*/  LDL R25, [R1+0xb0] ;  /* 0x0000b00001197983 */ /* 0x001f220000100800 */
[----:B------:R-:W-:Y:S01]  /*23290*/  STL [R1+0x2270], R27 ;  /* 0x0022701b01007387 */ /* 0x000fe20000100800 */
[C---:B---3--:R-:W-:Y:S08]  /*232a0*/  HMMA.16816.F32 R12, R4.reuse, R18, R12 ;  /* 0x00000012040c723c */ /* 0x048ff0000000180c */
[----:B--2---:R-:W-:Y:S11]  /*232b0*/  HMMA.16816.F32 R4, R4, R22, R8 ;  /* 0x000000160404723c */ /* 0x004ff60000001808 */
[----:B------:R-:W-:Y:S04]  /*232c0*/  @!UPT UIADD3 URZ, URZ, URZ, URZ ;  /* 0x0000003f3f3ff290 */ /* 0x000fe8000fffe03f */
[----:B------:R-:W-:Y:S01]  /*232d0*/  STL [R1+0x2294], R15 ;  /* 0x0022940f01007387 */ /* 0x000fe20000100800 */
[----:B------:R-:W-:Y:S02]  /*232e0*/  STL [R1+0x22b8], R14 ;  /* 0x0022b80e01007387 */ /* 0x000fe40000100800 */
[----:B------:R0:W-:Y:S02]  /*232f0*/  STL.64 [R1+0x22b0], R12 ;  /* 0x0022b00c01007387 */ /* 0x0001e40000100a00 */
[----:B0-----:R-:W2:Y:S01]  /*23300*/  LDL.LU.64 R12, [R1+0xd0] ;  /* 0x0000d000010c7983 */ /* 0x001ea20000300a00 */
[----:B------:R-:W2:Y:S02]  /*23310*/  LDL.LU.64 R14, [R1+0xd8] ;  /* 0x0000d800010e7983 */ /* 0x000ea40000300a00 */
[----:B------:R-:W3:Y:S02]  /*23320*/  LDL.LU.64 R10, [R1+0x22e8] ;  /* 0x0022e800010a7983 */ /* 0x000ee40000300a00 */
[----:B------:R-:W3:Y:S01]  /*23330*/  LDL.LU.64 R8, [R1+0x22e0] ;  /* 0x0022e00001087983 */ /* 0x000ee20000300a00 */
[----:B------:R0:W-:Y:S01]  /*23340*/  STL [R1+0x228c], R4 ;  /* 0x00228c0401007387 */ /* 0x0001e20000100800 */
[----:B------:R-:W-:Y:S02]  /*23350*/  STL [R1+0x2288], R6 ;  /* 0x0022880601007387 */ /* 0x000fe40000100800 */
[----:B------:R1:W-:Y:S02]  /*23360*/  STL [R1+0x225c], R5 ;  /* 0x00225c0501007387 */ /* 0x0003e40000100800 */
[----:B------:R5:W-:Y:S01]  /*23370*/  STL [R1+0x2258], R7 ;  /* 0x0022580701007387 */ /* 0x000be20000100800 */
[----:B0-----:R-:W3:Y:S01]  /*23380*/  LDL.LU R4, [R1+0xc0] ;  /* 0x0000c00001047983 */ /* 0x001ee20000300800 */
[----:B-1----:R-:W3:Y:S02]  /*23390*/  LDL.LU R5, [R1+0xc4] ;  /* 0x0000c40001057983 */ /* 0x002ee40000300800 */
[----:B------:R-:W3:Y:S02]  /*233a0*/  LDL.LU R6, [R1+0xc8] ;  /* 0x0000c80001067983 */ /* 0x000ee40000300800 */
[----:B-----5:R-:W3:Y:S02]  /*233b0*/  LDL.LU R7, [R1+0xcc] ;  /* 0x0000cc0001077983 */ /* 0x020ee40000300800 */
[----:B---3--:R-:W-:Y:S11]  /*233c0*/  HMMA.16816.F32 R8, R4, R18, R8 ;  /* 0x000000120408723c */ /* 0x008ff60000001808 */
[----:B------:R-:W-:Y:S11]  /*233d0*/  @!UPT UIADD3 URZ, URZ, URZ, URZ ;  /* 0x0000003f3f3ff290 */ /* 0x000ff6000fffe03f */
[----:B------:R-:W-:Y:S01]  /*233e0*/  @!UPT UIADD3 URZ, URZ, URZ, URZ ;  /* 0x0000003f3f3ff290 */ /* 0x000fe2000fffe03f */
[----:B------:R-:W-:Y:S01]  /*233f0*/  STL.64 [R1], R8 ;  /* 0x0000000801007387 */ /* 0x000fe20000100a00 */
[----:B------:R-:W-:Y:S01]  /*23400*/  MOV R26, R10 ;  /* 0x0000000a001a7202 */ /* 0x000fe20000000f00 */
[----:B------:R0:W-:Y:S02]  /*23410*/  STL.64 [R1+0x8], R10 ;  /* 0x0000080a01007387 */ /* 0x0001e40000100a00 */
[----:B------:R-:W-:Y:S02]  /*23420*/  IMAD.MOV.U32 R24, RZ, RZ, R11 ;  /* 0x000000ffff187224 */ /* 0x000fe400078e000b */
[----:B0-----:R-:W3:Y:S01]  /*23430*/  LDL.LU.64 R10, [R1+0x22d8] ;  /* 0x0022d800010a7983 */ /* 0x001ee20000300a00 */
[----:B------:R-:W3:Y:S02]  /*23440*/  LDL.LU.64 R8, [R1+0x22d0] ;  /* 0x0022d00001087983 */ /* 0x000ee40000300a00 */
[----:B------:R-:W-:Y:S02]  /*23450*/  STL [R1+0x22c8], R26 ;  /* 0x0022c81a01007387 */ /* 0x000fe40000100800 */
[----:B----4-:R0:W-:Y:S02]  /*23460*/  STL.64 [R1+0x22c0], R24 ;  /* 0x0022c01801007387 */ /* 0x0101e40000100a00 */
[----:B0-----:R-:W2:Y:S01]  /*23470*/  LDL.LU R24, [R1+0x1a0] ;  /* 0x0001a00001187983 */ /* 0x001ea20000300800 */
[----:B------:R-:W2:Y:S01]  /*23480*/  LDL.LU R25, [R1+0x1a4] ;  /* 0x0001a40001197983 */ /* 0x000ea20000300800 */
[----:B------:R-:W-:-:S02]  /*23490*/  MOV R26, R17 ;  /* 0x00000011001a7202 */ /* 0x000fc40000000f00 */
[----:B------:R-:W-:Y:S01]  /*234a0*/  MOV R27, R16 ;  /* 0x00000010001b7202 */ /* 0x000fe20000000f00 */
[----:B---3--:R-:W-:Y:S01]  /*234b0*/  HMMA.16816.F32 R8, R4, R22, R8 ;  /* 0x000000160408723c */ /* 0x008fe20000001808 */
[----:B------:R-:W3:Y:S07]  /*234c0*/  LDL R7, [R1+0x28] ;  /* 0x0000280001077983 */ /* 0x000eee0000100800 */
[----:B--2---:R-:W-:Y:S11]  /*234d0*/  HMMA.16816.F32 R16, R12, R18, R24 ;  /* 0x000000120c10723c */ /* 0x004ff60000001818 */
[----:B------:R-:W-:Y:S04]  /*234e0*/  @!UPT UIADD3 URZ, URZ, URZ, URZ ;  /* 0x0000003f3f3ff290 */ /* 0x000fe8000fffe03f */
[----:B------:R-:W-:Y:S01]  /*234f0*/  STL [R1+0x2290], R10 ;  /* 0x0022900a01007387 */ /* 0x000fe20000100800 */
[----:B------:R0:W-:Y:S02]  /*23500*/  STL [R1+0x226c], R9 ;  /* 0x00226c0901007387 */ /* 0x0001e40000100800 */
[----:B------:R-:W-:Y:S02]  /*23510*/  STL [R1+0x2268], R11 ;  /* 0x0022680b01007387 */ /* 0x000fe40000100800 */
[----:B------:R-:W2:Y:S01]  /*23520*/  LDL.LU R26, [R1+0x22c8] ;  /* 0x0022c800011a7983 */ /* 0x000ea20000300800 */
[----:B------:R-:W4:Y:S01]  /*23530*/  LDL.LU.64 R24, [R1+0x22c0] ;  /* 0x0022c00001187983 */ /* 0x000f220000300a00 */
[----:B------:R-:W-:Y:S02]  /*23540*/  MOV R5, R14 ;  /* 0x0000000e00057202 */ /* 0x000fe40000000f00 */
[----:B------:R-:W-:Y:S01]  /*23550*/  MOV R4, R15 ;  /* 0x0000000f00047202 */ /* 0x000fe20000000f00 */
[----:B------:R-:W-:Y:S01]  /*23560*/  IMAD.MOV.U32 R6, RZ, RZ, R13 ;  /* 0x000000ffff067224 */ /* 0x000fe200078e000d */
[----:B------:R-:W5:Y:S01]  /*23570*/  LDL.LU R14, [R1+0x22b8] ;  /* 0x0022b800010e7983 */ /* 0x000f620000300800 */
[----:B0-----:R-:W-:-:S03]  /*23580*/  MOV R9, R12 ;  /* 0x0000000c00097202 */ /* 0x001fc60000000f00 */
[----:B------:R-:W2:Y:S01]  /*23590*/  LDL.LU.64 R12, [R1+0x22b0] ;  /* 0x0022b000010c7983 */ /* 0x000ea20000300a00 */
[----:B------:R0:W-:Y:S02]  /*235a0*/  STL.64 [R1+0x22a0], R18 ;  /* 0x0022a01201007387 */ /* 0x0001e40000100a00 */
[----:B------:R-:W-:Y:S01]  /*235b0*/  STL.64 [R1+0x2298], R16 ;  /* 0x0022981001007387 */ /* 0x000fe20000100a00 */
[----:B0-----:R-:W-:Y:S02]  /*235c0*/  MOV R19, R4 ;  /* 0x0000000400137202 */ /* 0x001fe40000000f00 */
[----:B------:R-:W-:Y:S01]  /*235d0*/  MOV R18, R5 ;  /* 0x0000000500127202 */ /* 0x000fe20000000f00 */
[----:B---3--:R-:W-:Y:S01]  /*235e0*/  STL [R1+0x22ac], R7 ;  /* 0x0022ac0701007387 */ /* 0x008fe20000100800 */
[----:B----4-:R-:W-:-:S05]  /*235f0*/  FMUL R4, R25, c[0x0][0x188] ;  /* 0x0000620019047a20 */ /* 0x010fca0000400000 */
[----:B------:R0:W-:Y:S04]  /*23600*/  STL [R1+0x22a8], R4 ;  /* 0x0022a80401007387 */ /* 0x0001e80000100800 */
[----:B0-----:R-:W3:Y:S01]  /*23610*/  LDL.LU R4, [R1+0x190] ;  /* 0x0001900001047983 */ /* 0x001ee20000300800 */
[----:B------:R-:W3:Y:S02]  /*23620*/  LDL.LU R5, [R1+0x194] ;  /* 0x0001940001057983 */ /* 0x000ee40000300800 */
[----:B------:R-:W-:Y:S01]  /*23630*/  IMAD.MOV.U32 R17, RZ, RZ, R6 ;  /* 0x000000ffff117224 */ /* 0x000fe200078e0006 */
[----:B------:R-:W-:Y:S02]  /*23640*/  MOV R16, R9 ;  /* 0x0000000900107202 */ /* 0x000fe40000000f00 */
[----:B------:R-:W-:Y:S01]  /*23650*/  MOV R6, R29 ;  /* 0x0000001d00067202 */ /* 0x000fe20000000f00 */
[----:B------:R-:W-:-:S02]  /*23660*/  IMAD.MOV.U32 R7, RZ, RZ, R28 ;  /* 0x000000ffff077224 */ /* 0x000fc400078e001c */
[----:B------:R-:W-:Y:S02]  /*23670*/  FMUL R29, R21, c[0x0][0x188] ;  /* 0x00006200151d7a20 */ /* 0x000fe40000400000 */
[----:B------:R-:W-:Y:S01]  /*23680*/  FMUL R28, R20, c[0x0][0x188] ;  /* 0x00006200141c7a20 */ /* 0x000fe20000400000 */
[----:B------:R-:W4:Y:S04]  /*23690*/  LDL R11, [R1+0x80] ;  /* 0x00008000010b7983 */ /* 0x000f280000100800 */
[----:B------:R-:W2:Y:S04]  /*236a0*/  LDL R15, [R1+0x84] ;  /* 0x00008400010f7983 */ /* 0x000ea80000100800 */
[----:B------:R-:W2:Y:S04]  /*236b0*/  LDL R27, [R1+0x88] ;  /* 0x00008800011b7983 */ /* 0x000ea80000100800 */
[----:B------:R-:W2:Y:S01]  /*236c0*/  LDL R25, [R1+0x8c] ;  /* 0x00008c0001197983 */ /* 0x000ea20000100800 */
[----:B---3--:R-:W-:Y:S03]  /*236d0*/  HMMA.16816.F32 R20, R16, R22, R4 ;  /* 0x000000161014723c */ /* 0x008fe60000001804 */
[----:B------:R-:W3:Y:S01]  /*236e0*/  LDL.LU R7, [R1+0x22ac] ;  /* 0x0022ac0001077983 */ /* 0x000ee20000300800 */
[----:B------:R-:W2:Y:S02]  /*236f0*/  LDL.LU R4, [R1+0x22a8] ;  /* 0x0022a80001047983 */ /* 0x000ea40000300800 */
[----:B------:R-:W3:Y:S02]  /*23700*/  LDL.LU.64 R18, [R1+0x22a0] ;  /* 0x0022a00001127983 */ /* 0x000ee40000300a00 */
[----:B------:R-:W3:Y:S01]  /*23710*/  LDL.LU.64 R16, [R1+0x2298] ;  /* 0x0022980001107983 */ /* 0x000ee20000300a00 */
[----:B------:R-:W3:Y:S04]  /*23720*/  LDL R9, [R1+0x40] ;  /* 0x0000400001097983 */ /* 0x000ee80000100800 */
[----:B------:R-:W3:Y:S01]  /*23730*/  LDL R5, [R1+0x4c] ;  /* 0x00004c0001057983 */ /* 0x000ee20000100800 */
[----:B------:R-:W-:-:S09]  /*23740*/  FMUL R3, R3, c[0x0][0x188] ;  /* 0x0000620003037a20 */ /* 0x000fd20000400000 */
[----:B------:R0:W-:Y:S04]  /*23750*/  STL [R1+0x227c], R20 ;  /* 0x00227c1401007387 */ /* 0x0001e80000100800 */
[----:B0-----:R-:W4:Y:S01]  /*23760*/  LDL R20, [R1+0x20] ;  /* 0x0000200001147983 */ /* 0x001f220000100800 */
[----:B------:R0:W-:Y:S03]  /*23770*/  STL [R1+0x2278], R22 ;  /* 0x0022781601007387 */ /* 0x0001e60000100800 */
[----:B0-----:R-:W5:Y:S01]  /*23780*/  LDL R22, [R1+0x78] ;  /* 0x0000780001167983 */ /* 0x001f620000100800 */
[----:B------:R0:W-:Y:S03]  /*23790*/  STL [R1+0x2254], R21 ;  /* 0x0022541501007387 */ /* 0x0001e60000100800 */
[----:B0-----:R-:W5:Y:S01]  /*237a0*/  LDL R21, [R1+0x24] ;  /* 0x0000240001157983 */ /* 0x001f620000100800 */
[----:B------:R0:W-:Y:S02]  /*237b0*/  STL [R1+0x2250], R23 ;  /* 0x0022501701007387 */ /* 0x0001e40000100800 */
[----:B------:R-:W-:-:S02]  /*237c0*/  FMUL R2, R2, c[0x0][0x188] ;  /* 0x0000620002027a20 */ /* 0x000fc40000400000 */
[----:B------:R-:W-:Y:S01]  /*237d0*/  FMUL R0, R0, c[0x0][0x188] ;  /* 0x0000620000007a20 */ /* 0x000fe20000400000 */
[----:B--2---:R-:W-:Y:S01]  /*237e0*/  FMNMX R10, R4, R29, !PT ;  /* 0x0000001d040a7209 */ /* 0x004fe20007800000 */
[----:B------:R-:W-:Y:S01]  /*237f0*/  FMNMX R4, R28, R3, !PT ;  /* 0x000000031c047209 */ /* 0x000fe20007800000 */
[----:B------:R-:W2:Y:S04]  /*23800*/  LDL R29, [R1+0x2c] ;  /* 0x00002c00011d7983 */ /* 0x000ea80000100800 */
[----:B------:R-:W2:Y:S04]  /*23810*/  LDL R28, [R1] ;  /* 0x00000000011c7983 */ /* 0x000ea80000100800 */
[----:B------:R-:W2:Y:S04]  /*23820*/  LDL R3, [R1+0x4] ;  /* 0x0000040001037983 */ /* 0x000ea80000100800 */
[----:B0-----:R-:W2:Y:S01]  /*23830*/  LDL R23, [R1+0x7c] ;  /* 0x00007c0001177983 */ /* 0x001ea20000100800 */
[----:B---3--:R-:W-:Y:S01]  /*23840*/  FMUL R7, R7, c[0x0][0x188] ;  /* 0x0000620007077a20 */ /* 0x008fe20000400000 */
[----:B------:R-:W-:Y:S01]  /*23850*/  FMNMX R6, R2, R0, !PT ;  /* 0x0000000002067209 */ /* 0x000fe20007800000 */
[----:B------:R-:W-:-:S02]  /*23860*/  FMUL R2, R26, c[0x0][0x188] ;  /* 0x000062001a027a20 */ /* 0x000fc40000400000 */
[----:B----4-:R-:W-:Y:S02]  /*23870*/  FMUL R20, R20, c[0x0][0x188] ;  /* 0x0000620014147a20 */ /* 0x010fe40000400000 */
[----:B-----5:R-:W-:-:S05]  /*23880*/  FMUL R21, R21, c[0x0][0x188] ;  /* 0x0000620015157a20 */ /* 0x020fca0000400000 */
[----:B------:R-:W-:Y:S01]  /*23890*/  FMNMX R26, R20, R21, !PT ;  /* 0x00000015141a7209 */ /* 0x000fe20007800000 */
[----:B--2---:R-:W-:Y:S02]  /*238a0*/  FMUL R29, R29, c[0x0][0x188] ;  /* 0x000062001d1d7a20 */ /* 0x004fe40000400000 */
[----:B------:R-:W-:Y:S02]  /*238b0*/  FMUL R28, R28, c[0x0][0x188] ;  /* 0x000062001c1c7a20 */ /* 0x000fe40000400000 */
[----:B------:R-:W-:Y:S01]  /*238c0*/  FMUL R3, R3, c[0x0][0x188] ;  /* 0x0000620003037a20 */ /* 0x000fe20000400000 */
[----:B------:R-:W-:-:S04]  /*238d0*/  FMNMX R21, R7, R29, !PT ;  /* 0x0000001d07157209 */ /* 0x000fc80007800000 */
[----:B------:R-:W-:Y:S01]  /*238e0*/  FMNMX R7, R28, R3, !PT ;  /* 0x000000031c077209 */ /* 0x000fe20007800000 */
[----:B------:R-:W2:Y:S04]  /*238f0*/  LDL R29, [R1+0x44] ;  /* 0x00004400011d7983 */ /* 0x000ea80000100800 */
[----:B------:R-:W3:Y:S01]  /*23900*/  LDL R3, [R1+0x48] ;  /* 0x0000480001037983 */ /* 0x000ee20000100800 */
[----:B------:R-:W-:Y:S02]  /*23910*/  FMUL R22, R22, c[0x0][0x188] ;  /* 0x0000620016167a20 */ /* 0x000fe40000400000 */
[----:B------:R-:W-:Y:S02]  /*23920*/  FMUL R23, R23, c[0x0][0x188] ;  /* 0x0000620017177a20 */ /* 0x000fe40000400000 */
[----:B------:R-:W-:-:S02]  /*23930*/  FMUL R0, R24, c[0x0][0x188] ;  /* 0x0000620018007a20 */ /* 0x000fc40000400000 */
[----:B------:R-:W-:Y:S01]  /*23940*/  FMUL R15, R15, c[0x0][0x188] ;  /* 0x000062000f0f7a20 */ /* 0x000fe20000400000 */
[----:B------:R-:W-:Y:S01]  /*23950*/  FMNMX R24, R22, R23, !PT ;  /* 0x0000001716187209 */ /* 0x000fe20007800000 */
[----:B------:R-:W-:Y:S02]  /*23960*/  FMUL R22, R11, c[0x0][0x188] ;  /* 0x000062000b167a20 */ /* 0x000fe40000400000 */
[----:B------:R-:W-:Y:S01]  /*23970*/  FMUL R23, R27, c[0x0][0x188] ;  /* 0x000062001b177a20 */ /* 0x000fe20000400000 */
[----:B------:R-:W4:Y:S04]  /*23980*/  LDL R11, [R1+0x90] ;  /* 0x00009000010b7983 */ /* 0x000f280000100800 */
[----:B------:R-:W5:Y:S01]  /*23990*/  LDL R27, [R1+0x98] ;  /* 0x00009800011b7983 */ /* 0x000f620000100800 */
[----:B------:R-:W-:Y:S01]  /*239a0*/  FMNMX R22, R22, R15, !PT ;  /* 0x0000000f16167209 */ /* 0x000fe20007800000 */
[----:B---3--:R-:W-:-:S02]  /*239b0*/  FMUL R28, R3, c[0x0][0x188] ;  /* 0x00006200031c7a20 */ /* 0x008fc40000400000 */
[----:B------:R-:W-:Y:S02]  /*239c0*/  FMUL R3, R5, c[0x0][0x188] ;  /* 0x0000620005037a20 */ /* 0x000fe40000400000 */
[----:B------:R-:W3:Y:S01]  /*239d0*/  LDL R5, [R1+0x18] ;  /* 0x0000180001057983 */ /* 0x000ee20000100800 */
[----:B------:R0:W-:Y:S02]  /*239e0*/  STL [R1+0x21c0], R12 ;  /* 0x0021c00c01007387 */ /* 0x0001e40000100800 */
[----:B------:R1:W-:Y:S02]  /*239f0*/  STL [R1+0x21bc], R13 ;  /* 0x0021bc0d01007387 */ /* 0x0003e40000100800 */
[----:B------:R-:W3:Y:S02]  /*23a00*/  LDL.LU R15, [R1+0x2294] ;  /* 0x00229400010f7983 */ /* 0x000ee40000300800 */
[----:B------:R-:W-:Y:S02]  /*23a10*/  FMUL R9, R9, c[0x0][0x188] ;  /* 0x0000620009097a20 */ /* 0x000fe40000400000 */
[----:B--2---:R-:W-:Y:S01]  /*23a20*/  FMUL R29, R29, c[0x0][0x188] ;  /* 0x000062001d1d7a20 */ /* 0x004fe20000400000 */
[----:B------:R-:W-:-:S02]  /*23a30*/  FMNMX R20, R2, R0, !PT ;  /* 0x0000000002147209 */ /* 0x000fc40007800000 */
[----:B------:R-:W-:Y:S01]  /*23a40*/  FMNMX R3, R28, R3, !PT ;  /* 0x000000031c037209 */ /* 0x000fe20007800000 */
[----:B------:R-:W-:Y:S01]  /*23a50*/  FMUL R2, R12, c[0x0][0x188] ;  /* 0x000062000c027a20 */ /* 0x000fe20000400000 */
[----:B------:R-:W-:Y:S01]  /*23a60*/  FMNMX R9, R9, R29, !PT ;  /* 0x0000001d09097209 */ /* 0x000fe20007800000 */
[----:B------:R-:W-:Y:S01]  /*23a70*/  FMUL R0, R13, c[0x0][0x188] ;  /* 0x000062000d007a20 */ /* 0x000fe20000400000 */
[----:B0-----:R-:W2:Y:S01]  /*23a80*/  LDL.LU R12, [R1+0x60] ;  /* 0x00006000010c7983 */ /* 0x001ea20000300800 */
[----:B-1----:R-:W2:Y:S02]  /*23a90*/  LDL.LU R13, [R1+0x68] ;  /* 0x00006800010d7983 */ /* 0x002ea40000300800 */
[----:B------:R0:W-:Y:S02]  /*23aa0*/  STL [R1+0xc4], R9 ;  /* 0x0000c40901007387 */ /* 0x0001e40000100800 */
[----:B------:R-:W-:Y:S01]  /*23ab0*/  STL [R1+0xa8], R3 ;  /* 0x0000a80301007387 */ /* 0x000fe20000100800 */
[----:B------:R1:W-:Y:S01]  /*23ac0*/  STL [R1+0x21c4], R14 ;  /* 0x0021c40e01007387 */ /* 0x0003e20000100800 */
[----:B------:R-:W-:-:S02]  /*23ad0*/  FMUL R28, R16, c[0x0][0x188] ;  /* 0x00006200101c7a20 */ /* 0x000fc40000400000 */
[----:B0-----:R-:W-:Y:S02]  /*23ae0*/  FMUL R9, R14, c[0x0][0x188] ;  /* 0x000062000e097a20 */ /* 0x001fe40000400000 */
[----:B-1----:R-:W2:Y:S01]  /*23af0*/  LDL R14, [R1+0x10] ;  /* 0x00001000010e7983 */ /* 0x002ea20000100800 */
[----:B---3--:R-:W-:-:S03]  /*23b00*/  FMUL R29, R15, c[0x0][0x188] ;  /* 0x000062000f1d7a20 */ /* 0x008fc60000400000 */
[----:B------:R0:W-:Y:S04]  /*23b10*/  STL [R1+0x21c8], R15 ;  /* 0x0021c80f01007387 */ /* 0x0001e80000100800 */
[----:B0-----:R-:W3:Y:S01]  /*23b20*/  LDL R15, [R1+0x58] ;  /* 0x00005800010f7983 */ /* 0x001ee20000100800 */
[----:B------:R0:W-:Y:S03]  /*23b30*/  STL [R1+0x21e8], R16 ;  /* 0x0021e81001007387 */ /* 0x0001e60000100800 */
[----:B0-----:R-:W3:Y:S01]  /*23b40*/  LDL R16, [R1+0x50] ;  /* 0x0000500001107983 */ /* 0x001ee20000100800 */
[----:B------:R-:W-:Y:S02]  /*23b50*/  FMUL R25, R25, c[0x0][0x188] ;  /* 0x0000620019197a20 */ /* 0x000fe40000400000 */
[----:B------:R-:W-:-:S02]  /*23b60*/  FMUL R3, R17, c[0x0][0x188] ;  /* 0x0000620011037a20 */ /* 0x000fc40000400000 */
[----:B------:R5:W-:Y:S01]  /*23b70*/  STL [R1+0x21ec], R17 ;  /* 0x0021ec1101007387 */ /* 0x000be20000100800 */
[----:B------:R4:W-:Y:S01]  /*23b80*/  STL [R1+0x21f0], R18 ;  /* 0x0021f01201007387 */ /* 0x0009e20000100800 */
[----:B------:R-:W-:Y:S01]  /*23b90*/  FMNMX R23, R23, R25, !PT ;  /* 0x0000001917177209 */ /* 0x000fe20007800000 */
[----:B------:R-:W-:Y:S02]  /*23ba0*/  FMNMX R25, R2, R0, !PT ;  /* 0x0000000002197209 */ /* 0x000fe40007800000 */
[----:B------:R-:W-:Y:S02]  /*23bb0*/  FMUL R2, R18, c[0x0][0x188] ;  /* 0x0000620012027a20 */ /* 0x000fe40000400000 */
[----:B------:R-:W-:Y:S02]  /*23bc0*/  FMUL R0, R19, c[0x0][0x188] ;  /* 0x0000620013007a20 */ /* 0x000fe40000400000 */
[----:B-----5:R-:W-:Y:S02]  /*23bd0*/  FMUL R17, R27, c[0x0][0x188] ;  /* 0x000062001b117a20 */ /* 0x020fe40000400000 */
[----:B----4-:R-:W-:Y:S01]  /*23be0*/  FMUL R18, R11, c[0x0][0x188] ;  /* 0x000062000b127a20 */ /* 0x010fe20000400000 */
[----:B------:R-:W-:Y:S01]  /*23bf0*/  FMNMX R27, R9, R29, !PT ;  /* 0x0000001d091b7209 */ /* 0x000fe20007800000 */
[----:B------:R-:W-:Y:S01]  /*23c00*/  FMNMX R9, R28, R3, !PT ;  /* 0x000000031c097209 */ /* 0x000fe20007800000 */
[----:B------:R-:W-:Y:S01]  /*23c10*/  FMNMX R11, R2, R0, !PT ;  /* 0x00000000020b7209 */ /* 0x000fe20007800000 */
[----:B------:R0:W-:Y:S01]  /*23c20*/  STL [R1+0x21f4], R19 ;  /* 0x0021f41301007387 */ /* 0x0001e20000100800 */
[----:B------:R-:W-:-:S02]  /*23c30*/  FMNMX R0, R18, R10, !PT ;  /* 0x0000000a12007209 */ /* 0x000fc40007800000 */
[----:B------:R-:W4:Y:S01]  /*23c40*/  LDL.LU R10, [R1+0x2290] ;  /* 0x00229000010a7983 */ /* 0x000f220000300800 */
[----:B------:R-:W-:Y:S01]  /*23c50*/  FMNMX R2, R17, R4, !PT ;  /* 0x0000000411027209 */ /* 0x000fe20007800000 */
[----:B--2---:R-:W-:Y:S01]  /*23c60*/  FMUL R29, R14, c[0x0][0x188] ;  /* 0x000062000e1d7a20 */ /* 0x004fe20000400000 */
[----:B------:R-:W2:Y:S01]  /*23c70*/  LDL.LU R4, [R1+0x228c] ;  /* 0x00228c0001047983 */ /* 0x000ea20000300800 */
[----:B------:R-:W-:Y:S03]  /*23c80*/  STL [R1+0x21f8], R8 ;  /* 0x0021f80801007387 */ /* 0x000fe60000100800 */
[----:B------:R-:W-:Y:S01]  /*23c90*/  FMNMX R29, R29, R26, !PT ;  /* 0x0000001a1d1d7209 */ /* 0x000fe20007800000 */
[----:B---3--:R-:W-:-:S05]  /*23ca0*/  FMUL R28, R15, c[0x0][0x188] ;  /* 0x000062000f1c7a20 */ /* 0x008fca0000400000 */
[----:B------:R-:W-:Y:S01]  /*23cb0*/  FMNMX R28, R28, R24, !PT ;  /* 0x000000181c1c7209 */ /* 0x000fe20007800000 */
[----:B------:R-:W-:-:S05]  /*23cc0*/  FMUL R3, R16, c[0x0][0x188] ;  /* 0x0000620010037a20 */ /* 0x000fca0000400000 */
[----:B------:R-:W-:Y:S02]  /*23cd0*/  FMNMX R3, R3, R6, !PT ;  /* 0x0000000603037209 */ /* 0x000fe40007800000 */
[----:B------:R-:W3:Y:S01]  /*23ce0*/  LDL.LU R6, [R1+0x2288] ;  /* 0x0022880001067983 */ /* 0x000ee20000300800 */
[----:B------:R-:W5:Y:S02]  /*23cf0*/  LDL.LU R24, [R1+0x2284] ;  /* 0x0022840001187983 */ /* 0x000f640000300800 */
[----:B------:R-:W2:Y:S02]  /*23d00*/  LDL.LU R26, [R1+0x2280] ;  /* 0x00228000011a7983 */ /* 0x000ea40000300800 */
[----:B------:R-:W-:Y:S02]  /*23d10*/  FMUL R14, R5, c[0x0][0x188] ;  /* 0x00006200050e7a20 */ /* 0x000fe40000400000 */
[----:B------:R-:W-:Y:S01]  /*23d20*/  FMUL R5, R8, c[0x0][0x188] ;  /* 0x0000620008057a20 */ /* 0x000fe20000400000 */
[----:B0-----:R-:W2:Y:S04]  /*23d30*/  LDL R19, [R1+0x54] ;  /* 0x0000540001137983 */ /* 0x001ea80000100800 */
[----:B------:R-:W2:Y:S01]  /*23d40*/  LDL R18, [R1+0x5c] ;  /* 0x00005c0001127983 */ /* 0x000ea20000100800 */
[----:B------:R-:W-:-:S02]  /*23d50*/  FMNMX R15, R14, R21, !PT ;  /* 0x000000150e0f7209 */ /* 0x000fc40007800000 */
[----:B------:R-:W-:Y:S01]  /*23d60*/  FMNMX R5, R5, R7, !PT ;  /* 0x0000000705057209 */ /* 0x000fe20007800000 */
[----:B------:R-:W2:Y:S01]  /*23d70*/  LDL.LU R14, [R1+0x6c] ;  /* 0x00006c00010e7983 */ /* 0x000ea20000300800 */
[----:B----4-:R0:W-:Y:S02]  /*23d80*/  STL [R1+0x21fc], R10 ;  /* 0x0021fc0a01007387 */ /* 0x0101e40000100800 */
[----:B------:R-:W-:Y:S02]  /*23d90*/  FMUL R7, R10, c[0x0][0x188] ;  /* 0x000062000a077a20 */ /* 0x000fe40000400000 */
[----:B0-----:R-:W4:Y:S03]  /*23da0*/  LDL.LU R10, [R1+0xa8] ;  /* 0x0000a800010a7983 */ /* 0x001f260000300800 */
[----:B------:R-:W-:Y:S01]  /*23db0*/  FMNMX R7, R7, R20, !PT ;  /* 0x0000001407077209 */ /* 0x000fe20007800000 */
[----:B------:R-:W-:-:S05]  /*23dc0*/  FMUL R21, R12, c[0x0][0x188] ;  /* 0x000062000c157a20 */ /* 0x000fca0000400000 */
[----:B------:R-:W-:Y:S01]  /*23dd0*/  FMNMX R21, R21, R22, !PT ;  /* 0x0000001615157209 */ /* 0x000fe20007800000 */
[----:B-----5:R-:W-:Y:S01]  /*23de0*/  FMUL R8, R24, c[0x0][0x188] ;  /* 0x0000620018087a20 */ /* 0x020fe20000400000 */
[----:B------:R0:W-:Y:S04]  /*23df0*/  STL [R1+0x2200], R24 ;  /* 0x0022001801007387 */ /* 0x0001e80000100800 */
[----:B0-----:R-:W5:Y:S01]  /*23e00*/  LDL.LU R24, [R1+0xc4] ;  /* 0x0000c40001187983 */ /* 0x001f620000300800 */
[----:B--2---:R4:W-:Y:S02]  /*23e10*/  STL [R1+0x2204], R26 ;  /* 0x0022041a01007387 */ /* 0x0049e40000100800 */
[----:B------:R-:W2:Y:S02]  /*23e20*/  LDL.LU R20, [R1+0x227c] ;  /* 0x00227c0001147983 */ /* 0x000ea40000300800 */
[----:B------:R-:W2:Y:S02]  /*23e30*/  LDL.LU R22, [R1+0x2278] ;  /* 0x0022780001167983 */ /* 0x000ea40000300800 */
[----:B------:R-:W-:-:S02]  /*23e40*/  FMUL R16, R13, c[0x0][0x188] ;  /* 0x000062000d107a20 */ /* 0x000fc40000400000 */
[----:B------:R-:W-:-:S03]  /*23e50*/  FMUL R17, R26, c[0x0][0x188] ;  /* 0x000062001a117a20 */ /* 0x000fc60000400000 */
[----:B------:R-:W-:Y:S02]  /*23e60*/  FMNMX R23, R16, R23, !PT ;  /* 0x0000001710177209 */ /* 0x000fe40007800000 */
[----:B------:R-:W2:Y:S01]  /*23e70*/  LDL R16, [R1+0x64] ;  /* 0x0000640001107983 */ /* 0x000ea20000100800 */
[----:B------:R0:W-:Y:S01]  /*23e80*/  STL [R1+0x2208], R4 ;  /* 0x0022080401007387 */ /* 0x0001e20000100800 */
[----:B----4-:R-:W-:Y:S02]  /*23e90*/  FMNMX R26, R17, R10, !PT ;  /* 0x0000000a111a7209 */ /* 0x010fe40007800000 */
[----:B-----5:R-:W-:Y:S01]  /*23ea0*/  FMNMX R8, R8, R24, !PT ;  /* 0x0000001808087209 */ /* 0x020fe20007800000 */
[----:B------:R-:W-:Y:S02]  /*23eb0*/  FMUL R24, R4, c[0x0][0x188] ;  /* 0x0000620004187a20 */ /* 0x000fe40000400000 */
[----:B0-----:R-:W4:Y:S01]  /*23ec0*/  LDL R4, [R1+0x9c] ;  /* 0x00009c0001047983 */ /* 0x001f220000100800 */
[----:B---3--:R-:W-:Y:S02]  /*23ed0*/  STL [R1+0x220c], R6 ;  /* 0x00220c0601007387 */ /* 0x008fe40000100800 */
[----:B--2---:R-:W-:Y:S01]  /*23ee0*/  FMUL R10, R20, c[0x0][0x188] ;  /* 0x00006200140a7a20 */ /* 0x004fe20000400000 */
[----:B------:R0:W-:Y:S01]  /*23ef0*/  STL [R1+0x2210], R20 ;  /* 0x0022101401007387 */ /* 0x0001e20000100800 */
[----:B------:R-:W-:-:S03]  /*23f00*/  FMNMX R24, R24, R25, !PT ;  /* 0x0000001918187209 */ /* 0x000fc60007800000 */
[----:B0-----:R-:W2:Y:S01]  /*23f10*/  LDL R20, [R1+0x94] ;  /* 0x0000940001147983 */ /* 0x001ea20000100800 */
[----:B------:R4:W-:Y:S02]  /*23f20*/  STL [R1+0x2214], R22 ;  /* 0x0022141601007387 */ /* 0x0009e40000100800 */
[----:B------:R-:W3:Y:S02]  /*23f30*/  LDL.LU R25, [R1+0x2274] ;  /* 0x0022740001197983 */ /* 0x000ee40000300800 */
[----:B------:R-:W-:Y:S02]  /*23f40*/  FMUL R17, R6, c[0x0][0x188] ;  /* 0x0000620006117a20 */ /* 0x000fe40000400000 */
[----:B------:R-:W-:Y:S01]  /*23f50*/  FMUL R6, R22, c[0x0][0x188] ;  /* 0x0000620016067a20 */ /* 0x000fe20000400000 */
[----:B------:R-:W-:Y:S02]  /*23f60*/  FMNMX R10, R10, R9, !PT ;  /* 0x000000090a0a7209 */ /* 0x000fe40007800000 */
[----:B------:R-:W-:-:S02]  /*23f70*/  FMNMX R17, R17, R27, !PT ;  /* 0x0000001b11117209 */ /* 0x000fc40007800000 */
[----:B------:R-:W5:Y:S01]  /*23f80*/  LDL.LU R27, [R1+0x2270] ;  /* 0x00227000011b7983 */ /* 0x000f620000300800 */
[----:B------:R-:W4:Y:S01]  /*23f90*/  LDL.LU R9, [R1+0x226c] ;  /* 0x00226c0001097983 */ /* 0x000f220000300800 */
[----:B------:R-:W-:Y:S02]  /*23fa0*/  FMNMX R6, R6, R11, !PT ;  /* 0x0000000b06067209 */ /* 0x000fe40007800000 */
[----:B------:R-:W5:Y:S01]  /*23fb0*/  LDL.LU R11, [R1+0x2268] ;  /* 0x00226800010b7983 */ /* 0x000f620000300800 */
[----:B--2---:R-:W-:-:S05]  /*23fc0*/  FMUL R20, R20, c[0x0][0x188] ;  /* 0x0000620014147a20 */ /* 0x004fca0000400000 */
[----:B------:R-:W-:Y:S01]  /*23fd0*/  FMNMX R0, R20, R0, !PT ;  /* 0x0000000014007209 */ /* 0x000fe20007800000 */
[----:B------:R-:W-:Y:S02]  /*23fe0*/  FMUL R20, R19, c[0x0][0x188] ;  /* 0x0000620013147a20 */ /* 0x000fe40000400000 */
[----:B------:R-:W-:Y:S02]  /*23ff0*/  FMUL R19, R18, c[0x0][0x188] ;  /* 0x0000620012137a20 */ /* 0x000fe40000400000 */
[----:B---3--:R-:W-:Y:S02]  /*24000*/  FMUL R18, R25, c[0x0][0x188] ;  /* 0x0000620019127a20 */ /* 0x008fe40000400000 */
[----:B------:R-:W2:Y:S01]  /*24010*/  LDL.LU R25, [R1+0x2264] ;  /* 0x0022640001197983 */ /* 0x000ea20000300800 */
[----:B----4-:R-:W-:Y:S02]  /*24020*/  FMUL R22, R4, c[0x0][0x188] ;  /* 0x0000620004167a20 */ /* 0x010fe40000400000 */
[----:B------:R-:W-:Y:S01]  /*24030*/  FMNMX R29, R18, R29, !PT ;  /* 0x0000001d121d7209 */ /* 0x000fe20007800000 */
[----:B------:R-:W-:-:S02]  /*24040*/  FMUL R18, R9, c[0x0][0x188] ;  /* 0x0000620009127a20 */ /* 0x000fc40000400000 */
[----:B-----5:R-:W-:Y:S02]  /*24050*/  FMUL R4, R27, c[0x0][0x188] ;  /* 0x000062001b047a20 */ /* 0x020fe40000400000 */
[----:B------:R-:W3:Y:S01]  /*24060*/  LDL.LU R27, [R1+0x2260] ;  /* 0x00226000011b7983 */ /* 0x000ee20000300800 */
[----:B------:R0:W-:Y:S02]  /*24070*/  STL [R1+0x2218], R9 ;  /* 0x0022180901007387 */ /* 0x0001e40000100800 */
[----:B------:R-:W-:Y:S01]  /*24080*/  STL [R1+0x221c], R11 ;  /* 0x00221c0b01007387 */ /* 0x000fe20000100800 */
[----:B------:R-:W-:Y:S02]  /*24090*/  FMNMX R18, R18, R5, !PT ;  /* 0x0000000512127209 */ /* 0x000fe40007800000 */
[----:B------:R-:W-:Y:S01]  /*240a0*/  FMNMX R28, R19, R28, !PT ;  /* 0x0000001c131c7209 */ /* 0x000fe20007800000 */
[----:B------:R-:W-:Y:S02]  /*240b0*/  FMNMX R19, R4, R15, !PT ;  /* 0x0000000f04137209 */ /* 0x000fe40007800000 */
[----:B------:R-:W-:-:S02]  /*240c0*/  FMUL R15, R11, c[0x0][0x188] ;  /* 0x000062000b0f7a20 */ /* 0x000fc40000400000 */
[----:B------:R-:W-:Y:S02]  /*240d0*/  FMUL R16, R16, c[0x0][0x188] ;  /* 0x0000620010107a20 */ /* 0x000fe40000400000 */
[----:B0-----:R-:W-:Y:S01]  /*240e0*/  FMUL R9, R14, c[0x0][0x188] ;  /* 0x000062000e097a20 */ /* 0x001fe20000400000 */
[----:B------:R-:W-:Y:S02]  /*240f0*/  FMNMX R15, R15, R7, !PT ;  /* 0x000000070f0f7209 */ /* 0x000fe40007800000 */
[----:B------:R-:W-:Y:S02]  /*24100*/  FMNMX R16, R16, R21, !PT ;  /* 0x0000001510107209 */ /* 0x000fe40007800000 */
[----:B------:R-:W-:Y:S01]  /*24110*/  FMNMX R9, R9, R23, !PT ;  /* 0x0000001709097209 */ /* 0x000fe20007800000 */
[----:B--2---:R0:W-:Y:S01]  /*24120*/  STL [R1+0x2220], R25 ;  /* 0x0022201901007387 */ /* 0x0041e20000100800 */
[----:B------:R-:W2:Y:S02]  /*24130*/  LDL.LU R5, [R1+0x225c] ;  /* 0x00225c0001057983 */ /* 0x000ea40000300800 */
[----:B------:R-:W4:Y:S02]  /*24140*/  LDL.LU R7, [R1+0x2258] ;  /* 0x0022580001077983 */ /* 0x000f240000300800 */
[----:B------:R-:W5:Y:S01]  /*24150*/  LDL.LU R21, [R1+0x2254] ;  /* 0x0022540001157983 */ /* 0x000f620000300800 */
[----:B------:R-:W4:Y:S01]  /*24160*/  LDL.LU R23, [R1+0x2250] ;  /* 0x0022500001177983 */ /* 0x000f220000300800 */
[----:B------:R-:W-:Y:S02]  /*24170*/  STL [R1+0xd0], R9 ;  /* 0x0000d00901007387 */ /* 0x000fe40000100800 */
[----:B---3--:R-:W-:Y:S02]  /*24180*/  STL [R1+0x2224], R27 ;  /* 0x0022241b01007387 */ /* 0x008fe40000100800 */
[----:B------:R-:W-:Y:S01]  /*24190*/  FMUL R4, R25, c[0x0][0x188] ;  /* 0x0000620019047a20 */ /* 0x000fe20000400000 */
[----:B------:R-:W-:-:S04]  /*241a0*/  FMNMX R2, R22, R2, !PT ;  /* 0x0000000216027209 */ /* 0x000fc80007800000 */
[----:B------:R-:W-:Y:S02]  /*241b0*/  FMNMX R22, R4, R8, !PT ;  /* 0x0000000804167209 */ /* 0x000fe40007800000 */
[----:B------:R-:W-:Y:S01]  /*241c0*/  FMNMX R3, R20, R3, !PT ;  /* 0x0000000314037209 */ /* 0x000fe20007800000 */
[----:B------:R-:W-:-:S05]  /*241d0*/  FMUL R20, R27, c[0x0][0x188] ;  /* 0x000062001b147a20 */ /* 0x000fca0000400000 */
[----:B0-----:R-:W-:Y:S02]  /*241e0*/  FMNMX R25, R20, R26, !PT ;  /* 0x0000001a14197209 */ /* 0x001fe40007800000 */
[----:B------:R-:W-:Y:S04]  /*241f0*/  SHFL.BFLY PT, R26, R2, 0x2, 0x1f ;  /* 0x0c401f00021a7f89 */ /* 0x000fe800000e0000 */
[----:B------:R-:W-:Y:S01]  /*24200*/  SHFL.BFLY PT, R20, R19, 0x2, 0x1f ;  /* 0x0c401f0013147f89 */ /* 0x000fe200000e0000 */
[----:B--2---:R-:W-:-:S03]  /*24210*/  FMUL R11, R5, c[0x0][0x188] ;  /* 0x00006200050b7a20 */ /* 0x004fc60000400000 */
[----:B------:R0:W-:Y:S04]  /*24220*/  STL [R1+0x2228], R5 ;  /* 0x0022280501007387 */ /* 0x0001e80000100800 */
[----:B0-----:R-:W2:Y:S01]  /*24230*/  LDL.LU R5, [R1+0xd0] ;  /* 0x0000d00001057983 */ /* 0x001ea20000300800 */
[----:B----4-:R-:W-:-:S05]  /*24240*/  FMUL R4, R23, c[0x0][0x188] ;  /* 0x0000620017047a20 */ /* 0x010fca0000400000 */
[----:B------:R-:W-:Y:S02]  /*24250*/  FMNMX R6, R4, R6, !PT ;  /* 0x0000000604067209 */ /* 0x000fe40007800000 */
[----:B------:R-:W0:Y:S01]  /*24260*/  SHFL.BFLY PT, R4, R0, 0x2, 0x1f ;  /* 0x0c401f0000047f89 */ /* 0x000e2200000e0000 */
[----:B------:R-:W-:Y:S02]  /*24270*/  FMUL R9, R7, c[0x0][0x188] ;  /* 0x0000620007097a20 */ /* 0x000fe40000400000 */
[----:B-----5:R-:W-:-:S03]  /*24280*/  FMUL R8, R21, c[0x0][0x188] ;  /* 0x0000620015087a20 */ /* 0x020fc60000400000 */
[----:B------:R-:W-:Y:S02]  /*24290*/  FMNMX R17, R9, R17, !PT ;  /* 0x0000001109117209 */ /* 0x000fe40007800000 */
[----:B------:R-:W-:Y:S02]  /*242a0*/  FMNMX R9, R8, R10, !PT ;  /* 0x0000000a08097209 */ /* 0x000fe40007800000 */
[----:B------:R-:W1:Y:S01]  /*242b0*/  SHFL.BFLY PT, R10, R28, 0x2, 0x1f ;  /* 0x0c401f001c0a7f89 */ /* 0x000e6200000e0000 */
[----:B0-----:R-:W-:-:S03]  /*242c0*/  FMNMX R4, R0, R4, !PT ;  /* 0x0000000400047209 */ /* 0x001fc60007800000 */
[----:B------:R-:W0:Y:S04]  /*242d0*/  SHFL.BFLY PT, R0, R19, 0x2, 0x1f ;  /* 0x0c401f0013007f89 */ /* 0x000e2800000e0000 */
[----:B------:R-:W-:Y:S01]  /*242e0*/  STL [R1+0x222c], R7 ;  /* 0x00222c0701007387 */ /* 0x000fe20000100800 */
[----:B------:R3:W-:Y:S02]  /*242f0*/  STL [R1+0x2230], R21 ;  /* 0x0022301501007387 */ /* 0x0007e40000100800 */
[----:B------:R-:W-:Y:S01]  /*24300*/  STL [R1+0x2234], R23 ;  /* 0x0022341701007387 */ /* 0x000fe20000100800 */
[----:B------:R-:W4:Y:S01]  /*24310*/  SHFL.BFLY PT, R8, R29, 0x2, 0x1f ;  /* 0x0c401f001d087f89 */ /* 0x000f2200000e0000 */
[----:B-1----:R-:W-:Y:S02]  /*24320*/  FMNMX R10, R28, R10, !PT ;  /* 0x0000000a1c0a7209 */ /* 0x002fe40007800000 */
[----:B------:R-:W-:Y:S01]  /*24330*/  FMNMX R26, R2, R26, !PT ;  /* 0x0000001a021a7209 */ /* 0x000fe20007800000 */
[----:B------:R-:W-:Y:S04]  /*24340*/  STL [R1+0x2238], R12 ;  /* 0x0022380c01007387 */ /* 0x000fe80000100800 */
[----:B------:R-:W1:Y:S01]  /*24350*/  SHFL.BFLY PT, R2, R15, 0x2, 0x1f ;  /* 0x0c401f000f027f89 */ /* 0x000e6200000e0000 */
[----:B------:R-:W-:Y:S01]  /*24360*/  STL [R1+0x2240], R14 ;  /* 0x0022400e01007387 */ /* 0x000fe20000100800 */
[----:B---3--:R-:W-:Y:S01]  /*24370*/  FMNMX R21, R11, R24, !PT ;  /* 0x000000180b157209 */ /* 0x008fe20007800000 */
[----:B------:R-:W3:Y:S01]  /*24380*/  SHFL.BFLY PT, R14, R10, 0x1, 0x1f ;  /* 0x0c201f000a0e7f89 */ /* 0x000ee200000e0000 */
[----:B------:R-:W5:Y:S01]  /*24390*/  SHFL.BFLY PT, R24, R3, 0x2, 0x1f ;  /* 0x0c401f0003187f89 */ /* 0x000f6200000e0000 */
[----:B0-----:R-:W-:-:S03]  /*243a0*/  FMNMX R19, R19, R0, !PT ;  /* 0x0000000013137209 */ /* 0x001fc60007800000 */
[----:B------:R-:W0:Y:S04]  /*243b0*/  SHFL.BFLY PT, R0, R16, 0x2, 0x1f ;  /* 0x0c401f0010007f89 */ /* 0x000e2800000e0000 */
[----:B------:R1:W-:Y:S01]  /*243c0*/  SHFL.BFLY PT, R7, R15, 0x2, 0x1f ;  /* 0x0c401f000f077f89 */ /* 0x0003e200000e0000 */
[----:B----4-:R-:W-:-:S03]  /*243d0*/  FMNMX R8, R29, R8, !PT ;  /* 0x000000081d087209 */ /* 0x010fc60007800000 */
[----:B------:R-:W-:Y:S04]  /*243e0*/  SHFL.BFLY PT, R11, R18, 0x2, 0x1f ;  /* 0x0c401f00120b7f89 */ /* 0x000fe800000e0000 */
[----:B------:R0:W-:Y:S04]  /*243f0*/  SHFL.BFLY PT, R20, R16, 0x2, 0x1f ;  /* 0x0c401f0010147f89 */ /* 0x0001e800000e0000 */
[----:B------:R-:W-:Y:S01]  /*24400*/  STL [R1+0x223c], R13 ;  /* 0x00223c0d01007387 */ /* 0x000fe20000100800 */
[----:B------:R-:W-:Y:S01]  /*24410*/  SHFL.BFLY PT, R7, R22, 0x2, 0x1f ;  /* 0x0c401f0016077f89 */ /* 0x000fe200000e0000 */
[----:B-1----:R-:W-:-:S02]  /*24420*/  FMNMX R15, R15, R2, !PT ;  /* 0x000000020f0f7209 */ /* 0x002fc40007800000 */
[----:B---3--:R-:W-:Y:S01]  /*24430*/  STL [R1+0x2248], R14 ;  /* 0x0022480e01007387 */ /* 0x008fe20000100800 */
[----:B-----5:R-:W-:Y:S01]  /*24440*/  FMNMX R24, R3, R24, !PT ;  /* 0x0000001803187209 */ /* 0x020fe20007800000 */
[----:B------:R-:W-:Y:S02]  /*24450*/  STL [R1+0x2244], R10 ;  /* 0x0022440a01007387 */ /* 0x000fe40000100800 */
[----:B------:R-:W-:Y:S04]  /*24460*/  SHFL.BFLY PT, R7, R6, 0x2, 0x1f ;  /* 0x0c401f0006077f89 */ /* 0x000fe800000e0000 */
[----:B------:R-:W-:Y:S01]  /*24470*/  SHFL.BFLY PT, R13, R8, 0x1, 0x1f ;  /* 0x0c201f00080d7f89 */ /* 0x000fe200000e0000 */
[----:B------:R-:W-:Y:S02]  /*24480*/  STL [R1+0x224c], R8 ;  /* 0x00224c0801007387 */ /* 0x000fe40000100800 */
[----:B------:R-:W-:Y:S02]  /*24490*/  SHFL.BFLY PT, R8, R4, 0x1, 0x1f ;  /* 0x0c201f0004087f89 */ /* 0x000fe400000e0000 */
[----:B------:R-:W-:Y:S01]  /*244a0*/  SHFL.BFLY PT, R14, R26, 0x1, 0x1f ;  /* 0x0c201f001a0e7f89 */ /* 0x000fe200000e0000 */
[----:B------:R-:W-:Y:S01]  /*244b0*/  SHFL.BFLY PT, R10, R24, 0x1, 0x1f ;  /* 0x0c201f00180a7f89 */ /* 0x000fe200000e0000 */
[----:B0-----:R-:W-:-:S03]  /*244c0*/  FMNMX R16, R16, R0, !PT ;  /* 0x0000000010107209 */ /* 0x001fc60007800000 */
[----:B------:R-:W0:Y:S02]  /*244d0*/  SHFL.BFLY PT, R0, R22, 0x2, 0x1f ;  /* 0x0c401f0016007f89 */ /* 0x000e2400000e0000 */
[----:B0-----:R-:W-:Y:S01]  /*244e0*/  FMNMX R22, R22, R0, !PT ;  /* 0x0000000016167209 */ /* 0x001fe20007800000 */
[----:B------:R-:W-:Y:S02]  /*244f0*/  FMNMX R0, R6, R7, !PT ;  /* 0x0000000706007209 */ /* 0x000fe40007800000 */
[----:B------:R0:W-:Y:S04]  /*24500*/  SHFL.BFLY PT, R7, R26, 0x1, 0x1f ;  /* 0x0c201f001a077f89 */ /* 0x0001e800000e0000 */
[----:B------:R1:W-:Y:S01]  /*24510*/  SHFL.BFLY PT, R6, R24, 0x1, 0x1f ;  /* 0x0c201f0018067f89 */ /* 0x0003e200000e0000 */
[----:B0-----:R-:W-:-:S02]  /*24520*/  FMNMX R26, R26, R14, !PT ;  /* 0x0000000e1a1a7209 */ /* 0x001fc40007800000 */
[----:B-1----:R-:W-:Y:S01]  /*24530*/  FMNMX R24, R24, R10, !PT ;  /* 0x0000000a18187209 */ /* 0x002fe20007800000 */
[----:B--2---:R-:W-:Y:S04]  /*24540*/  SHFL.BFLY PT, R11, R5, 0x2, 0x1f ;  /* 0x0c401f00050b7f89 */ /* 0x004fe800000e0000 */
[----:B------:R-:W0:Y:S01]  /*24550*/  SHFL.BFLY PT, R2, R5, 0x2, 0x1f ;  /* 0x0c401f0005027f89 */ /* 0x000e2200000e0000 */
[----:B------:R-:W1:Y:S01]  /*24560*/  SHFL.BFLY PT, R11, R9, 0x2, 0x1f ;  /* 0x0c401f00090b7f89 */ /* 0x000e6200000e0000 */
[----:B0-----:R-:W-:Y:S01]  /*24570*/  FMNMX R5, R5, R2, !PT ;  /* 0x0000000205057209 */ /* 0x001fe20007800000 */
[----:B-1----:R-:W-:Y:S02]  /*24580*/  FMNMX R2, R9, R11, !PT ;  /* 0x0000000b09027209 */ /* 0x002fe40007800000 */
[----:B------:R0:W-:Y:S02]  /*24590*/  SHFL.BFLY PT, R9, R4, 0x1, 0x1f ;  /* 0x0c201f0004097f89 */ /* 0x0001e400000e0000 */
[----:B0-----:R-:W-:-:S02]  /*245a0*/  FMNMX R4, R4, R8, !PT ;  /* 0x0000000804047209 */ /* 0x001fc40007800000 */
[----:B------:R-:W2:Y:S01]  /*245b0*/  LDL.LU R8, [R1+0x224c] ;  /* 0x00224c0001087983 */ /* 0x000ea20000300800 */
[----:B------:R-:W3:Y:S02]  /*245c0*/  LDL.LU R14, [R1+0x2248] ;  /* 0x00224800010e7983 */ /* 0x000ee40000300800 */
[----:B------:R-:W3:Y:S01]  /*245d0*/  LDL.LU R10, [R1+0x2244] ;  /* 0x00224400010a7983 */ /* 0x000ee20000300800 */
[----:B------:R-:W0:Y:S04]  /*245e0*/  SHFL.BFLY PT, R3, R18, 0x2, 0x1f ;  /* 0x0c401f0012037f89 */ /* 0x000e2800000e0000 */
[----:B------:R-:W1:Y:S04]  /*245f0*/  SHFL.BFLY PT, R20, R17, 0x2, 0x1f ;  /* 0x0c401f0011147f89 */ /* 0x000e6800000e0000 */
[----:B------:R-:W4:Y:S04]  /*24600*/  SHFL.BFLY PT, R23, R21, 0x2, 0x1f ;  /* 0x0c401f0015177f89 */ /* 0x000f2800000e0000 */
[----:B------:R-:W5:Y:S04]  /*24610*/  SHFL.BFLY PT, R27, R25, 0x2, 0x1f ;  /* 0x0c401f00191b7f89 */ /* 0x000f6800000e0000 */
[----:B------:R-:W-:Y:S04]  /*24620*/  SHFL.BFLY PT, R12, R19, 0x1, 0x1f ;  /* 0x0c201f00130c7f89 */ /* 0x000fe800000e0000 */
[----:B------:R-:W-:Y:S01]  /*24630*/  SHFL.BFLY PT, R7, R5, 0x1, 0x1f ;  /* 0x0c201f0005077f89 */ /* 0x000fe200000e0000 */
[----:B0-----:R-:W-:Y:S01]  /*24640*/  FMNMX R18, R18, R3, !PT ;  /* 0x0000000312127209 */ /* 0x001fe20007800000 */
[----:B-1----:R-:W-:-:S02]  /*24650*/  FMNMX R3, R17, R20, !PT ;  /* 0x0000001411037209 */ /* 0x002fc40007800000 */
[----:B------:R-:W0:Y:S01]  /*24660*/  SHFL.BFLY PT, R17, R15, 0x1, 0x1f ;  /* 0x0c201f000f117f89 */ /* 0x000e2200000e0000 */
[----:B----4-:R-:W-:Y:S02]  /*24670*/  FMNMX R28, R21, R23, !PT ;  /* 0x00000017151c7209 */ /* 0x010fe40007800000 */
[----:B------:R-:W1:Y:S01]  /*24680*/  SHFL.BFLY PT, R23, R18, 0x1, 0x1f ;  /* 0x0c201f0012177f89 */ /* 0x000e6200000e0000 */
[----:B-----5:R-:W-:Y:S01]  /*24690*/  FMNMX R29, R25, R27, !PT ;  /* 0x0000001b191d7209 */ /* 0x020fe20007800000 */
[----:B------:R-:W4:Y:S04]  /*246a0*/  SHFL.BFLY PT, R21, R16, 0x1, 0x1f ;  /* 0x0c201f0010157f89 */ /* 0x000f2800000e0000 */
[----:B------:R-:W5:Y:S04]  /*246b0*/  SHFL.BFLY PT, R27, R22, 0x1, 0x1f ;  /* 0x0c201f00161b7f89 */ /* 0x000f6800000e0000 */
[----:B------:R-:W1:Y:S04]  /*246c0*/  SHFL.BFLY PT, R25, R29, 0x1, 0x1f ;  /* 0x0c201f001d197f89 */ /* 0x000e6800000e0000 */
[----:B------:R-:W4:Y:S04]  /*246d0*/  SHFL.BFLY PT, R11, R28, 0x1, 0x1f ;  /* 0x0c201f001c0b7f89 */ /* 0x000f2800000e0000 */
[----:B------:R-:W4:Y:S01]  /*246e0*/  SHFL.BFLY PT, R9, R3, 0x1, 0x1f ;  /* 0x0c201f0003097f89 */ /* 0x000f2200000e0000 */
[----:B0-----:R-:W-:-:S03]  /*246f0*/  FMNMX R17, R15, R17, !PT ;  /* 0x000000110f117209 */ /* 0x001fc60007800000 */
[----:B------:R-:W0:Y:S01]  /*24700*/  S2R R15, SR_TID.X ;  /* 0x00000000000f7919 */ /* 0x000e220000002100 */
[----:B------:R-:W-:Y:S02]  /*24710*/  FMNMX R19, R19, R12, !PT ;  /* 0x0000000c13137209 */ /* 0x000fe40007800000 */
[----:B------:R-:W-:Y:S01]  /*24720*/  FMNMX R5, R5, R7, !PT ;  /* 0x0000000705057209 */ /* 0x000fe20007800000 */
[----:B------:R-:W0:Y:S01]  /*24730*/  SHFL.BFLY PT, R20, R2, 0x1, 0x1f ;  /* 0x0c201f0002147f89 */ /* 0x000e2200000e0000 */
[----:B-1----:R-:W-:-:S03]  /*24740*/  FMNMX R18, R18, R23, !PT ;  /* 0x0000001712127209 */ /* 0x002fc60007800000 */
[----:B------:R-:W1:Y:S01]  /*24750*/  SHFL.BFLY PT, R6, R0, 0x1, 0x1f ;  /* 0x0c201f0000067f89 */ /* 0x000e6200000e0000 */
[----:B----4-:R-:W-:Y:S02]  /*24760*/  FMNMX R16, R16, R21, !PT ;  /* 0x0000001510107209 */ /* 0x010fe40007800000 */
[----:B-----5:R-:W-:Y:S02]  /*24770*/  FMNMX R22, R22, R27, !PT ;  /* 0x0000001b16167209 */ /* 0x020fe40007800000 */
[----:B------:R-:W-:Y:S02]  /*24780*/  FMNMX R29, R29, R25, !PT ;  /* 0x000000191d1d7209 */ /* 0x000fe40007800000 */
[----:B------:R-:W-:Y:S02]  /*24790*/  FMNMX R28, R28, R11, !PT ;  /* 0x0000000b1c1c7209 */ /* 0x000fe40007800000 */
[----:B------:R-:W-:Y:S02]  /*247a0*/  FMNMX R3, R3, R9, !PT ;  /* 0x0000000903037209 */ /* 0x000fe40007800000 */
[----:B0-----:R-:W-:-:S02]  /*247b0*/  FMNMX R2, R2, R20, !PT ;  /* 0x0000001402027209 */ /* 0x001fc40007800000 */
[----:B-1----:R-:W-:Y:S02]  /*247c0*/  FMNMX R0, R0, R6, !PT ;  /* 0x0000000600007209 */ /* 0x002fe40007800000 */
[----:B--2---:R-:W-:Y:S02]  /*247d0*/  FMNMX R8, R8, R13, !PT ;  /* 0x0000000d08087209 */ /* 0x004fe40007800000 */
[----:B---3--:R-:W-:Y:S02]  /*247e0*/  FMNMX R10, R10, R14, !PT ;  /* 0x0000000e0a0a7209 */ /* 0x008fe40007800000 */
[----:B------:R-:W2:Y:S01]  /*247f0*/  LDL.LU R14, [R1+0x2240] ;  /* 0x00224000010e7983 */ /* 0x000ea20000300800 */
[----:B------:R-:W3:Y:S02]  /*24800*/  LDL.LU R13, [R1+0x223c] ;  /* 0x00223c00010d7983 */ /* 0x000ee40000300800 */
[----:B------:R-:W4:Y:S02]  /*24810*/  LDL.LU R12, [R1+0x2238] ;  /* 0x00223800010c7983 */ /* 0x000f240000300800 */
[----:B------:R-:W5:Y:S01]  /*24820*/  LDL.LU R23, [R1+0x2234] ;  /* 0x0022340001177983 */ /* 0x000f620000300800 */
[----:B------:R-:W2:Y:S01]  /*24830*/  LDL.LU R21, [R1+0x2230] ;  /* 0x0022300001157983 */ /* 0x000ea20000300800 */
[----:B------:R-:W2:Y:S02]  /*24840*/  LDL.LU R7, [R1+0x222c] ;  /* 0x00222c0001077983 */ /* 0x000ea40000300800 */
[----:B------:R0:W-:Y:S02]  /*24850*/  STL [R1+0x34], R5 ;  /* 0x0000340501007387 */ /* 0x0001e40000100800 */
[----:B0-----:R-:W2:Y:S01]  /*24860*/  LDL.LU R5, [R1+0x2228] ;  /* 0x0022280001057983 */ /* 0x001ea20000300800 */
[----:B------:R-:W2:Y:S02]  /*24870*/  LDL.LU R27, [R1+0x2224] ;  /* 0x00222400011b7983 */ /* 0x000ea40000300800 */
[----:B------:R0:W-:Y:S02]  /*24880*/  STL [R1+0x30], R22 ;  /* 0x0000301601007387 */ /* 0x0001e40000100800 */
[----:B------:R-:W2:Y:S01]  /*24890*/  LDL.LU R25, [R1+0x2220] ;  /* 0x0022200001197983 */ /* 0x000ea20000300800 */
[----:B------:R-:W2:Y:S01]  /*248a0*/  LDL.LU R11, [R1+0x221c] ;  /* 0x00221c00010b7983 */ /* 0x000ea20000300800 */
[----:B------:R-:W2:Y:S01]  /*248b0*/  LDL.LU R9, [R1+0x2218] ;  /* 0x0022180001097983 */ /* 0x000ea20000300800 */
[C---:B0-----:R-:W-:Y:S01]  /*248c0*/  LOP3.LUT R22, R15.reuse, 0x1c, RZ, 0xc0, !PT ;  /* 0x0000001c0f167812 */ /* 0x041fe200078ec0ff */
[----:B------:R-:W-:-:S04]  /*248d0*/  LOP3.LUT R15, R15, 0x7f, RZ, 0xc0, !PT ;  /* 0x0000007f0f0f7812 */ /* 0x000fc800078ec0ff */
[----:B------:R-:W-:Y:S02]  /*248e0*/  SHF.R.U32.HI R15, RZ, 0x3, R15 ;  /* 0x00000003ff0f7819 */ /* 0x000fe4000001160f */
[----:B------:R-:W-:Y:S02]  /*248f0*/  SHF.L.U32 R22, R22, 0x2, RZ ;  /* 0x0000000216167819 */ /* 0x000fe400000006ff */
[----:B------:R-:W-:-:S04]  /*24900*/  LOP3.LUT R15, R15, 0xc, RZ, 0xc0, !PT ;  /* 0x0000000c0f0f7812 */ /* 0x000fc800078ec0ff */
[----:B------:R-:W-:Y:S02]  /*24910*/  IADD3 R15, R22, R15, RZ ;  /* 0x0000000f160f7210 */ /* 0x000fe40007ffe0ff */
[----:B------:R-:W2:Y:S01]  /*24920*/  LDL.LU R22, [R1+0x2214] ;  /* 0x0022140001167983 */ /* 0x000ea20000300800 */
[----:B------:R-:W2:Y:S02]  /*24930*/  LDL.LU R20, [R1+0x2210] ;  /* 0x0022100001147983 */ /* 0x000ea40000300800 */
[----:B------:R-:W2:Y:S01]  /*24940*/  LDL.LU R6, [R1+0x220c] ;  /* 0x00220c0001067983 */ /* 0x000ea20000300800 */
[----:B------:R0:W-:Y:S01]  /*24950*/  @!P0 STS [R15+0x10000], R4 ;  /* 0x010000040f008388 */ /* 0x0001e20000000800 */
[----:B------:R1:W-:Y:S02]  /*24960*/  @!P0 STS [R15+0x10080], R26 ;  /* 0x0100801a0f008388 */ /* 0x0003e40000000800 */
[----:B------:R1:W-:Y:S02]  /*24970*/  @!P0 STS [R15+0x10100], R24 ;  /* 0x010100180f008388 */ /* 0x0003e40000000800 */
[----:B------:R1:W-:Y:S01]  /*24980*/  @!P0 STS [R15+0x10180], R10 ;  /* 0x0101800a0f008388 */ /* 0x0003e20000000800 */
[----:B------:R1:W-:Y:S01]  /*24990*/  @!P0 STS [R15+0x10200], R8 ;  /* 0x010200080f008388 */ /* 0x0003e20000000800 */
[----:B------:R1:W-:Y:S03]  /*249a0*/  @!P0 STS [R15+0x10280], R19 ;  /* 0x010280130f008388 */ /* 0x0003e60000000800 */
[----:B0-----:R-:W2:Y:S01]  /*249b0*/  LDL.LU R4, [R1+0x2208] ;  /* 0x0022080001047983 */ /* 0x001ea20000300800 */
[----:B-1----:R-:W2:Y:S03]  /*249c0*/  LDL.LU R26, [R1+0x2204] ;  /* 0x00220400011a7983 */ /* 0x002ea60000300800 */
[----:B------:R-:W2:Y:S01]  /*249d0*/  LDL.LU R24, [R1+0x2200] ;  /* 0x0022000001187983 */ /* 0x000ea20000300800 */
[----:B------:R-:W2:Y:S03]  /*249e0*/  LDL.LU R10, [R1+0x21fc] ;  /* 0x0021fc00010a7983 */ /* 0x000ea60000300800 */
[----:B------:R-:W2:Y:S01]  /*249f0*/  LDL.LU R8, [R1+0x21f8] ;  /* 0x0021f80001087983 */ /* 0x000ea20000300800 */
[----:B------:R-:W2:Y:S03]  /*24a00*/  LDL.LU R19, [R1+0x21f4] ;  /* 0x0021f40001137983 */ /* 0x000ea60000300800 */
[----:B------:R0:W-:Y:S01]  /*24a10*/  @!P0 STS [R15+0x10300], R18 ;  /* 0x010300120f008388 */ /* 0x0001e20000000800 */
[----:B------:R1:W-:Y:S03]  /*24a20*/  @!P0 STS [R15+0x10380], R17 ;  /* 0x010380110f008388 */ /* 0x0003e60000000800 */
[----:B0-----:R-:W2:Y:S01]  /*24a30*/  LDL.LU R18, [R1+0x21f0] ;  /* 0x0021f00001127983 */ /* 0x001ea20000300800 */
[----:B-1----:R-:W2:Y:S02]  /*24a40*/  LDL.LU R17, [R1+0x21ec] ;  /* 0x0021ec0001117983 */ /* 0x002ea40000300800 */
[----:B------:R0:W-:Y:S02]  /*24a50*/  @!P0 STS [R15+0x10400], R16 ;  /* 0x010400100f008388 */ /* 0x0001e40000000800 */
[----:B0-----:R-:W3:Y:S04]  /*24a60*/  LDL.LU R16, [R1+0x21e8] ;  /* 0x0021e80001107983 */ /* 0x001ee80000300800 */
[----:B--2---:R0:W-:Y:S04]  /*24a70*/  STL [R1+0x21e4], R17 ;  /* 0x0021e41101007387 */ /* 0x0041e80000100800 */
[----:B0-----:R-:W2:Y:S04]  /*24a80*/  LDL.LU R17, [R1+0x34] ;  /* 0x0000340001117983 */ /* 0x001ea80000300800 */
[----:B--2---:R0:W-:Y:S04]  /*24a90*/  @!P0 STS [R15+0x10480], R17 ;  /* 0x010480110f008388 */ /* 0x0041e80000000800 */
[----:B0-----:R-:W2:Y:S01]  /*24aa0*/  LDL.LU R17, [R1+0x21e4] ;  /* 0x0021e40001117983 */ /* 0x001ea20000300800 */
[----:B------:R0:W-:Y:S03]  /*24ab0*/  STL [R1+0x21e0], R20 ;  /* 0x0021e01401007387 */ /* 0x0001e60000100800 */
[----:B0-----:R-:W2:Y:S01]  /*24ac0*/  LDL.LU R20, [R1+0x30] ;  /* 0x0000300001147983 */ /* 0x001ea20000300800 */
[----:B------:R-:W-:Y:S02]  /*24ad0*/  STL [R1+0x21dc], R21 ;  /* 0x0021dc1501007387 */ /* 0x000fe40000100800 */
[----:B------:R-:W-:Y:S02]  /*24ae0*/  STL [R1+0x21d8], R18 ;  /* 0x0021d81201007387 */ /* 0x000fe40000100800 */
[----:B------:R0:W-:Y:S02]  /*24af0*/  STL [R1+0x21d4], R19 ;  /* 0x0021d41301007387 */ /* 0x0001e40000100800 */
[----:B0-----:R-:W0:Y:S02]  /*24b00*/  S2R R19, SR_TID.X ;  /* 0x0000000000137919 */ /* 0x001e240000002100 */
[----:B0-----:R-:W-:-:S02]  /*24b10*/  LOP3.LUT R18, R19, 0x7f, RZ, 0xc0, !PT ;  /* 0x0000007f13127812 */ /* 0x001fc400078ec0ff */
[----:B------:R0:W-:Y:S01]  /*24b20*/  STL [R1+0x21d0], R22 ;  /* 0x0021d01601007387 */ /* 0x0001e20000100800 */
[----:B-----5:R-:W-:Y:S03]  /*24b30*/  STL [R1+0x21cc], R23 ;  /* 0x0021cc1701007387 */ /* 0x020fe60000100800 */
[----:B0-----:R-:W5:Y:S04]  /*24b40*/  LDL.LU R22, [R1+0x90] ;  /* 0x0000900001167983 */ /* 0x001f680000300800 */
[----:B--2---:R-:W-:Y:S01]  /*24b50*/  @!P0 STS [R15+0x10500], R20 ;  /* 0x010500140f008388 */ /* 0x004fe20000000800 */
[----:B------:R-:W-:Y:S02]  /*24b60*/  @!P0 STS [R15+0x10580], R29 ;  /* 0x0105801d0f008388 */ /* 0x000fe40000000800 */
[----:B------:R-:W-:Y:S02]  /*24b70*/  @!P0 STS [R15+0x10600], R28 ;  /* 0x0106001c0f008388 */ /* 0x000fe40000000800 */
[----:B------:R-:W-:Y:S01]  /*24b80*/  @!P0 STS [R15+0x10680], R3 ;  /* 0x010680030f008388 */ /* 0x000fe20000000800 */
[----:B------:R-:W-:Y:S01]  /*24b90*/  @!P0 STS [R15+0x10700], R2 ;  /* 0x010700020f008388 */ /* 0x000fe20000000800 */
[----:B------:R-:W-:Y:S02]  /*24ba0*/  @!P0 STS [R15+0x10780], R0 ;  /* 0x010780000f008388 */ /* 0x000fe40000000800 */
[----:B------:R-:W-:Y:S06]  /*24bb0*/  BAR.SYNC.DEFER_BLOCKING 0x0 ;  /* 0x0000000000007b1d */ /* 0x000fec0000010000 */
[----:B------:R-:W0:Y:S04]  /*24bc0*/  LDS R3, [R18.X4+0x10000] ;  /* 0x0100000012037984 */ /* 0x000e280000004800 */
[----:B------:R-:W1:Y:S04]  /*24bd0*/  LDS R2, [R18.X4+0x10200] ;  /* 0x0102000012027984 */ /* 0x000e680000004800 */
[----:B------:R-:W2:Y:S04]  /*24be0*/  LDS R0, [R18.X4+0x10400] ;  /* 0x0104000012007984 */ /* 0x000ea80000004800 */
[----:B------:R-:W3:Y:S04]  /*24bf0*/  LDS R28, [R18.X4+0x10600] ;  /* 0x01060000121c7984 */ /* 0x000ee80000004800 */
[----:B0-----:R-:W0:Y:S04]  /*24c00*/  SHFL.BFLY PT, R29, R3, 0x2, 0x1f ;  /* 0x0c401f00031d7f89 */ /* 0x001e2800000e0000 */
[----:B-1----:R-:W1:Y:S04]  /*24c10*/  SHFL.BFLY PT, R21, R2, 0x2, 0x1f ;  /* 0x0c401f0002157f89 */ /* 0x002e6800000e0000 */
[----:B--2---:R-:W2:Y:S04]  /*24c20*/  SHFL.BFLY PT, R20, R0, 0x2, 0x1f ;  /* 0x0c401f0000147f89 */ /* 0x004ea800000e0000 */
[----:B---3--:R-:W3:Y:S01]  /*24c30*/  SHFL.BFLY PT, R15, R28, 0x2, 0x1f ;  /* 0x0c401f001c0f7f89 */ /* 0x008ee200000e0000 */
[----:B0-----:R-:W-:Y:S01]  /*24c40*/  FMNMX R29, R3, R29, !PT ;  /* 0x0000001d031d7209 */ /* 0x001fe20007800000 */
[----:B-1----:R-:W-:Y:S01]  /*24c50*/  FMNMX R3, R2, R21, !PT ;  /* 0x0000001502037209 */ /* 0x002fe20007800000 */
[----:B--2---:R-:W-:-:S03]  /*24c60*/  FMNMX R2, R0, R20, !PT ;  /* 0x0000001400027209 */ /* 0x004fc60007800000 */
[----:B------:R-:W0:Y:S01]  /*24c70*/  SHFL.BFLY PT, R21, R29, 0x1, 0x1f ;  /* 0x0c201f001d157f89 */ /* 0x000e2200000e0000 */
[----:B---3--:R-:W-:Y:S02]  /*24c80*/  FMNMX R0, R28, R15, !PT ;  /* 0x0000000f1c007209 */ /* 0x008fe40007800000 */
[----:B------:R-:W1:Y:S01]  /*24c90*/  SHFL.BFLY PT, R28, R3, 0x1, 0x1f ;  /* 0x0c201f00031c7f89 */ /* 0x000e6200000e0000 */
[----:B------:R-:W2:Y:S01]  /*24ca0*/  LDL.LU R20, [R1+0x94] ;  /* 0x0000940001147983 */ /* 0x000ea20000300800 */
[----:B0-----:R-:W-:-:S03]  /*24cb0*/  FMNMX R29, R29, R21, !PT ;  /* 0x000000151d1d7209 */ /* 0x001fc60007800000 */
[----:B------:R-:W3:Y:S01]  /*24cc0*/  LDL R21, [R1+0x200] ;  /* 0x0002000001157983 */ /* 0x000ee20000100800 */
[----:B-1----:R-:W-:Y:S02]  /*24cd0*/  FMNMX R3, R3, R28, !PT ;  /* 0x0000001c03037209 */ /* 0x002fe40007800000 */
[----:B------:R-:W2:Y:S01]  /*24ce0*/  LDL.LU R28, [R1+0xb0] ;  /* 0x0000b000011c7983 */ /* 0x000ea20000300800 */
[----:B------:R-:W0:Y:S04]  /*24cf0*/  SHFL.BFLY PT, R23, R2, 0x1, 0x1f ;  /* 0x0c201f0002177f89 */ /* 0x000e2800000e0000 */
[----:B------:R-:W1:Y:S04]  /*24d00*/  SHFL.BFLY PT, R15, R0, 0x1, 0x1f ;  /* 0x0c201f00000f7f89 */ /* 0x000e6800000e0000 */
[----:B------:R0:W-:Y:S01]  /*24d10*/  @!P0 STS [R18.X4+0x10000], R29 ;  /* 0x0100001d12008388 */ /* 0x0001e20000004800 */
[----:B------:R-:W-:Y:S01]  /*24d20*/  @!P0 STS [R18.X4+0x10200], R3 ;  /* 0x0102000312008388 */ /* 0x000fe20000004800 */
[----:B0-----:R-:W-:-:S02]  /*24d30*/  FMNMX R2, R2, R23, !PT ;  /* 0x0000001702027209 */ /* 0x001fc40007800000 */
[----:B-1----:R-:W-:Y:S01]  /*24d40*/  FMNMX R0, R0, R15, !PT ;  /* 0x0000000f00007209 */ /* 0x002fe20007800000 */
[----:B------:R-:W-:Y:S01]  /*24d50*/  LOP3.LUT R23, R19, 0x1c, RZ, 0xc0, !PT ;  /* 0x0000001c13177812 */ /* 0x000fe200078ec0ff */
[----:B------:R-:W4:Y:S04]  /*24d60*/  LDL.LU R15, [R1+0xbc] ;  /* 0x0000bc00010f7983 */ /* 0x000f280000300800 */
[----:B------:R-:W-:Y:S01]  /*24d70*/  @!P0 STS [R18.X4+0x10400], R2 ;  /* 0x0104000212008388 */ /* 0x000fe20000004800 */
[----:B------:R0:W-:Y:S02]  /*24d80*/  @!P0 STS [R18.X4+0x10600], R0 ;  /* 0x0106000012008388 */ /* 0x0001e40000004800 */
[----:B------:R-:W-:Y:S06]  /*24d90*/  BAR.SYNC.DEFER_BLOCKING 0x0 ;  /* 0x0000000000007b1d */ /* 0x000fec0000010000 */
[----:B------:R-:W4:Y:S01]  /*24da0*/  LDL R19, [R1+0x204] ;  /* 0x0002040001137983 */ /* 0x000f220000100800 */
[----:B------:R-:W4:Y:S04]  /*24db0*/  LDL.LU R29, [R1+0x98] ;  /* 0x00009800011d7983 */ /* 0x000f280000300800 */
[----:B0-----:R-:W4:Y:S04]  /*24dc0*/  LDL.LU R18, [R1+0x9c] ;  /* 0x00009c0001127983 */ /* 0x001f280000300800 */
[----:B------:R-:W3:Y:S04]  /*24dd0*/  LDS R0, [R23.X4+0x10000] ;  /* 0x0100000017007984 */ /* 0x000ee80000004800 */
[----:B------:R-:W4:Y:S04]  /*24de0*/  LDS R2, [R23.X4+0x10080] ;  /* 0x0100800017027984 */ /* 0x000f280000004800 */
[----:B------:R-:W0:Y:S01]  /*24df0*/  LDS R3, [R23.X4+0x10100] ;  /* 0x0101000017037984 */ /* 0x000e220000004800 */
[----:B---3--:R-:W-:-:S05]  /*24e00*/  FMNMX R21, R0, R21, !PT ;  /* 0x0000001500157209 */ /* 0x008fca0007800000 */
[--C-:B--2---:R-:W-:Y:S01]  /*24e10*/  FFMA R0, R28, c[0x0][0x188], -R21.reuse ;  /* 0x000062001c007a23 */ /* 0x104fe20000000815 */
[----:B------:R-:W-:Y:S03]  /*24e20*/  STL [R1+0x6fc], R21 ;  /* 0x0006fc1501007387 */ /* 0x000fe60000100800 */
[----:B------:R-:W-:Y:S02]  /*24e30*/  FMUL R28, R0, 1.4426950216293334961 ;  /* 0x3fb8aa3b001c7820 */ /* 0x000fe40000400000 */
[----:B------:R-:W2:Y:S04]  /*24e40*/  LDL.LU R0, [R1+0xb4] ;  /* 0x0000b40001007983 */ /* 0x000ea80000300800 */
[----:B------:R-:W1:Y:S02]  /*24e50*/  MUFU.EX2 R28, R28 ;  /* 0x0000001c001c7308 */ /* 0x000e640000000800 */
[----:B-1----:R1:W-:Y:S01]  /*24e60*/  STL [R1+0x8b0], R28 ;  /* 0x0008b01c01007387 */ /* 0x0023e20000100800 */
[----:B--2---:R-:W-:-:S04]  /*24e70*/  FFMA R0, R0, c[0x0][0x188], -R21 ;  /* 0x0000620000007a23 */ /* 0x004fc80000000815 */
[----:B-1----:R-:W-:Y:S02]  /*24e80*/  FMUL R28, R0, 1.4426950216293334961 ;  /* 0x3fb8aa3b001c7820 */ /* 0x002fe40000400000 */
[----:B-----5:R-:W-:Y:S02]  /*24e90*/  FFMA R0, R22, c[0x0][0x188], -R21 ;  /* 0x0000620016007a23 */ /* 0x020fe40000000815 */
[----:B------:R1:W2:Y:S02]  /*24ea0*/  MUFU.EX2 R22, R28 ;  /* 0x0000001c00167308 */ /* 0x0002a40000000800 */
[----:B-1----:R-:W-:Y:S01]  /*24eb0*/  FMUL R28, R0, 1.4426950216293334961 ;  /* 0x3fb8aa3b001c7820 */ /* 0x002fe20000400000 */
[----:B--2---:R4:W-:Y:S02]  /*24ec0*/  STL [R1+0x8ac], R22 ;  /* 0x0008ac1601007387 */ /* 0x0049e40000100800 */
[----:B----4-:R-:W-:-:S03]  /*24ed0*/  FMNMX R22, R2, R19, !PT ;  /* 0x0000001302167209 */ /* 0x010fc60007800000 */
[----:B------:R1:W2:Y:S01]  /*24ee0*/  MUFU.EX2 R2, R28 ;  /* 0x0000001c00027308 */ /* 0x0002a20000000800 */
[----:B------:R-:W-:Y:S01]  /*24ef0*/  FFMA R0, R20, c[0x0][0x188], -R21 ;  /* 0x0000620014007a23 */ /* 0x000fe20000000815 */
[----:B------:R-:W3:Y:S01]  /*24f00*/  LDL.LU R19, [R1+0x50] ;  /* 0x0000500001137983 */ /* 0x000ee20000300800 */
[----:B------:R-:W-:Y:S02]  /*24f10*/  STL [R1+0x6f8], R22 ;  /* 0x0006f81601007387 */ /* 0x000fe40000100800 */
[----:B------:R-:W0:Y:S02]  /*24f20*/  LDL R20, [R1+0x208] ;  /* 0x0002080001147983 */ /* 0x000e240000100800 */
[----:B-1----:R-:W-:Y:S01]  /*24f30*/  FMUL R28, R0, 1.4426950216293334961 ;  /* 0x3fb8aa3b001c7820 */ /* 0x002fe20000400000 */
[----:B--2---:R-:W-:Y:S01]  /*24f40*/  STL [R1+0x8a8], R2 ;  /* 0x0008a80201007387 */ /* 0x004fe20000100800 */
[----:B------:R-:W2:Y:S02]  /*24f50*/  LDL.LU R21, [R1+0x54] ;  /* 0x0000540001157983 */ /* 0x000ea40000300800 */
[----:B------:R-:W4:Y:S02]  /*24f60*/  LDL.LU R0, [R1+0xb8] ;  /* 0x0000b80001007983 */ /* 0x000f240000300800 */
[----:B------:R-:W1:Y:S01]  /*24f70*/  MUFU.EX2 R28, R28 ;  /* 0x0000001c001c7308 */ /* 0x000e620000000800 */
[----:B------:R-:W5:Y:S04]  /*24f80*/  LDS R2, [R23.X4+0x10180] ;  /* 0x0101800017027984 */ /* 0x000f680000004800 */
[----:B-1----:R1:W-:Y:S01]  /*24f90*/  STL [R1+0x8a4], R28 ;  /* 0x0008a41c01007387 */ /* 0x0023e20000100800 */
[----:B----4-:R-:W-:-:S04]  /*24fa0*/  FFMA R0, R0, c[0x0][0x188], -R22 ;  /* 0x0000620000007a23 */ /* 0x010fc80000000816 */
[----:B-1----:R-:W-:-:S06]  /*24fb0*/  FMUL R28, R0, 1.4426950216293334961 ;  /* 0x3fb8aa3b001c7820 */ /* 0x002fcc0000400000 */
[----:B------:R-:W1:Y:S01]  /*24fc0*/  MUFU.EX2 R28, R28 ;  /* 0x0000001c001c7308 */ /* 0x000e620000000800 */
[----:B------:R-:W-:Y:S02]  /*24fd0*/  FFMA R0, R15, c[0x0][0x188], -R22 ;  /* 0x000062000f007a23 */ /* 0x000fe40000000816 */
[----:B------:R-:W4:Y:S04]  /*24fe0*/  LDL.LU R15, [R1+0x7c] ;  /* 0x00007c00010f7983 */ /* 0x000f280000300800 */
[----:B-1----:R1:W-:Y:S02]  /*24ff0*/  STL [R1+0x8a0], R28 ;  /* 0x0008a01c01007387 */ /* 0x0023e40000100800 */
[----:B-1----:R-:W-:-:S06]  /*25000*/  FMUL R28, R0, 1.4426950216293334961 ;  /* 0x3fb8aa3b001c7820 */ /* 0x002fcc0000400000 */
[----:B------:R-:W1:Y:S01]  /*25010*/  MUFU.EX2 R28, R28 ;  /* 0x0000001c001c7308 */ /* 0x000e620000000800 */
[----:B------:R-:W-:Y:S02]  /*25020*/  FFMA R0, R29, c[0x0][0x188], -R22 ;  /* 0x000062001d007a23 */ /* 0x000fe40000000816 */
[----:B------:R-:W2:Y:S04]  /*25030*/  LDL.LU R29, [R1+0x58] ;  /* 0x00005800011d7983 */ /* 0x000ea80000300800 */
[----:B-1----:R1:W-:Y:S02]  /*25040*/  STL [R1+0x89c], R28 ;  /* 0x00089c1c01007387 */ /* 0x0023e40000100800 */
[----:B-1----:R-:W-:-:S06]  /*25050*/  FMUL R28, R0, 1.4426950216293334961 ;  /* 0x3fb8aa3b001c7820 */ /* 0x002fcc0000400000 */
[----:B------:R-:W1:Y:S01]  /*25060*/  MUFU.EX2 R28, R28 ;  /* 0x0000001c001c7308 */ /* 0x000e620000000800 */
[----:B------:R-:W-:Y:S02]  /*25070*/  FFMA R0, R18, c[0x0][0x188], -R22 ;  /* 0x0000620012007a23 */ /* 0x000fe40000000816 */
[----:B------:R-:W5:Y:S01]  /*25080*/  LDL R22, [R1+0x20c] ;  /* 0x00020c0001167983 */ /* 0x000f620000100800 */
[----:B------:R-:W2:Y:S03]  /*25090*/  LDL.LU R18, [R1+0x5c] ;  /* 0x00005c0001127983 */ /* 0x000ea60000300800 */
[----:B-1----:R1:W-:Y:S02]  /*250a0*/  STL [R1+0x898], R28 ;  /* 0x0008981c01007387 */ /* 0x0023e40000100800 */
[----:B-1----:R-:W-:Y:S02]  /*250b0*/  FMUL R28, R0, 1.4426950216293334961 ;  /* 0x3fb8aa3b001c7820 */ /* 0x002fe40000400000 */
[----:B------:R-:W2:Y:S04]  /*250c0*/  LDL.LU R0, [R1+0x70] ;  /* 0x0000700001007983 */ /* 0x000ea80000300800 */
[----:B------:R-:W1:Y:S01]  /*250d0*/  MUFU.EX2 R28, R28 ;  /* 0x0000001c001c7308 */ /* 0x000e620000000800 */
[----:B0-----:R-:W-:-:S02]  /*250e0*/  FMNMX R20, R3, R20, !PT ;  /* 0x0000001403147209 */ /* 0x001fc40007800000 */
[----:B------:R-:W0:Y:S04]  /*250f0*/  LDS R3, [R23.X4+0x10200] ;  /* 0x0102000017037984 */ /* 0x000e280000004800 */
[----:B------:R-:W-:Y:S04]  /*25100*/  STL [R1+0x6f4], R20 ;  /* 0x0006f41401007387 */ /* 0x000fe80000100800 */
[----:B-1----:R1:W-:Y:S01]  /*25110*/  STL [R1+0x894], R28 ;  /* 0x0008941c01007387 */ /* 0x0023e20000100800 */
[----:B--2---:R-:W-:-:S04]  /*25120*/  FFMA R0, R0, c[0x0][0x188], -R20 ;  /* 0x0000620000007a23 */ /* 0x004fc80000000814 */
[----:B-1----:R-:W-:Y:S02]  /*25130*/  FMUL R28, R0, 1.4426950216293334961 ;  /* 0x3fb8aa3b001c7820 */ /* 0x002fe40000400000 */
[----:B------:R-:W2:Y:S04]  /*25140*/  LDL.LU R0, [R1+0x74] ;  /* 0x0000740001007983 */ /* 0x000ea80000300800 */
[----:B------:R-:W1:Y:S02]  /*25150*/  MUFU.EX2 R28, R28 ;  /* 0x0000001c001c7308 */ /* 0x000e640000000800 */
[----:B-1----:R1:W-:Y:S01]  /*25160*/  STL [R1+0x890], R28 ;  /* 0x0008901c01007387 */ /* 0x0023e20000100800 */
[----:B-----5:R-:W-:Y:S02]  /*25170*/  FMNMX R22, R2, R22, !PT ;  /* 0x0000001602167209 */ /* 0x020fe40007800000 */
[----:B------:R-:W5:Y:S04]  /*25180*/  LDS R2, [R23.X4+0x10280] ;  /* 0x0102800017027984 */ /* 0x000f680000004800 */
[----:B--2---:R-:W-:-:S04]  /*25190*/  FFMA R0, R0, c[0x0][0x188], -R20 ;  /* 0x0000620000007a23 */ /* 0x004fc80000000814 */
[----:B-1----:R-:W-:-:S06]  /*251a0*/  FMUL R28, R0, 1.4426950216293334961 ;  /* 0x3fb8aa3b001c7820 */ /* 0x002fcc0000400000 */
[----:B------:R-:W1:Y:S01]  /*251b0*/  MUFU.EX2 R28, R28 ;  /* 0x0000001c001c7308 */ /* 0x000e620000000800 */
[----:B---3--:R-:W-:Y:S02]  /*251c0*/  FFMA R0, R19, c[0x0][0x188], -R20 ;  /* 0x0000620013007a23 */ /* 0x008fe40000000814 */
[----:B------:R-:W2:Y:S04]  /*251d0*/  LDL.LU R19, [R1+0x10] ;  /* 0x0000100001137983 */ /* 0x000ea80000300800 */
[----:B-1----:R1:W-:Y:S02]  /*251e0*/  STL [R1+0x88c], R28 ;  /* 0x00088c1c01007387 */ /* 0x0023e40000100800 */
[----:B-1----:R-:W-:-:S06]  /*251f0*/  FMUL R28, R0, 1.4426950216293334961 ;  /* 0x3fb8aa3b001c7820 */ /* 0x002fcc0000400000 */
[----:B------:R-:W1:Y:S01]  /*25200*/  MUFU.EX2 R28, R28 ;  /* 0x0000001c001c7308 */ /* 0x000e620000000800 */
[----:B------:R-:W-:Y:S02]  /*25210*/  FFMA R0, R21, c[0x0][0x188], -R20 ;  /* 0x0000620015007a23 */ /* 0x000fe40000000814 */
[----:B------:R-:W3:Y:S01]  /*25220*/  LDL.LU R20, [R1+0x21e0] ;  /* 0x0021e00001147983 */ /* 0x000ee20000300800 */
[----:B------:R-:W0:Y:S02]  /*25230*/  LDL R21, [R1+0x210] ;  /* 0x0002100001157983 */ /* 0x000e240000100800 */
[----:B------:R-:W-:Y:S01]  /*25240*/  STL [R1+0x6f0], R22 ;  /* 0x0006f01601007387 */ /* 0x000fe20000100800 */
[----:B-1----:R1:W-:Y:S02]  /*25250*/  STL [R1+0x888], R28 ;  /* 0x0008881c01007387 */ /* 0x0023e40000100800 */
[----:B-1----:R-:W-:Y:S02]  /*25260*/  FMUL R28, R0, 1.4426950216293334961 ;  /* 0x3fb8aa3b001c7820 */ /* 0x002fe40000400000 */
[----:B------:R-:W2:Y:S04]  /*25270*/  LDL.LU R0, [R1+0x78] ;  /* 0x0000780001007983 */ /* 0x000ea80000300800 */
[----:B------:R-:W1:Y:S02]  /*25280*/  MUFU.EX2 R28, R28 ;  /* 0x0000001c001c7308 */ /* 0x000e640000000800 */
[----:B-1----:R1:W-:Y:S01]  /*25290*/  STL [R1+0x15c], R28 ;  /* 0x00015c1c01007387 */ /* 0x0023e20000100800 */
[----:B--2---:R-:W-:-:S04]  /*252a0*/  FFMA R0, R0, c[0x0][0x188], -R22 ;  /* 0x0000620000007a23 */ /* 0x004fc80000000816 */
[----:B-1----:R-:W-:-:S06]  /*252b0*/  FMUL R28, R0, 1.4426950216293334961 ;  /* 0x3fb8aa3b001c7820 */ /* 0x002fcc0000400000 */
[----:B------:R-:W1:Y:S01]  /*252c0*/  MUFU.EX2 R28, R28 ;  /* 0x0000001c001c7308 */ /* 0x000e620000000800 */
[--C-:B----4-:R-:W-:Y:S02]  /*252d0*/  FFMA R0, R15, c[0x0][0x188], -R22.reuse ;  /* 0x000062000f007a23 */ /* 0x110fe40000000816 */
[----:B------:R-:W2:Y:S04]  /*252e0*/  LDL.LU R15, [R1+0x2c] ;  /* 0x00002c00010f7983 */ /* 0x000ea80000300800 */
[----:B-1----:R1:W-:Y:S02]  /*252f0*/  STL [R1+0x158], R28 ;  /* 0x0001581c01007387 */ /* 0x0023e40000100800 */
[----:B-1----:R-:W-:Y:S02]  /*25300*/  FMUL R28, R0, 1.4426950216293334961 ;  /* 0x3fb8aa3b001c7820 */ /* 0x002fe40000400000 */
[----:B------:R-:W-:-:S02]  /*25310*/  FFMA R0, R29, c[0x0][0x188], -R22 ;  /* 0x000062001d007a23 */ /* 0x000fc40000000816 */
[----:B------:R1:W4:Y:S02]  /*25320*/  MUFU.EX2 R29, R28 ;  /* 0x0000001c001d7308 */ /* 0x0003240000000800 */
[----:B-1----:R-:W-:-:S06]  /*25330*/  FMUL R28, R0, 1.4426950216293334961 ;  /* 0x3fb8aa3b001c7820 */ /* 0x002fcc0000400000 */
[----:B------:R-:W1:Y:S01]  /*25340*/  MUFU.EX2 R28, R28 ;  /* 0x0000001c001c7308 */ /* 0x000e620000000800 */
[----:B------:R-:W-:Y:S01]  /*25350*/  FFMA R0, R18, c[0x0][0x188], -R22 ;  /* 0x0000620012007a23 */ /* 0x000fe20000000816 */
[----:B----4-:R4:W-:Y:S01]  /*25360*/  STL [R1+0x154], R29 ;  /* 0x0001541d01007387 */ /* 0x0109e20000100800 */
[----:B0-----:R-:W-:Y:S01]  /*25370*/  FMNMX R21, R3, R21, !PT ;  /* 0x0000001503157209 */ /* 0x001fe20007800000 */
[----:B------:R-:W5:Y:S02]  /*25380*/  LDL R18, [R1+0x214] ;  /* 0x0002140001127983 */ /* 0x000f640000100800 */
[----:B------:R-:W2:Y:S01]  /*25390*/  LDL.LU R22, [R1+0x1c] ;  /* 0x00001c0001167983 */ /* 0x000ea20000300800 */
[----:B------:R-:W0:Y:S04]  /*253a0*/  LDS R3, [R23.X4+0x10300] ;  /* 0x0103000017037984 */ /* 0x000e280000004800 */
[----:B----4-:R-:W4:Y:S04]  /*253b0*/  LDL.LU R29, [R1] ;  /* 0x00000000011d7983 */ /* 0x010f280000300800 */
[----:B-1----:R1:W-:Y:S01]  /*253c0*/  STL [R1+0x150], R28 ;  /* 0x0001501c01007387 */ /* 0x0023e20000100800 */
[----:B------:R-:W-:Y:S02]  /*253d0*/  STL [R1+0x6ec], R21 ;  /* 0x0006ec1501007387 */ /* 0x000fe40000100800 */
[----:B-1----:R-:W-:-:S02]  /*253e0*/  FMUL R28, R0, 1.4426950216293334961 ;  /* 0x3fb8aa3b001c7820 */ /* 0x002fc40000400000 */
[----:B------:R-:W2:Y:S04]  /*253f0*/  LDL.LU R0, [R1+0x20] ;  /* 0x0000200001007983 */ /* 0x000ea80000300800 */
[----:B------:R-:W1:Y:S02]  /*25400*/  MUFU.EX2 R28, R28 ;  /* 0x0000001c001c7308 */ /* 0x000e640000000800 */
[----:B-1----:R1:W-:Y:S01]  /*25410*/  STL [R1+0x14c], R28 ;  /* 0x00014c1c01007387 */ /* 0x0023e20000100800 */
[----:B--2---:R-:W-:-:S04]  /*25420*/  FFMA R0, R0, c[0x0][0x188], -R21 ;  /* 0x0000620000007a23 */ /* 0x004fc80000000815 */
[----:B-1----:R-:W-:Y:S02]  /*25430*/  FMUL R28, R0, 1.4426950216293334961 ;  /* 0x3fb8aa3b001c7820 */ /* 0x002fe40000400000 */
[----:B------:R-:W2:Y:S04]  /*25440*/  LDL.LU R0, [R1+0x24] ;  /* 0x0000240001007983 */ /* 0x000ea80000300800 */
[----:B------:R-:W1:Y:S02]  /*25450*/  MUFU.EX2 R28, R28 ;  /* 0x0000001c001c7308 */ /* 0x000e640000000800 */
[----:B-1----:R1:W-:Y:S01]  /*25460*/  STL [R1+0x148], R28 ;  /* 0x0001481c01007387 */ /* 0x0023e20000100800 */
[----:B--2---:R-:W-:-:S04]  /*25470*/  FFMA R0, R0, c[0x0][0x188], -R21 ;  /* 0x0000620000007a23 */ /* 0x004fc80000000815 */
[----:B-1----:R-:W-:Y:S02]  /*25480*/  FMUL R28, R0, 1.4426950216293334961 ;  /* 0x3fb8aa3b001c7820 */ /* 0x002fe40000400000 */
[--C-:B------:R-:W-:Y:S02]  /*25490*/  FFMA R0, R19, c[0x0][0x188], -R21.reuse ;  /* 0x0000620013007a23 */ /* 0x100fe40000000815 */
[----:B------:R1:W2:Y:S02]  /*254a0*/  MUFU.EX2 R19, R28 ;  /* 0x0000001c00137308 */ /* 0x0002a40000000800 */
[----:B-1----:R-:W-:Y:S02]  /*254b0*/  FMUL R28, R0, 1.4426950216293334961 ;  /* 0x3fb8aa3b001c7820 */ /* 0x002fe40000400000 */
[----:B------:R-:W3:Y:S04]  /*254c0*/  LDL.LU R0, [R1+0x14] ;  /* 0x0000140001007983 */ /* 0x000ee80000300800 */
[----:B------:R-:W1:Y:S01]  /*254d0*/  MUFU.EX2 R28, R28 ;  /* 0x0000001c001c7308 */ /* 0x000e620000000800 */
[----:B-----5:R-:W-:Y:S01]  /*254e0*/  FMNMX R18, R2, R18, !PT ;  /* 0x0000001202127209 */ /* 0x020fe20007800000 */
[----:B--2---:R2:W-:Y:S04]  /*254f0*/  STL [R1+0x144], R19 ;  /* 0x0001441301007387 */ /* 0x0045e80000100800 */
[----:B------:R-:W5:Y:S04]  /*25500*/  LDS R2, [R23.X4+0x10380] ;  /* 0x0103800017027984 */ /* 0x000f680000004800 */
[----:B--2---:R-:W0:Y:S01]  /*25510*/  LDL R19, [R1+0x218] ;  /* 0x0002180001137983 */ /* 0x004e220000100800 */
[----:B---3--:R-:W-:-:S03]  /*25520*/  FFMA R0, R0, c[0x0][0x188], -R21 ;  /* 0x0000620000007a23 */ /* 0x008fc60000000815 */
[----:B------:R-:W2:Y:S01]  /*25530*/  LDL.LU R21, [R1+0x21dc] ;  /* 0x0021dc0001157983 */ /* 0x000ea20000300800 */
[----:B------:R-:W-:Y:S02]  /*25540*/  STL [R1+0x6e8], R18 ;  /* 0x0006e81201007387 */ /* 0x000fe40000100800 */
[----:B-1----:R1:W-:Y:S02]  /*25550*/  STL [R1+0x140], R28 ;  /* 0x0001401c01007387 */ /* 0x0023e40000100800 */
[----:B-1----:R-:W-:Y:S02]  /*25560*/  FMUL R28, R0, 1.4426950216293334961 ;  /* 0x3fb8aa3b001c7820 */ /* 0x002fe40000400000 */
[----:B------:R-:W3:Y:S04]  /*25570*/  LDL.LU R0, [R1+0x28] ;  /* 0x0000280001007983 */ /* 0x000ee80000300800 */
[----:B------:R-:W1:Y:S02]  /*25580*/  MUFU.EX2 R28, R28 ;  /* 0x0000001c001c7308 */ /* 0x000e640000000800 */
[----:B-1----:R1:W-:Y:S01]  /*25590*/  STL [R1+0x13c], R28 ;  /* 0x00013c1c01007387 */ /* 0x0023e20000100800 */
[----:B---3--:R-:W-:-:S04]  /*255a0*/  FFMA R0, R0, c[0x0][0x188], -R18 ;  /* 0x0000620000007a23 */ /* 0x008fc80000000812 */
[----:B-1----:R-:W-:-:S06]  /*255b0*/  FMUL R28, R0, 1.4426950216293334961 ;  /* 0x3fb8aa3b001c7820 */ /* 0x002fcc0000400000 */
[----:B------:R-:W1:Y:S01]  /*255c0*/  MUFU.EX2 R28, R28 ;  /* 0x0000001c001c7308 */ /* 0x000e620000000800 */
[----:B------:R-:W-:Y:S02]  /*255d0*/  FFMA R0, R15, c[0x0][0x188], -R18 ;  /* 0x000062000f007a23 */ /* 0x000fe40000000812 */
[----:B------:R-:W3:Y:S04]  /*255e0*/  LDL.LU R15, [R1+0xc] ;  /* 0x00000c00010f7983 */ /* 0x000ee80000300800 */
[----:B-1----:R1:W-:Y:S02]  /*255f0*/  STL [R1+0x138], R28 ;  /* 0x0001381c01007387 */ /* 0x0023e40000100800 */
[----:B-1----:R-:W-:Y:S02]  /*25600*/  FMUL R28, R0, 1.4426950216293334961 ;  /* 0x3fb8aa3b001c7820 */ /* 0x002fe40000400000 */
[----:B------:R-:W2:Y:S04]  /*25610*/  LDL.LU R0, [R1+0x18] ;  /* 0x0000180001007983 */ /* 0x000ea80000300800 */
[----:B------:R-:W1:Y:S02]  /*25620*/  MUFU.EX2 R28, R28 ;  /* 0x0000001c001c7308 */ /* 0x000e640000000800 */
[----:B-1----:R1:W-:Y:S01]  /*25630*/  STL [R1+0x134], R28 ;  /* 0x0001341c01007387 */ /* 0x0023e20000100800 */
[----:B0-----:R-:W-:-:S02]  /*25640*/  FMNMX R19, R3, R19, !PT ;  /* 0x0000001303137209 */ /* 0x001fc40007800000 */
[----:B------:R-:W0:Y:S04]  /*25650*/  LDS R3, [R23.X4+0x10400] ;  /* 0x0104000017037984 */ /* 0x000e280000004800 */
[----:B--2---:R-:W-:-:S04]  /*25660*/  FFMA R0, R0, c[0x0][0x188], -R18 ;  /* 0x0000620000007a23 */ /* 0x004fc80000000812 */
[----:B-1----:R-:W-:-:S06]  /*25670*/  FMUL R28, R0, 1.4426950216293334961 ;  /* 0x3fb8aa3b001c7820 */ /* 0x002fcc0000400000 */
[----:B------:R-:W1:Y:S01]  /*25680*/  MUFU.EX2 R28, R28 ;  /* 0x0000001c001c7308 */ /* 0x000e620000000800 */
[----:B------:R-:W-:Y:S02]  /*25690*/  FFMA R0, R22, c[0x0][0x188], -R18 ;  /* 0x0000620016007a23 */ /* 0x000fe40000000812 */
[----:B------:R-:W2:Y:S01]  /*256a0*/  LDL.LU R18, [R1+0x21d8] ;  /* 0x0021d80001127983 */ /* 0x000ea20000300800 */
[----:B------:R-:W5:Y:S03]  /*256b0*/  LDL R22, [R1+0x230] ;  /* 0x0002300001167983 */ /* 0x000f660000100800 */
[----:B-1----:R1:W-:Y:S02]  /*256c0*/  STL [R1+0x130], R28 ;  /* 0x0001301c01007387 */ /* 0x0023e40000100800 */
[----:B-1----:R-:W-:-:S06]  /*256d0*/  FMUL R28, R0, 1.4426950216293334961 ;  /* 0x3fb8aa3b001c7820 */ /* 0x002fcc0000400000 */
[----:B------:R-:W1:Y:S01]  /*256e0*/  MUFU.EX2 R28, R28 ;  /* 0x0000001c001c7308 */ /* 0x000e620000000800 */
[--C-:B----4-:R-:W-:Y:S01]  /*256f0*/  FFMA R0, R29, c[0x0][0x188], -R19.reuse ;  /* 0x000062001d007a23 */ /* 0x110fe20000000813 */
[----:B------:R-:W-:Y:S01]  /*25700*/  STL [R1+0x6e4], R19 ;  /* 0x0006e41301007387 */ /* 0x000fe20000100800 */
[----:B------:R-:W4:Y:S03]  /*25710*/  LDL.LU R29, [R1+0x80] ;  /* 0x00008000011d7983 */ /* 0x000f260000300800 */
[----:B-1----:R1:W-:Y:S02]  /*25720*/  STL [R1+0x12c], R28 ;  /* 0x00012c1c01007387 */ /* 0x0023e40000100800 */
[----:B-1----:R-:W-:Y:S02]  /*25730*/  FMUL R28, R0, 1.4426950216293334961 ;  /* 0x3fb8aa3b001c7820 */ /* 0x002fe40000400000 */
[----:B------:R-:W2:Y:S04]  /*25740*/  LDL.LU R0, [R1+0x4] ;  /* 0x0000040001007983 */ /* 0x000ea80000300800 */
[----:B------:R-:W1:Y:S02]  /*25750*/  MUFU.EX2 R28, R28 ;  /* 0x0000001c001c7308 */ /* 0x000e640000000800 */
[----:B-1----:R1:W-:Y:S01]  /*25760*/  STL [R1+0x128], R28 ;  /* 0x0001281c01007387 */ /* 0x0023e20000100800 */
[----:B--2---:R-:W-:-:S04]  /*25770*/  FFMA R0, R0, c[0x0][0x188], -R19 ;  /* 0x0000620000007a23 */ /* 0x004fc80000000813 */
[----:B-1----:R-:W-:Y:S02]  /*25780*/  FMUL R28, R0, 1.4426950216293334961 ;  /* 0x3fb8aa3b001c7820 */ /* 0x002fe40000400000 */
[----:B------:R-:W-:Y:S02]  /*25790*/  FFMA R0, R8, c[0x0][0x188], -R19 ;  /* 0x0000620008007a23 */ /* 0x000fe40000000813 */
[----:B------:R1:W2:Y:S02]  /*257a0*/  MUFU.EX2 R8, R28 ;  /* 0x0000001c00087308 */ /* 0x0002a40000000800 */
[----:B-1----:R-:W3:Y:S04]  /*257b0*/  LDL.LU R28, [R1+0x8] ;  /* 0x00000800011c7983 */ /* 0x002ee80000300800 */
[----:B--2---:R1:W-:Y:S02]  /*257c0*/  STL [R1+0x124], R8 ;  /* 0x0001240801007387 */ /* 0x0043e40000100800 */
[----:B-1----:R-:W-:-:S06]  /*257d0*/  FMUL R8, R0, 1.4426950216293334961 ;  /* 0x3fb8aa3b00087820 */ /* 0x002fcc0000400000 */
[----:B------:R-:W1:Y:S01]  /*257e0*/  MUFU.EX2 R8, R8 ;  /* 0x0000000800087308 */ /* 0x000e620000000800 */
[----:B-----5:R-:W-:Y:S02]  /*257f0*/  FMNMX R22, R2, R22, !PT ;  /* 0x0000001602167209 */ /* 0x020fe40007800000 */
[----:B------:R-:W-:Y:S01]  /*25800*/  MOV R0, R19 ;  /* 0x0000001300007202 */ /* 0x000fe20000000f00 */
[----:B------:R2:W5:Y:S04]  /*25810*/  LDS R2, [R23.X4+0x10480] ;  /* 0x0104800017027984 */ /* 0x0005680000004800 */
[----:B------:R-:W4:Y:S01]  /*25820*/  LDL.LU R19, [R1+0x21d4] ;  /* 0x0021d40001137983 */ /* 0x000f220000300800 */
[----:B------:R-:W-:Y:S02]  /*25830*/  STL [R1+0x6e0], R22 ;  /* 0x0006e01601007387 */ /* 0x000fe40000100800 */
[----:B------:R-:W-:Y:S01]  /*25840*/  FFMA R0, R9, c[0x0][0x188], -R0 ;  /* 0x0000620009007a23 */ /* 0x000fe20000000800 */
[----:B-1----:R1:W-:Y:S01]  /*25850*/  STL [R1+0x120], R8 ;  /* 0x0001200801007387 */ /* 0x0023e20000100800 */
[----:B--2---:R-:W0:Y:S02]  /*25860*/  LDL R23, [R1+0x8b4] ;  /* 0x0008b40001177983 */ /* 0x004e240000100800 */
[----:B-1----:R-:W-:-:S04]  /*25870*/  FMUL R8, R0, 1.4426950216293334961 ;  /* 0x3fb8aa3b00087820 */ /* 0x002fc80000400000 */
[----:B------:R-:W1:Y:S02]  /*25880*/  MUFU.EX2 R9, R8 ;  /* 0x0000000800097308 */ /* 0x000e640000000800 */
[----:B-1----:R1:W-:Y:S01]  /*25890*/  STL [R1+0x11c], R9 ;  /* 0x00011c0901007387 */ /* 0x0023e20000100800 */
[----:B---3--:R-:W-:-:S03]  /*258a0*/  FFMA R0, R28, c[0x0][0x188], -R22 ;  /* 0x000062001c007a23 */ /* 0x008fc60000000816 */
[----:B------:R-:W2:Y:S01]  /*258b0*/  LDL.LU R28, [R1+0x8c] ;  /* 0x00008c00011c7983 */ /* 0x000ea20000300800 */
[----:B------:R-:W-:Y:S02]  /*258c0*/  FMUL R8, R0, 1.4426950216293334961 ;  /* 0x3fb8aa3b00087820 */ /* 0x000fe40000400000 */
[--C-:B------:R-:W-:Y:S02]  /*258d0*/  FFMA R0, R15, c[0x0][0x188], -R22.reuse ;  /* 0x000062000f007a23 */ /* 0x100fe40000000816 */
[----:B-1----:R1:W3:Y:S02]  /*258e0*/  MUFU.EX2 R9, R8 ;  /* 0x0000000800097308 */ /* 0x0022e40000000800 */
[----:B-1----:R-:W-:Y:S02]  /*258f0*/  FMUL R8, R0, 1.4426950216293334961 ;  /* 0x3fb8aa3b00087820 */ /* 0x002fe40000400000 */
[----:B------:R-:W-:Y:S02]  /*25900*/  FFMA R0, R10, c[0x0][0x188], -R22 ;  /* 0x000062000a007a23 */ /* 0x000fe40000000816 */
[----:B------:R-:W2:Y:S02]  /*25910*/  LDL.LU R10, [R1+0x84] ;  /* 0x00008400010a7983 */ /* 0x000ea40000300800 */
[----:B------:R1:W4:Y:S02]  /*25920*/  MUFU.EX2 R15, R8 ;  /* 0x00000008000f7308 */ /* 0x0003240000000800 */
[----:B---3--:R-:W-:Y:S01]  /*25930*/  STL [R1+0x118], R9 ;  /* 0x0001180901007387 */ /* 0x008fe20000100800 */
[----:B-1----:R-:W-:-:S03]  /*25940*/  FMUL R8, R0, 1.4426950216293334961 ;  /* 0x3fb8aa3b00087820 */ /* 0x002fc60000400000 */
[----:B----4-:R1:W-:Y:S04]  /*25950*/  STL [R1+0x114], R15 ;  /* 0x0001140f01007387 */ /* 0x0103e80000100800 */
[----:B-1----:R-:W1:Y:S01]  /*25960*/  S2R R15, SR_TID.X ;  /* 0x00000000000f7919 */ /* 0x002e620000002100 */
[----:B------:R-:W3:Y:S01]  /*25970*/  MUFU.EX2 R8, R8 ;  /* 0x0000000800087308 */ /* 0x000ee20000000800 */
[----:B------:R-:W-:Y:S01]  /*25980*/  FFMA R0, R11, c[0x0][0x188], -R22 ;  /* 0x000062000b007a23 */ /* 0x000fe20000000816 */
[----:B0-----:R-:W-:Y:S01]  /*25990*/  FMNMX R23, R3, R23, !PT ;  /* 0x0000001703177209 */ /* 0x001fe20007800000 */
[----:B------:R-:W4:Y:S01]  /*259a0*/  LDL.LU R22, [R1+0x21d0] ;  /* 0x0021d00001167983 */ /* 0x000f220000300800 */
[----:B------:R-:W4:Y:S01]  /*259b0*/  LDL.LU R11, [R1+0x88] ;  /* 0x00008800010b7983 */ /* 0x000f220000300800 */
[----:B-1----:R-:W-:-:S02]  /*259c0*/  LOP3.LUT R3, R15, 0x1c, RZ, 0xc0, !PT ;  /* 0x0000001c0f037812 */ /* 0x002fc400078ec0ff */
[----:B------:R-:W5:Y:S01]  /*259d0*/  LDL R15, [R1+0x8b8] ;  /* 0x0008b800010f7983 */ /* 0x000f620000100800 */
[----:B---3--:R0:W-:Y:S03]  /*259e0*/  STL [R1+0x110], R8 ;  /* 0x0001100801007387 */ /* 0x0081e60000100800 */
[----:B------:R-:W1:Y:S01]  /*259f0*/  LDS R3, [R3.X4+0x10500] ;  /* 0x0105000003037984 */ /* 0x000e620000004800 */
[----:B0-----:R-:W-:-:S06]  /*25a00*/  FMUL R8, R0, 1.4426950216293334961 ;  /* 0x3fb8aa3b00087820 */ /* 0x001fcc0000400000 */
[----:B------:R-:W0:Y:S01]  /*25a10*/  MUFU.EX2 R8, R8 ;  /* 0x0000000800087308 */ /* 0x000e220000000800 */
[--C-:B------:R-:W-:Y:S01]  /*25a20*/  FFMA R0, R29, c[0x0][0x188], -R23.reuse ;  /* 0x000062001d007a23 */ /* 0x100fe20000000817 */
[----:B------:R-:W-:Y:S01]  /*25a30*/  STL [R1+0x6dc], R23 ;  /* 0x0006dc1701007387 */ /* 0x000fe20000100800 */
[----:B------:R-:W3:Y:S03]  /*25a40*/  LDL.LU R29, [R1+0x40] ;  /* 0x00004000011d7983 */ /* 0x000ee60000300800 */
[----:B0-----:R0:W-:Y:S02]  /*25a50*/  STL [R1+0x10c], R8 ;  /* 0x00010c0801007387 */ /* 0x0011e40000100800 */
[----:B0-----:R-:W-:Y:S02]  /*25a60*/  FMUL R8, R0, 1.4426950216293334961 ;  /* 0x3fb8aa3b00087820 */ /* 0x001fe40000400000 */
[----:B--2---:R-:W-:-:S02]  /*25a70*/  FFMA R0, R10, c[0x0][0x188], -R23 ;  /* 0x000062000a007a23 */ /* 0x004fc40000000817 */
[----:B------:R0:W2:Y:S02]  /*25a80*/  MUFU.EX2 R10, R8 ;  /* 0x00000008000a7308 */ /* 0x0000a40000000800 */
[----:B0-----:R-:W-:-:S06]  /*25a90*/  FMUL R8, R0, 1.4426950216293334961 ;  /* 0x3fb8aa3b00087820 */ /* 0x001fcc0000400000 */
[----:B------:R-:W0:Y:S01]  /*25aa0*/  MUFU.EX2 R8, R8 ;  /* 0x0000000800087308 */ /* 0x000e220000000800 */
[----:B------:R-:W-:Y:S01]  /*25ab0*/  FFMA R0, R12, c[0x0][0x188], -R23 ;  /* 0x000062000c007a23 */ /* 0x000fe20000000817 */
[----:B--2---:R-:W-:Y:S04]  /*25ac0*/  STL [R1+0x108], R10 ;  /* 0x0001080a01007387 */ /* 0x004fe80000100800 */
[----:B0-----:R0:W-:Y:S02]  /*25ad0*/  STL [R1+0x104], R8 ;  /* 0x0001040801007387 */ /* 0x0011e40000100800 */
[----:B0-----:R-:W-:Y:S02]  /*25ae0*/  FMUL R8, R0, 1.4426950216293334961 ;  /* 0x3fb8aa3b00087820 */ /* 0x001fe40000400000 */
[----:B------:R-:W2:Y:S04]  /*25af0*/  LDL.LU R0, [R1+0x64] ;  /* 0x0000640001007983 */ /* 0x000ea80000300800 */
[----:B------:R-:W0:Y:S01]  /*25b00*/  S2R R12, SR_TID.X ;  /* 0x00000000000c7919 */ /* 0x000e220000002100 */
[----:B-----5:R-:W-:-:S02]  /*25b10*/  FMNMX R15, R2, R15, !PT ;  /* 0x0000000f020f7209 */ /* 0x020fc40007800000 */
[----:B0-----:R-:W-:Y:S01]  /*25b20*/  LOP3.LUT R2, R12, 0x1c, RZ, 0xc0, !PT ;  /* 0x0000001c0c027812 */ /* 0x001fe200078ec0ff */
[----:B------:R-:W0:Y:S05]  /*25b30*/  MUFU.EX2 R8, R8 ;  /* 0x0000000800087308 */ /* 0x000e2a0000000800 */
[----:B------:R-:W5:Y:S01]  /*25b40*/  LDS R2, [R2.X4+0x10580] ;  /* 0x0105800002027984 */ /* 0x000f620000004800 */
[----:B--2---:R-:W-:-:S03]  /*25b50*/  FFMA R0, R0, c[0x0][0x188], -R23 ;  /* 0x0000620000007a23 */ /* 0x004fc60000000817 */
[----:B------:R-:W2:Y:S01]  /*25b60*/  LDL.LU R23, [R1+0x21cc] ;  /* 0x0021cc0001177983 */ /* 0x000ea20000300800 */
[----:B------:R-:W1:Y:S02]  /*25b70*/  LDL R12, [R1+0x8bc] ;  /* 0x0008bc00010c7983 */ /* 0x000e640000100800 */
[----:B------:R-:W-:Y:S02]  /*25b80*/  STL [R1+0x6d8], R15 ;  /* 0x0006d80f01007387 */ /* 0x000fe40000100800 */
[----:B0-----:R0:W-:Y:S02]  /*25b90*/  STL [R1+0x100], R8 ;  /* 0x0001000801007387 */ /* 0x0011e40000100800 */
[----:B0-----:R-:W-:Y:S02]  /*25ba0*/  FMUL R8, R0, 1.4426950216293334961 ;  /* 0x3fb8aa3b00087820 */ /* 0x001fe40000400000 */
[----:B----4-:R-:W-:Y:S02]  /*25bb0*/  FFMA R0, R11, c[0x0][0x188], -R15 ;  /* 0x000062000b007a23 */ /* 0x010fe4000000080f */
[----:B------:R0:W4:Y:S02]  /*25bc0*/  MUFU.EX2 R11, R8 ;  /* 0x00000008000b7308 */ /* 0x0001240000000800 */
[----:B0-----:R-:W-:-:S02]  /*25bd0*/  FMUL R8, R0, 1.4426950216293334961 ;  /* 0x3fb8aa3b00087820 */ /* 0x001fc40000400000 */
[----:B------:R-:W-:Y:S01]  /*25be0*/  FFMA R0, R28, c[0x0][0x188], -R15 ;  /* 0x000062001c007a23 */ /* 0x000fe2000000080f */
[----:B----4-:R0:W-:Y:S01]  /*25bf0*/  STL [R1+0xf4], R11 ;  /* 0x0000f40b01007387 */ /* 0x0101e20000100800 */
[----:B------:R-:W4:Y:S02]  /*25c00*/  LDL.LU R28, [R1+0x48] ;  /* 0x00004800011c7983 */ /* 0x000f240000300800 */
[----:B0-----:R0:W3:Y:S02]  /*25c10*/  MUFU.EX2 R11, R8 ;  /* 0x00000008000b7308 */ /* 0x0010e40000000800 */
[----:B0-----:R-:W-:-:S06]  /*25c20*/  FMUL R8, R0, 1.4426950216293334961 ;  /* 0x3fb8aa3b00087820 */ /* 0x001fcc0000400000 */
[----:B------:R-:W0:Y:S01]  /*25c30*/  MUFU.EX2 R8, R8 ;  /* 0x0000000800087308 */ /* 0x000e220000000800 */
[----:B------:R-:W-:Y:S02]  /*25c40*/  FFMA R0, R13, c[0x0][0x188], -R15 ;  /* 0x000062000d007a23 */ /* 0x000fe4000000080f */
[----:B------:R-:W1:Y:S04]  /*25c50*/  S2R R13, SR_TID.X ;  /* 0x00000000000d7919 */ /* 0x000e680000002100 */
[----:B---3--:R-:W-:Y:S04]  /*25c60*/  STL [R1+0xf0], R11 ;  /* 0x0000f00b01007387 */ /* 0x008fe80000100800 */
[----:B0-----:R0:W-:Y:S02]  /*25c70*/  STL [R1+0xec], R8 ;  /* 0x0000ec0801007387 */ /* 0x0011e40000100800 */
[----:B0-----:R-:W-:-:S06]  /*25c80*/  FMUL R8, R0, 1.4426950216293334961 ;  /* 0x3fb8aa3b00087820 */ /* 0x001fcc0000400000 */
[----:B------:R-:W0:Y:S01]  /*25c90*/  MUFU.EX2 R8, R8 ;  /* 0x0000000800087308 */ /* 0x000e220000000800 */
[----:B------:R-:W-:Y:S02]  /*25ca0*/  FFMA R0, R14, c[0x0][0x188], -R15 ;  /* 0x000062000e007a23 */ /* 0x000fe4000000080f */
[----:B------:R-:W3:Y:S01]  /*25cb0*/  LDL.LU R15, [R1+0x21c8] ;  /* 0x0021c800010f7983 */ /* 0x000ee20000300800 */
[----:B------:R-:W2:Y:S02]  /*25cc0*/  LDL.LU R14, [R1+0x21c4] ;  /* 0x0021c400010e7983 */ /* 0x000ea40000300800 */
[----:B------:R-:W-:Y:S01]  /*25cd0*/  FMUL R0, R0, 1.4426950216293334961 ;  /* 0x3fb8aa3b00007820 */ /* 0x000fe20000400000 */
[----:B-1----:R-:W-:Y:S01]  /*25ce0*/  FMNMX R12, R3, R12, !PT ;  /* 0x0000000c030c7209 */ /* 0x002fe20007800000 */
[----:B------:R-:W-:Y:S02]  /*25cf0*/  LOP3.LUT R3, R13, 0x1c, RZ, 0xc0, !PT ;  /* 0x0000001c0d037812 */ /* 0x000fe400078ec0ff */
[----:B------:R-:W5:Y:S02]  /*25d00*/  LDL R13, [R1+0x8c0] ;  /* 0x0008c000010d7983 */ /* 0x000f640000100800 */
[----:B------:R-:W-:Y:S02]  /*25d10*/  STL [R1+0x6d4], R12 ;  /* 0x0006d40c01007387 */ /* 0x000fe40000100800 */
[----:B0-----:R0:W-:Y:S01]  /*25d20*/  STL [R1+0xe8], R8 ;  /* 0x0000e80801007387 */ /* 0x0011e20000100800 */
[----:B------:R-:W1:Y:S01]  /*25d30*/  LDS R3, [R3.X4+0x10600] ;  /* 0x0106000003037984 */ /* 0x000e620000004800 */
[----:B0-----:R-:W-:-:S02]  /*25d40*/  FFMA R8, R29, c[0x0][0x188], -R12 ;  /* 0x000062001d087a23 */ /* 0x001fc4000000080c */
[----:B------:R0:W4:Y:S02]  /*25d50*/  MUFU.EX2 R29, R0 ;  /* 0x00000000001d7308 */ /* 0x0001240000000800 */
[----:B0-----:R-:W-:Y:S02]  /*25d60*/  FMUL R0, R8, 1.4426950216293334961 ;  /* 0x3fb8aa3b08007820 */ /* 0x001fe40000400000 */
[----:B------:R-:W2:Y:S04]  /*25d70*/  LDL.LU R8, [R1+0x44] ;  /* 0x0000440001087983 */ /* 0x000ea80000300800 */
[----:B------:R-:W0:Y:S01]  /*25d80*/  MUFU.EX2 R0, R0 ;  /* 0x0000000000007308 */ /* 0x000e220000000800 */
[----:B----4-:R-:W-:Y:S01]  /*25d90*/  STL [R1+0xe4], R29 ;  /* 0x0000e41d01007387 */ /* 0x010fe20000100800 */
[----:B------:R4:W-:Y:S03]  /*25da0*/  STL [R1+0x2158], R29 ;  /* 0x0021581d01007387 */ /* 0x0009e60000100800 */
[----:B0-----:R0:W-:Y:S01]  /*25db0*/  STL [R1+0xe0], R0 ;  /* 0x0000e00001007387 */ /* 0x0011e20000100800 */
[----:B----4-:R-:W-:-:S02]  /*25dc0*/  IMAD.MOV.U32 R29, RZ, RZ, R12 ;  /* 0x000000ffff1d7224 */ /* 0x010fc400078e000c */
[----:B--2---:R-:W-:Y:S02]  /*25dd0*/  FFMA R8, R8, c[0x0][0x188], -R12 ;  /* 0x0000620008087a23 */ /* 0x004fe4000000080c */
[----:B------:R-:W2:Y:S02]  /*25de0*/  LDL.LU R12, [R1+0x21c0] ;  /* 0x0021c000010c7983 */ /* 0x000ea40000300800 */
[----:B0-----:R-:W-:-:S06]  /*25df0*/  FMUL R0, R8, 1.4426950216293334961 ;  /* 0x3fb8aa3b08007820 */ /* 0x001fcc0000400000 */
[----:B------:R-:W0:Y:S01]  /*25e00*/  MUFU.EX2 R0, R0 ;  /* 0x0000000000007308 */ /* 0x000e220000000800 */
[----:B------:R-:W-:Y:S01]  /*25e10*/  FFMA R8, R24, c[0x0][0x188], -R29 ;  /* 0x0000620018087a23 */ /* 0x000fe2000000081d */
[----:B------:R-:W-:Y:S02]  /*25e20*/  MOV R24, R29 ;  /* 0x0000001d00187202 */ /* 0x000fe40000000f00 */
[----:B-----5:R-:W-:Y:S01]  /*25e30*/  FMNMX R13, R2, R13, !PT ;  /* 0x0000000d020d7209 */ /* 0x020fe20007800000 */
[----:B0-----:R0:W-:Y:S02]  /*25e40*/  STL [R1+0x2c], R0 ;  /* 0x00002c0001007387 */ /* 0x0011e40000100800 */
[----:B0-----:R-:W-:Y:S01]  /*25e50*/  FMUL R0, R8, 1.4426950216293334961 ;  /* 0x3fb8aa3b08007820 */ /* 0x001fe20000400000 */
[----:B------:R-:W-:Y:S02]  /*25e60*/  MOV R8, R24 ;  /* 0x0000001800087202 */ /* 0x000fe40000000f00 */
[----:B------:R-:W1:Y:S03]  /*25e70*/  LDL R24, [R1+0x8c4] ;  /* 0x0008c40001187983 */ /* 0x000e660000100800 */
[----:B------:R-:W-:-:S02]  /*25e80*/  FFMA R2, R25, c[0x0][0x188], -R8 ;  /* 0x0000620019027a23 */ /* 0x000fc40000000808 */
[----:B------:R-:W4:Y:S01]  /*25e90*/  LDL.LU R25, [R1+0x4c] ;  /* 0x00004c0001197983 */ /* 0x000f220000300800 */
[----:B------:R-:W0:Y:S01]  /*25ea0*/  MUFU.EX2 R8, R0 ;  /* 0x0000000000087308 */ /* 0x000e220000000800 */
[----:B------:R-:W-:Y:S02]  /*25eb0*/  STL [R1+0x6d0], R13 ;  /* 0x0006d00d01007387 */ /* 0x000fe40000100800 */
[----:B------:R-:W-:Y:S01]  /*25ec0*/  FMUL R2, R2, 1.4426950216293334961 ;  /* 0x3fb8aa3b02027820 */ /* 0x000fe20000400000 */
[----:B0-----:R0:W-:Y:S02]  /*25ed0*/  STL [R1+0xfc], R8 ;  /* 0x0000fc0801007387 */ /* 0x0011e40000100800 */
[----:B0-----:R-:W-:Y:S02]  /*25ee0*/  FFMA R8, R28, c[0x0][0x188], -R13 ;  /* 0x000062001c087a23 */ /* 0x001fe4000000080d */
[----:B------:R0:W5:Y:S02]  /*25ef0*/  MUFU.EX2 R28, R2 ;  /* 0x00000002001c7308 */ /* 0x0001640000000800 */
[----:B0-----:R-:W-:-:S06]  /*25f00*/  FMUL R2, R8, 1.4426950216293334961 ;  /* 0x3fb8aa3b08027820 */ /* 0x001fcc0000400000 */
[----:B------:R-:W0:Y:S01]  /*25f10*/  MUFU.EX2 R2, R2 ;  /* 0x0000000200027308 */ /* 0x000e220000000800 */
[----:B-----5:R-:W-:Y:S01]  /*25f20*/  STL [R1+0xf8], R28 ;  /* 0x0000f81c01007387 */ /* 0x020fe20000100800 */
[----:B------:R-:W-:Y:S03]  /*25f30*/  STL [R1+0x215c], R28 ;  /* 0x00215c1c01007387 */ /* 0x000fe60000100800 */
[----:B0-----:R0:W-:Y:S01]  /*25f40*/  STL [R1+0x884], R2 ;  /* 0x0008840201007387 */ /* 0x0011e20000100800 */
[----:B----4-:R-:W-:-:S04]  /*25f50*/  FFMA R8, R25, c[0x0][0x188], -R13 ;  /* 0x0000620019087a23 */ /* 0x010fc8000000080d */
[----:B0-----:R-:W-:-:S04]  /*25f60*/  FMUL R2, R8, 1.4426950216293334961 ;  /* 0x3fb8aa3b08027820 */ /* 0x001fc80000400000 */
[----:B------:R0:W4:Y:S01]  /*25f70*/  MUFU.EX2 R25, R2 ;  /* 0x0000000200197308 */ /* 0x0001220000000800 */
[----:B------:R-:W-:-:S04]  /*25f80*/  FFMA R8, R26, c[0x0][0x188], -R13 ;  /* 0x000062001a087a23 */ /* 0x000fc8000000080d */
[----:B0-----:R-:W-:Y:S02]  /*25f90*/  FMUL R2, R8, 1.4426950216293334961 ;  /* 0x3fb8aa3b08027820 */ /* 0x001fe40000400000 */
[----:B------:R-:W-:Y:S01]  /*25fa0*/  FFMA R8, R27, c[0x0][0x188], -R13 ;  /* 0x000062001b087a23 */ /* 0x000fe2000000080d */
[----:B----4-:R0:W-:Y:S01]  /*25fb0*/  STL [R1+0x880], R25 ;  /* 0x0008801901007387 */ /* 0x0101e20000100800 */
[----:B------:R-:W4:Y:S03]  /*25fc0*/  LDL.LU R13, [R1+0x21bc] ;  /* 0x0021bc00010d7983 */ /* 0x000f260000300800 */
[----:B0-----:R-:W5:Y:S01]  /*25fd0*/  LDL R25, [R1+0x8c8] ;  /* 0x0008c80001197983 */ /* 0x001f620000100800 */
[----:B------:R-:W0:Y:S03]  /*25fe0*/  MUFU.EX2 R26, R2 ;  /* 0x00000002001a7308 */ /* 0x000e260000000800 */
[----:B------:R-:W3:Y:S01]  /*25ff0*/  S2R R29, SR_TID.X ;  /* 0x00000000001d7919 */ /* 0x000ee20000002100 */
[----:B-1----:R-:W-:Y:S01]  /*26000*/  FMNMX R24, R3, R24, !PT ;  /* 0x0000001803187209 */ /* 0x002fe20007800000 */
[----:B------:R-:W-:-:S04]  /*26010*/  FMUL R3, R8, 1.4426950216293334961 ;  /* 0x3fb8aa3b08037820 */ /* 0x000fc80000400000 */
[----:B--2---:R-:W-:Y:S01]  /*26020*/  FFMA R8, R12, c[0x0][0x188], -R24 ;  /* 0x000062000c087a23 */ /* 0x004fe20000000818 */
[----:B0-----:R0:W-:Y:S02]  /*26030*/  STL [R1+0x87c], R26 ;  /* 0x00087c1a01007387 */ /* 0x0011e40000100800 */
[----:B0-----:R0:W1:Y:S02]  /*26040*/  MUFU.EX2 R26, R3 ;  /* 0x00000003001a7308 */ /* 0x0010640000000800 */
[----:B0-----:R-:W-:-:S06]  /*26050*/  FMUL R3, R8, 1.4426950216293334961 ;  /* 0x3fb8aa3b08037820 */ /* 0x001fcc0000400000 */
[----:B------:R-:W0:Y:S01]  /*26060*/  MUFU.EX2 R3, R3 ;  /* 0x0000000300037308 */ /* 0x000e220000000800 */
[----:B---3--:R-:W-:Y:S01]  /*26070*/  LOP3.LUT R29, R29, 0x1c, RZ, 0xc0, !PT ;  /* 0x0000001c1d1d7812 */ /* 0x008fe200078ec0ff */
[----:B------:R-:W-:Y:S01]  /*26080*/  STL [R1+0x6cc], R24 ;  /* 0x0006cc1801007387 */ /* 0x000fe20000100800 */
[----:B-1----:R-:W-:Y:S02]  /*26090*/  STL [R1+0x878], R26 ;  /* 0x0008781a01007387 */ /* 0x002fe40000100800 */
[----:B------:R-:W-:Y:S01]  /*260a0*/  STL [R1+0x2160], R26 ;  /* 0x0021601a01007387 */ /* 0x000fe20000100800 */
[----:B------:R-:W5:Y:S01]  /*260b0*/  LDS R0, [R29.X4+0x10680] ;  /* 0x010680001d007984 */ /* 0x000f620000004800 */
[--C-:B------:R-:W-:Y:S02]  /*260c0*/  FFMA R4, R4, c[0x0][0x188], -R24.reuse ;  /* 0x0000620004047a23 */ /* 0x100fe40000000818 */
[--C-:B------:R-:W-:Y:S01]  /*260d0*/  FFMA R5, R5, c[0x0][0x188], -R24.reuse ;  /* 0x0000620005057a23 */ /* 0x100fe20000000818 */
[----:B------:R-:W1:Y:S04]  /*260e0*/  LDS R2, [R29.X4+0x10700] ;  /* 0x010700001d027984 */ /* 0x000e680000004800 */
[----:B0-----:R0:W-:Y:S01]  /*260f0*/  STL [R1+0x874], R3 ;  /* 0x0008740301007387 */ /* 0x0011e20000100800 */
[----:B------:R-:W1:Y:S02]  /*26100*/  LDL R12, [R1+0x8cc] ;  /* 0x0008cc00010c7983 */ /* 0x000e640000100800 */
[----:B----4-:R-:W-:-:S04]  /*26110*/  FFMA R8, R13, c[0x0][0x188], -R24 ;  /* 0x000062000d087a23 */ /* 0x010fc80000000818 */
[----:B0-----:R-:W-:-:S04]  /*26120*/  FMUL R3, R8, 1.4426950216293334961 ;  /* 0x3fb8aa3b08037820 */ /* 0x001fc80000400000 */
[----:B------:R0:W2:Y:S01]  /*26130*/  MUFU.EX2 R8, R3 ;  /* 0x0000000300087308 */ /* 0x0000a20000000800 */
[----:B-----5:R-:W-:Y:S01]  /*26140*/  FMNMX R13, R0, R25, !PT ;  /* 0x00000019000d7209 */ /* 0x020fe20007800000 */
[----:B0-----:R-:W0:Y:S04]  /*26150*/  LDS R3, [R29.X4+0x10780] ;  /* 0x010780001d037984 */ /* 0x001e280000004800 */
[----:B--2---:R2:W-:Y:S01]  /*26160*/  STL [R1+0x870], R8 ;  /* 0x0008700801007387 */ /* 0x0045e20000100800 */
[----:B------:R-:W-:Y:S02]  /*26170*/  STL [R1+0x6c8], R13 ;  /* 0x0006c80d01007387 */ /* 0x000fe40000100800 */
[----:B------:R-:W-:Y:S02]  /*26180*/  FMUL R0, R4, 1.4426950216293334961 ;  /* 0x3fb8aa3b04007820 */ /* 0x000fe40000400000 */
[--C-:B------:R-:W-:Y:S01]  /*26190*/  FFMA R6, R6, c[0x0][0x188], -R13.reuse ;  /* 0x0000620006067a23 */ /* 0x100fe2000000080d */
[----:B--2---:R-:W0:Y:S03]  /*261a0*/  LDL R8, [R1+0x8d0] ;  /* 0x0008d00001087983 */ /* 0x004e260000100800 */
[----:B------:R-:W2:Y:S01]  /*261b0*/  MUFU.EX2 R0, R0 ;  /* 0x0000000000007308 */ /* 0x000ea20000000800 */
[----:B------:R-:W-:Y:S01]  /*261c0*/  FFMA R4, R14, c[0x0][0x188], -R13 ;  /* 0x000062000e047a23 */ /* 0x000fe2000000080d */
[----:B------:R-:W-:Y:S06]  /*261d0*/  BAR.SYNC.DEFER_BLOCKING 0x0 ;  /* 0x0000000000007b1d */ /* 0x000fec0000010000 */
[----:B--2---:R2:W-:Y:S02]  /*261e0*/  STL [R1+0x86c], R0 ;  /* 0x00086c0001007387 */ /* 0x0045e40000100800 */
[----:B--2---:R-:W-:-:S04]  /*261f0*/  FMUL R0, R5, 1.4426950216293334961 ;  /* 0x3fb8aa3b05007820 */ /* 0x004fc80000400000 */
[----:B------:R2:W3:Y:S02]  /*26200*/  MUFU.EX2 R25, R0 ;  /* 0x0000000000197308 */ /* 0x0004e40000000800 */
[----:B--2---:R-:W-:-:S06]  /*26210*/  FMUL R0, R4, 1.4426950216293334961 ;  /* 0x3fb8aa3b04007820 */ /* 0x004fcc0000400000 */
[----:B------:R-:W2:Y:S01]  /*26220*/  MUFU.EX2 R0, R0 ;  /* 0x0000000000007308 */ /* 0x000ea20000000800 */
[----:B------:R-:W-:Y:S01]  /*26230*/  FFMA R4, R15, c[0x0][0x188], -R13 ;  /* 0x000062000f047a23 */ /* 0x000fe2000000080d */
[----:B---3--:R-:W-:Y:S01]  /*26240*/  STL [R1+0x868], R25 ;  /* 0x0008681901007387 */ /* 0x008fe20000100800 */
[----:B------:R-:W-:Y:S03]  /*26250*/  STL [R1+0x2164], R25 ;  /* 0x0021641901007387 */ /* 0x000fe60000100800 */
[----:B--2---:R2:W-:Y:S02]  /*26260*/  STL [R1+0x864], R0 ;  /* 0x0008640001007387 */ /* 0x0045e40000100800 */
[----:B--2---:R-:W-:-:S04]  /*26270*/  FMUL R0, R4, 1.4426950216293334961 ;  /* 0x3fb8aa3b04007820 */ /* 0x004fc80000400000 */
[----:B------:R-:W2:Y:S01]  /*26280*/  MUFU.EX2 R4, R0 ;  /* 0x0000000000047308 */ /* 0x000ea20000000800 */
[----:B------:R-:W-:Y:S01]  /*26290*/  FMUL R6, R6, 1.4426950216293334961 ;  /* 0x3fb8aa3b06067820 */ /* 0x000fe20000400000 */
[----:B--2---:R1:W-:Y:S01]  /*262a0*/  STL [R1+0x860], R4 ;  /* 0x0008600401007387 */ /* 0x0043e20000100800 */
[----:B------:R-:W-:Y:S01]  /*262b0*/  FFMA R0, R7, c[0x0][0x188], -R13 ;  /* 0x0000620007007a23 */ /* 0x000fe2000000080d */
[----:B-1----:R-:W-:-:S04]  /*262c0*/  FMNMX R4, R2, R12, !PT ;  /* 0x0000000c02047209 */ /* 0x002fc80007800000 */
[----:B------:R-:W1:Y:S01]  /*262d0*/  MUFU.EX2 R2, R6 ;  /* 0x0000000600027308 */ /* 0x000e620000000800 */
[----:B------:R-:W-:-:S07]  /*262e0*/  FMUL R0, R0, 1.4426950216293334961 ;  /* 0x3fb8aa3b00007820 */ /* 0x000fce0000400000 */
[----:B------:R2:W3:Y:S01]  /*262f0*/  MUFU.EX2 R24, R0 ;  /* 0x0000000000187308 */ /* 0x0004e20000000800 */
[----:B------:R-:W-:Y:S01]  /*26300*/  STL [R1+0x6c4], R4 ;  /* 0x0006c40401007387 */ /* 0x000fe20000100800 */
[----:B--2---:R-:W-:-:S03]  /*26310*/  FFMA R0, R17, c[0x0][0x188], -R4 ;  /* 0x0000620011007a23 */ /* 0x004fc60000000804 */
[----:B-1----:R1:W-:Y:S01]  /*26320*/  STL [R1+0x85c], R2 ;  /* 0x00085c0201007387 */ /* 0x0023e20000100800 */
[----:B------:R-:W-:Y:S02]  /*26330*/  FMUL R0, R0, 1.4426950216293334961 ;  /* 0x3fb8aa3b00007820 */ /* 0x000fe40000400000 */
[----:B-1----:R-:W-:-:S04]  /*26340*/  FFMA R2, R16, c[0x0][0x188], -R4 ;  /* 0x0000620010027a23 */ /* 0x002fc80000000804 */
[----:B------:R-:W-:Y:S01]  /*26350*/  FMUL R2, R2, 1.4426950216293334961 ;  /* 0x3fb8aa3b02027820 */ /* 0x000fe20000400000 */
[----:B------:R-:W-:Y:S08]  /*26360*/  MUFU.EX2 R0, R0 ;  /* 0x0000000000007308 */ /* 0x000ff00000000800 */
[----:B------:R-:W1:Y:S01]  /*26370*/  MUFU.EX2 R16, R2 ;  /* 0x0000000200107308 */ /* 0x000e620000000800 */
[----:B---3--:R-:W-:Y:S01]  /*26380*/  STL [R1+0x858], R24 ;  /* 0x0008581801007387 */ /* 0x008fe20000100800 */
[----:B------:R-:W-:Y:S03]  /*26390*/  STL [R1+0x2168], R24 ;  /* 0x0021681801007387 */ /* 0x000fe60000100800 */
[----:B-1----:R-:W-:Y:S01]  /*263a0*/  STL [R1+0x854], R16 ;  /* 0x0008541001007387 */ /* 0x002fe20000100800 */
[----:B------:R-:W-:Y:S02]  /*263b0*/  STL [R1+0x21ac], R16 ;  /* 0x0021ac1001007387 */ /* 0x000fe40000100800 */
[----:B------:R1:W-:Y:S02]  /*263c0*/  STL [R1+0x850], R0 ;  /* 0x0008500001007387 */ /* 0x0003e40000100800 */
[----:B------:R-:W-:-:S02]  /*263d0*/  FFMA R2, R20, c[0x0][0x188], -R4 ;  /* 0x0000620014027a23 */ /* 0x000fc40000000804 */
[----:B-1----:R-:W-:Y:S02]  /*263e0*/  FFMA R0, R21, c[0x0][0x188], -R4 ;  /* 0x0000620015007a23 */ /* 0x002fe40000000804 */
[----:B------:R-:W2:Y:S01]  /*263f0*/  LDL R21, [R1+0x8ac] ;  /* 0x0008ac0001157983 */ /* 0x000ea20000100800 */
[----:B0-----:R-:W-:-:S05]  /*26400*/  FMNMX R17, R3, R8, !PT ;  /* 0x0000000803117209 */ /* 0x001fca0007800000 */
[----:B------:R-:W-:Y:S01]  /*26410*/  STL [R1+0x6c0], R17 ;  /* 0x0006c01101007387 */ /* 0x000fe20000100800 */
[----:B------:R-:W2:Y:S02]  /*26420*/  LDL R3, [R1+0x8b0] ;  /* 0x0008b00001037983 */ /* 0x000ea40000100800 */
[----:B------:R-:W3:Y:S02]  /*26430*/  LDL R16, [R1+0x89c] ;  /* 0x00089c0001107983 */ /* 0x000ee40000100800 */
[----:B------:R-:W3:Y:S01]  /*26440*/  LDL R6, [R1+0x8a0] ;  /* 0x0008a00001067983 */ /* 0x000ee20000100800 */
[----:B------:R-:W4:Y:S04]  /*26450*/  LDL R7, [R1+0x88c] ;  /* 0x00088c0001077983 */ /* 0x000f280000100800 */
[----:B------:R-:W4:Y:S04]  /*26460*/  LDL R4, [R1+0x890] ;  /* 0x0008900001047983 */ /* 0x000f280000100800 */
[----:B------:R-:W5:Y:S04]  /*26470*/  LDL R14, [R1+0x154] ;  /* 0x00015400010e7983 */ /* 0x000f680000100800 */
[----:B------:R-:W5:Y:S04]  /*26480*/  LDL R5, [R1+0x158] ;  /* 0x0001580001057983 */ /* 0x000f680000100800 */
[----:B------:R-:W5:Y:S04]  /*26490*/  LDL R8, [R1+0x144] ;  /* 0x0001440001087983 */ /* 0x000f680000100800 */
[----:B------:R-:W5:Y:S04]  /*264a0*/  LDL R26, [R1+0x148] ;  /* 0x00014800011a7983 */ /* 0x000f680000100800 */
[----:B------:R-:W5:Y:S04]  /*264b0*/  LDL R13, [R1+0x134] ;  /* 0x00013400010d7983 */ /* 0x000f680000100800 */
[----:B------:R-:W5:Y:S04]  /*264c0*/  LDL R12, [R1+0x138] ;  /* 0x00013800010c7983 */ /* 0x000f680000100800 */
[----:B------:R-:W5:Y:S04]  /*264d0*/  LDL R27, [R1+0x124] ;  /* 0x00012400011b7983 */ /* 0x000f680000100800 */
[----:B------:R-:W5:Y:S01]  /*264e0*/  LDL R28, [R1+0x128] ;  /* 0x00012800011c7983 */ /* 0x000f620000100800 */
[----:B------:R-:W-:-:S02]  /*264f0*/  FMUL R2, R2, 1.4426950216293334961 ;  /* 0x3fb8aa3b02027820 */ /* 0x000fc40000400000 */
[----:B------:R-:W-:Y:S01]  /*26500*/  FMUL R0, R0, 1.4426950216293334961 ;  /* 0x3fb8aa3b00007820 */ /* 0x000fe20000400000 */
[----:B------:R-:W5:Y:S01]  /*26510*/  LDL R29, [R1+0x114] ;  /* 0x00011400011d7983 */ /* 0x000f620000100800 */
[----:B------:R0:W1:Y:S08]  /*26520*/  MUFU.EX2 R24, R2 ;  /* 0x0000000200187308 */ /* 0x0000700000000800 */
[----:B------:R1:W1:Y:S01]  /*26530*/  MUFU.EX2 R20, R0 ;  /* 0x0000000000147308 */ /* 0x0002620000000800 */
[----:B0-----:R-:W-:-:S04]  /*26540*/  FFMA R2, R18, c[0x0][0x188], -R17 ;  /* 0x0000620012027a23 */ /* 0x001fc80000000811 */
[----:B------:R-:W-:-:S04]  /*26550*/  FMUL R2, R2, 1.4426950216293334961 ;  /* 0x3fb8aa3b02027820 */ /* 0x000fc80000400000 */
[----:B------:R0:W0:Y:S01]  /*26560*/  MUFU.EX2 R15, R2 ;  /* 0x00000002000f7308 */ /* 0x0000220000000800 */
[--C-:B-1----:R-:W-:Y:S01]  /*26570*/  FFMA R0, R19, c[0x0][0x188], -R17.reuse ;  /* 0x0000620013007a23 */ /* 0x102fe20000000811 */
[----:B------:R-:W-:Y:S01]  /*26580*/  STL [R1+0x84c], R24 ;  /* 0x00084c1801007387 */ /* 0x000fe20000100800 */
[----:B------:R-:W-:Y:S02]  /*26590*/  STL [R1+0x216c], R24 ;  /* 0x00216c1801007387 */ /* 0x000fe40000100800 */
[----:B------:R-:W-:Y:S02]  /*265a0*/  STL [R1+0x848], R20 ;  /* 0x0008481401007387 */ /* 0x000fe40000100800 */
[----:B------:R-:W-:Y:S01]  /*265b0*/  FMUL R0, R0, 1.4426950216293334961 ;  /* 0x3fb8aa3b00007820 */ /* 0x000fe20000400000 */
[----:B------:R-:W-:Y:S01]  /*265c0*/  STL [R1+0x2170], R20 ;  /* 0x0021701401007387 */ /* 0x000fe20000100800 */
[----:B0-----:R-:W-:-:S04]  /*265d0*/  FFMA R2, R22, c[0x0][0x188], -R17 ;  /* 0x0000620016027a23 */ /* 0x001fc80000000811 */
[----:B------:R-:W-:Y:S01]  /*265e0*/  FMUL R2, R2, 1.4426950216293334961 ;  /* 0x3fb8aa3b02027820 */ /* 0x000fe20000400000 */
[----:B------:R-:W-:Y:S01]  /*265f0*/  STL [R1+0x844], R15 ;  /* 0x0008440f01007387 */ /* 0x000fe20000100800 */
[----:B------:R0:W-:Y:S02]  /*26600*/  STL [R1+0x21a8], R15 ;  /* 0x0021a80f01007387 */ /* 0x0001e40000100800 */
[----:B------:R-:W-:Y:S08]  /*26610*/  MUFU.EX2 R25, R2 ;  /* 0x0000000200197308 */ /* 0x000ff00000000800 */
[----:B0-----:R0:W1:Y:S02]  /*26620*/  MUFU.EX2 R15, R0 ;  /* 0x00000000000f7308 */ /* 0x0010640000000800 */
[----:B0-----:R-:W-:-:S04]  /*26630*/  FFMA R0, R23, c[0x0][0x188], -R17 ;  /* 0x0000620017007a23 */ /* 0x001fc80000000811 */
[----:B------:R-:W-:-:S04]  /*26640*/  FMUL R0, R0, 1.4426950216293334961 ;  /* 0x3fb8aa3b00007820 */ /* 0x000fc80000400000 */
[----:B------:R-:W0:Y:S01]  /*26650*/  MUFU.EX2 R17, R0 ;  /* 0x0000000000117308 */ /* 0x000e220000000800 */
[----:B-1----:R-:W-:Y:S01]  /*26660*/  STL [R1+0x840], R15 ;  /* 0x0008400f01007387 */ /* 0x002fe20000100800 */
[----:B--2---:R-:W-:Y:S02]  /*26670*/  FADD R2, R3, R21 ;  /* 0x0000001503027221 */ /* 0x004fe40000000000 */
[----:B---3--:R-:W-:Y:S02]  /*26680*/  FADD R3, R6, R16 ;  /* 0x0000001006037221 */ /* 0x008fe40000000000 */
[----:B----4-:R-:W-:Y:S01]  /*26690*/  FADD R4, R4, R7 ;  /* 0x0000000704047221 */ /* 0x010fe20000000000 */
[----:B------:R-:W-:Y:S01]  /*266a0*/  STL [R1+0x21a4], R2 ;  /* 0x0021a40201007387 */ /* 0x000fe20000100800 */
[----:B------:R-:W-:Y:S02]  /*266b0*/  STL [R1+0x83c], R25 ;  /* 0x00083c1901007387 */ /* 0x000fe40000100800 */
[----:B------:R-:W-:Y:S02]  /*266c0*/  STL [R1+0x2174], R25 ;  /* 0x0021741901007387 */ /* 0x000fe40000100800 */
[----:B-----5:R-:W-:Y:S01]  /*266d0*/  FADD R5, R5, R14 ;  /* 0x0000000e05057221 */ /* 0x020fe20000000000 */
[----:B------:R-:W-:Y:S01]  /*266e0*/  STL [R1+0x21a0], R3 ;  /* 0x0021a00301007387 */ /* 0x000fe20000100800 */
[----:B------:R-:W-:-:S02]  /*266f0*/  FADD R6, R26, R8 ;  /* 0x000000081a067221 */ /* 0x000fc40000000000 */
[----:B------:R-:W-:Y:S02]  /*26700*/  STL [R1+0x219c], R4 ;  /* 0x00219c0401007387 */ /* 0x000fe40000100800 */
[----:B------:R-:W-:Y:S01]  /*26710*/  FADD R7, R12, R13 ;  /* 0x0000000d0c077221 */ /* 0x000fe20000000000 */
[----:B0-----:R-:W-:Y:S01]  /*26720*/  STL [R1+0x838], R17 ;  /* 0x0008381101007387 */ /* 0x001fe20000100800 */
[----:B------:R-:W-:Y:S02]  /*26730*/  FADD R8, R28, R27 ;  /* 0x0000001b1c087221 */ /* 0x000fe40000000000 */
[----:B------:R-:W-:Y:S02]  /*26740*/  STL [R1+0x2178], R17 ;  /* 0x0021781101007387 */ /* 0x000fe40000100800 */
[----:B------:R-:W-:Y:S01]  /*26750*/  STL [R1+0x2198], R5 ;  /* 0x0021980501007387 */ /* 0x000fe20000100800 */
[----:B------:R-:W-:Y:S01]  /*26760*/  STL [R1+0x2194], R6 ;  /* 0x0021940601007387 */ /* 0x000fe20000100800 */
[----:B------:R-:W-:Y:S02]  /*26770*/  STL [R1+0x2190], R7 ;  /* 0x0021900701007387 */ /* 0x000fe40000100800 */
[----:B------:R-:W-:Y:S02]  /*26780*/  STL [R1+0x218c], R8 ;  /* 0x00218c0801007387 */ /* 0x000fe40000100800 */
[----:B------:R-:W2:Y:S02]  /*26790*/  LDL R13, [R1+0x884] ;  /* 0x00088400010d7983 */ /* 0x000ea40000100800 */
[----:B------:R-:W-:Y:S01]  /*267a0*/  FADD R9, R9, R29 ;  /* 0x0000001d09097221 */ /* 0x000fe20000000000 */
[----:B------:R-:W3:Y:S04]  /*267b0*/  LDL R28, [R1+0x104] ;  /* 0x00010400011c7983 */ /* 0x000ee80000100800 */
[----:B------:R-:W4:Y:S04]  /*267c0*/  LDL R29, [R1+0xec] ;  /* 0x0000ec00011d7983 */ /* 0x000f280000100800 */
[----:B------:R-:W5:Y:S04]  /*267d0*/  LDL R12, [R1+0xe0] ;  /* 0x0000e000010c7983 */ /* 0x000f680000100800 */
[----:B--2---:R0:W-:Y:S01]  /*267e0*/  STL [R1+0x21b8], R13 ;  /* 0x0021b80d01007387 */ /* 0x0041e20000100800 */
[----:B------:R-:W2:Y:S03]  /*267f0*/  LDL R14, [R1+0x874] ;  /* 0x00087400010e7983 */ /* 0x000ea60000100800 */
[----:B0-----:R-:W5:Y:S04]  /*26800*/  LDL R13, [R1+0x2c] ;  /* 0x00002c00010d7983 */ /* 0x001f680000100800 */
[----:B--2---:R0:W-:Y:S01]  /*26810*/  STL [R1+0x21b4], R14 ;  /* 0x0021b40e01007387 */ /* 0x0041e20000100800 */
[----:B------:R-:W2:Y:S03]  /*26820*/  LDL R16, [R1+0x860] ;  /* 0x0008600001107983 */ /* 0x000ea60000100800 */
[----:B0-----:R-:W3:Y:S04]  /*26830*/  LDL R14, [R1+0x880] ;  /* 0x00088000010e7983 */ /* 0x001ee80000100800 */
[----:B--2---:R0:W-:Y:S01]  /*26840*/  STL [R1+0x21b0], R16 ;  /* 0x0021b01001007387 */ /* 0x0041e20000100800 */
[----:B------:R-:W2:Y:S02]  /*26850*/  LDL R0, [R1+0x864] ;  /* 0x0008640001007983 */ /* 0x000ea40000100800 */
[----:B------:R-:W2:Y:S02]  /*26860*/  LDL R15, [R1+0x850] ;  /* 0x00085000010f7983 */ /* 0x000ea40000100800 */
[----:B------:R-:W2:Y:S01]  /*26870*/  LDL R2, [R1+0x840] ;  /* 0x0008400001027983 */ /* 0x000ea20000100800 */
[----:B------:R-:W2:Y:S04]  /*26880*/  LDL R3, [R1+0x8a8] ;  /* 0x0008a80001037983 */ /* 0x000ea80000100800 */
[----:B------:R-:W2:Y:S04]  /*26890*/  LDL R4, [R1+0x898] ;  /* 0x0008980001047983 */ /* 0x000ea80000100800 */
[----:B------:R-:W2:Y:S04]  /*268a0*/  LDL R5, [R1+0x888] ;  /* 0x0008880001057983 */ /* 0x000ea80000100800 */
[----:B------:R-:W2:Y:S04]  /*268b0*/  LDL R6, [R1+0x150] ;  /* 0x0001500001067983 */ /* 0x000ea80000100800 */
[----:B0-----:R-:W2:Y:S04]  /*268c0*/  LDL R16, [R1+0x870] ;  /* 0x0008700001107983 */ /* 0x001ea80000100800 */
[----:B------:R-:W2:Y:S04]  /*268d0*/  LDL R7, [R1+0x140] ;  /* 0x0001400001077983 */ /* 0x000ea80000100800 */
[----:B------:R-:W2:Y:S01]  /*268e0*/  LDL R8, [R1+0x130] ;  /* 0x0001300001087983 */ /* 0x000ea20000100800 */
[----:B------:R0:W-:Y:S02]  /*268f0*/  STL [R1+0x2188], R9 ;  /* 0x0021880901007387 */ /* 0x0001e40000100800 */
[----:B------:R-:W2:Y:S01]  /*26900*/  LDL R17, [R1+0xfc] ;  /* 0x0000fc0001117983 */ /* 0x000ea20000100800 */
[----:B0-----:R-:W3:Y:S04]  /*26910*/  LDL R9, [R1+0x120] ;  /* 0x0001200001097983 */ /* 0x001ee80000100800 */
[----:B--2---:R0:W-:Y:S04]  /*26920*/  STL [R1+0x217c], R17 ;  /* 0x00217c1101007387 */ /* 0x0041e80000100800 */
[----:B0-----:R-:W2:Y:S04]  /*26930*/  LDL R17, [R1+0xe8] ;  /* 0x0000e80001117983 */ /* 0x001ea80000100800 */
[----:B--2---:R0:W-:Y:S04]  /*26940*/  STL [R1+0x2180], R17 ;  /* 0x0021801101007387 */ /* 0x0041e80000100800 */
[----:B0-----:R-:W2:Y:S01]  /*26950*/  LDL R17, [R1+0x100] ;  /* 0x0001000001117983 */ /* 0x001ea20000100800 */
[----:B---3--:R-:W-:-:S02]  /*26960*/  FADD R10, R10, R28 ;  /* 0x0000001c0a0a7221 */ /* 0x008fc40000000000 */
[----:B----4-:R-:W-:Y:S02]  /*26970*/  FADD R11, R11, R29 ;  /* 0x0000001d0b0b7221 */ /* 0x010fe40000000000 */
[----:B-----5:R-:W-:Y:S01]  /*26980*/  FADD R12, R12, R13 ;  /* 0x0000000d0c0c7221 */ /* 0x020fe20000000000 */
[----:B--2---:R0:W-:Y:S01]  /*26990*/  STL [R1+0x2184], R17 ;  /* 0x0021841101007387 */ /* 0x0041e20000100800 */
[----:B------:R-:W2:Y:S02]  /*269a0*/  LDL R25, [R1+0x87c] ;  /* 0x00087c0001197983 */ /* 0x000ea40000100800 */
[----:B------:R-:W3:Y:S02]  /*269b0*/  LDL R20, [R1+0x86c] ;  /* 0x00086c0001147983 */ /* 0x000ee40000100800 */
[----:B------:R-:W4:Y:S01]  /*269c0*/  LDL R24, [R1+0x85c] ;  /* 0x00085c0001187983 */ /* 0x000f220000100800 */
[----:B------:R-:W5:Y:S04]  /*269d0*/  LDL R26, [R1+0x8a4] ;  /* 0x0008a400011a7983 */ /* 0x000f680000100800 */
[----:B------:R-:W2:Y:S04]  /*269e0*/  LDL R28, [R1+0x894] ;  /* 0x00089400011c7983 */ /* 0x000ea80000100800 */
[----:B------:R-:W2:Y:S04]  /*269f0*/  LDL R29, [R1+0x15c] ;  /* 0x00015c00011d7983 */ /* 0x000ea80000100800 */
[----:B------:R-:W2:Y:S04]  /*26a00*/  LDL R23, [R1+0x14c] ;  /* 0x00014c0001177983 */ /* 0x000ea80000100800 */
[----:B0-----:R-:W2:Y:S04]  /*26a10*/  LDL R17, [R1+0x110] ;  /* 0x0001100001117983 */ /* 0x001ea80000100800 */
[----:B------:R-:W2:Y:S04]  /*26a20*/  LDL R22, [R1+0x13c] ;  /* 0x00013c0001167983 */ /* 0x000ea80000100800 */
[----:B------:R-:W2:Y:S04]  /*26a30*/  LDL R19, [R1+0x12c] ;  /* 0x00012c0001137983 */ /* 0x000ea80000100800 */
[----:B------:R-:W2:Y:S04]  /*26a40*/  LDL R18, [R1+0x11c] ;  /* 0x00011c0001127983 */ /* 0x000ea80000100800 */
[----:B------:R-:W2:Y:S04]  /*26a50*/  LDL R21, [R1+0x10c] ;  /* 0x00010c0001157983 */ /* 0x000ea80000100800 */
[----:B------:R-:W2:Y:S01]  /*26a60*/  LDL R27, [R1+0xf4] ;  /* 0x0000f400011b7983 */ /* 0x000ea20000100800 */
[----:B------:R-:W2:Y:S02]  /*26a70*/  LDL.LU R13, [R1+0x21b8] ;  /* 0x0021b800010d7983 */ /* 0x000ea40000300800 */
[----:B--2---:R-:W-:-:S02]  /*26a80*/  FADD R13, R13, R14 ;  /* 0x0000000e0d0d7221 */ /* 0x004fc40000000000 */
[----:B------:R-:W2:Y:S02]  /*26a90*/  LDL.LU R14, [R1+0x21b4] ;  /* 0x0021b400010e7983 */ /* 0x000ea40000300800 */
[----:B--2---:R-:W-:Y:S02]  /*26aa0*/  FADD R14, R14, R16 ;  /* 0x000000100e0e7221 */ /* 0x004fe40000000000 */
[----:B------:R-:W2:Y:S02]  /*26ab0*/  LDL.LU R16, [R1+0x21b0] ;  /* 0x0021b00001107983 */ /* 0x000ea40000300800 */
[----:B--2---:R-:W-:Y:S02]  /*26ac0*/  FADD R0, R0, R16 ;  /* 0x0000001000007221 */ /* 0x004fe40000000000 */
        /* <DEDUP_REMOVED lines=24> */
[----:B------:R-:W2:Y:S01]  /*26c50*/  LDL.LU R17, [R1+0x217c] ;  /* 0x00217c0001117983 */ /* 0x000ea20000300800 */
[----:B------:R-:W-:Y:S02]  /*26c60*/  FADD R13, R25, R13 ;  /* 0x0000000d190d7221 */ /* 0x000fe40000000000 */
[----:B---3--:R-:W-:-:S02]  /*26c70*/  FADD R14, R20, R14 ;  /* 0x0000000e140e7221 */ /* 0x008fc40000000000 */
[----:B----4-:R-:W-:Y:S02]  /*26c80*/  FADD R0, R24, R0 ;  /* 0x0000000018007221 */ /* 0x010fe40000000000 */
[----:B--2---:R-:W-:Y:S02]  /*26c90*/  FADD R12, R17, R12 ;  /* 0x0000000c110c7221 */ /* 0x004fe40000000000 */
[----:B------:R-:W2:Y:S01]  /*26ca0*/  LDL.LU R17, [R1+0x2178] ;  /* 0x0021780001117983 */ /* 0x000ea20000300800 */
[----:B------:R-:W3:Y:S02]  /*26cb0*/  LDL.LU R25, [R1+0x2174] ;  /* 0x0021740001197983 */ /* 0x000ee40000300800 */
[----:B------:R-:W4:Y:S02]  /*26cc0*/  LDL.LU R20, [R1+0x2170] ;  /* 0x0021700001147983 */ /* 0x000f240000300800 */
[----:B------:R-:W2:Y:S02]  /*26cd0*/  LDL.LU R24, [R1+0x216c] ;  /* 0x00216c0001187983 */ /* 0x000ea40000300800 */
[----:B--2---:R-:W-:-:S02]  /*26ce0*/  FADD R16, R24, R16 ;  /* 0x0000001018107221 */ /* 0x004fc40000000000 */
[----:B------:R-:W2:Y:S01]  /*26cf0*/  LDL.LU R24, [R1+0x2168] ;  /* 0x0021680001187983 */ /* 0x000ea20000300800 */
[----:B---3--:R-:W-:Y:S02]  /*26d00*/  FADD R15, R25, R15 ;  /* 0x0000000f190f7221 */ /* 0x008fe40000000000 */
[----:B-----5:R-:W-:Y:S02]  /*26d10*/  FADD R2, R26, R2 ;  /* 0x000000021a027221 */ /* 0x020fe40000000000 */
[----:B------:R-:W3:Y:S01]  /*26d20*/  LDL.LU R25, [R1+0x2164] ;  /* 0x0021640001197983 */ /* 0x000ee20000300800 */
[----:B------:R-:W5:Y:S01]  /*26d30*/  LDL.LU R26, [R1+0x2160] ;  /* 0x00216000011a7983 */ /* 0x000f620000300800 */
[----:B------:R-:W-:Y:S02]  /*26d40*/  FADD R3, R28, R3 ;  /* 0x000000031c037221 */ /* 0x000fe40000000000 */
[----:B----4-:R-:W-:Y:S02]  /*26d50*/  FADD R16, R20, R16 ;  /* 0x0000001014107221 */ /* 0x010fe40000000000 */
[----:B------:R-:W4:Y:S02]  /*26d60*/  LDL.LU R28, [R1+0x215c] ;  /* 0x00215c00011c7983 */ /* 0x000f240000300800 */
[----:B------:R-:W-:-:S02]  /*26d70*/  FADD R4, R29, R4 ;  /* 0x000000041d047221 */ /* 0x000fc40000000000 */
[----:B------:R-:W-:Y:S01]  /*26d80*/  FADD R15, R17, R15 ;  /* 0x0000000f110f7221 */ /* 0x000fe20000000000 */
[----:B------:R-:W3:Y:S01]  /*26d90*/  LDL.LU R29, [R1+0x2158] ;  /* 0x00215800011d7983 */ /* 0x000ee20000300800 */
[----:B------:R-:W-:Y:S02]  /*26da0*/  FADD R10, R27, R10 ;  /* 0x0000000a1b0a7221 */ /* 0x000fe40000000000 */
[----:B------:R-:W-:Y:S02]  /*26db0*/  SHFL.BFLY PT, R27, R2, 0x2, 0x1f ;  /* 0x0c401f00021b7f89 */ /* 0x000fe400000e0000 */
[----:B------:R-:W-:Y:S02]  /*26dc0*/  STL [R1+0x2154], R2 ;  /* 0x0021540201007387 */ /* 0x000fe40000100800 */
[----:B--2---:R-:W-:-:S05]  /*26dd0*/  FADD R0, R24, R0 ;  /* 0x0000000018007221 */ /* 0x004fca0000000000 */
[----:B------:R-:W-:Y:S01]  /*26de0*/  SHFL.BFLY PT, R2, R0, 0x2, 0x1f ;  /* 0x0c401f0000027f89 */ /* 0x000fe200000e0000 */
[----:B------:R-:W-:Y:S02]  /*26df0*/  SHFL.BFLY PT, R2, R16, 0x2, 0x1f ;  /* 0x0c401f0010027f89 */ /* 0x000fe400000e0000 */
[----:B------:R-:W0:Y:S02]  /*26e00*/  SHFL.BFLY PT, R2, R15, 0x2, 0x1f ;  /* 0x0c401f000f027f89 */ /* 0x000e2400000e0000 */
[----:B0-----:R-:W2:Y:S01]  /*26e10*/  LDL.LU R2, [R1+0x2154] ;  /* 0x0021540001027983 */ /* 0x001ea20000300800 */
[----:B------:R-:W-:Y:S02]  /*26e20*/  FADD R6, R22, R6 ;  /* 0x0000000616067221 */ /* 0x000fe40000000000 */
[----:B----4-:R-:W-:Y:S02]  /*26e30*/  FADD R12, R28, R12 ;  /* 0x0000000c1c0c7221 */ /* 0x010fe40000000000 */
[----:B-----5:R-:W-:-:S02]  /*26e40*/  FADD R13, R26, R13 ;  /* 0x0000000d1a0d7221 */ /* 0x020fc40000000000 */
[----:B------:R-:W-:Y:S01]  /*26e50*/  FADD R5, R23, R5 ;  /* 0x0000000517057221 */ /* 0x000fe20000000000 */
[----:B------:R-:W0:Y:S04]  /*26e60*/  SHFL.BFLY PT, R26, R3, 0x2, 0x1f ;  /* 0x0c401f00031a7f89 */ /* 0x000e2800000e0000 */
[----:B------:R-:W1:Y:S04]  /*26e70*/  SHFL.BFLY PT, R23, R6, 0x2, 0x1f ;  /* 0x0c401f0006177f89 */ /* 0x000e6800000e0000 */
[----:B------:R-:W4:Y:S01]  /*26e80*/  SHFL.BFLY PT, R17, R12, 0x2, 0x1f ;  /* 0x0c401f000c117f89 */ /* 0x000f2200000e0000 */
[----:B---3--:R-:W-:-:S02]  /*26e90*/  FADD R11, R29, R11 ;  /* 0x0000000b1d0b7221 */ /* 0x008fc40000000000 */
[----:B------:R-:W-:-:S03]  /*26ea0*/  FADD R8, R18, R8 ;  /* 0x0000000812087221 */ /* 0x000fc60000000000 */
[----:B------:R-:W3:Y:S01]  /*26eb0*/  SHFL.BFLY PT, R18, R11, 0x2, 0x1f ;  /* 0x0c401f000b127f89 */ /* 0x000ee200000e0000 */
[----:B0-----:R-:W-:Y:S02]  /*26ec0*/  FADD R3, R3, R26 ;  /* 0x0000001a03037221 */ /* 0x001fe40000000000 */
[----:B-1----:R-:W-:Y:S02]  /*26ed0*/  FADD R6, R6, R23 ;  /* 0x0000001706067221 */ /* 0x002fe40000000000 */
[----:B----4-:R-:W-:Y:S02]  /*26ee0*/  FADD R12, R12, R17 ;  /* 0x000000110c0c7221 */ /* 0x010fe40000000000 */
[----:B------:R-:W-:Y:S04]  /*26ef0*/  SHFL.BFLY PT, R17, R3, 0x1, 0x1f ;  /* 0x0c201f0003117f89 */ /* 0x000fe800000e0000 */
[----:B------:R-:W-:Y:S02]  /*26f00*/  STL [R1+0x2150], R3 ;  /* 0x0021500301007387 */ /* 0x000fe40000100800 */
[----:B------:R-:W-:Y:S02]  /*26f10*/  SHFL.BFLY PT, R3, R6, 0x1, 0x1f ;  /* 0x0c201f0006037f89 */ /* 0x000fe400000e0000 */
[----:B---3--:R-:W-:-:S02]  /*26f20*/  FADD R11, R11, R18 ;  /* 0x000000120b0b7221 */ /* 0x008fc40000000000 */
[----:B--2---:R-:W-:-:S05]  /*26f30*/  FADD R2, R2, R27 ;  /* 0x0000001b02027221 */ /* 0x004fca0000000000 */
[----:B------:R-:W0:Y:S04]  /*26f40*/  SHFL.BFLY PT, R3, R2, 0x1, 0x1f ;  /* 0x0c201f0002037f89 */ /* 0x000e2800000e0000 */
[----:B------:R0:W-:Y:S02]  /*26f50*/  SHFL.BFLY PT, R18, R2, 0x1, 0x1f ;  /* 0x0c201f0002127f89 */ /* 0x0001e400000e0000 */
[----:B0-----:R-:W-:Y:S02]  /*26f60*/  FADD R2, R2, R3 ;  /* 0x0000000302027221 */ /* 0x001fe40000000000 */
[----:B------:R-:W2:Y:S01]  /*26f70*/  LDL.LU R3, [R1+0x2150] ;  /* 0x0021500001037983 */ /* 0x000ea20000300800 */
[----:B------:R-:W-:Y:S02]  /*26f80*/  FADD R14, R25, R14 ;  /* 0x0000000e190e7221 */ /* 0x000fe40000000000 */
[----:B------:R-:W0:Y:S01]  /*26f90*/  SHFL.BFLY PT, R25, R4, 0x2, 0x1f ;  /* 0x0c401f0004197f89 */ /* 0x000e2200000e0000 */
[----:B------:R-:W1:Y:S01]  /*26fa0*/  SHFL.BFLY PT, R24, R5, 0x2, 0x1f ;  /* 0x0c401f0005187f89 */ /* 0x000e6200000e0000 */
[----:B------:R-:W-:-:S02]  /*26fb0*/  FADD R7, R19, R7 ;  /* 0x0000000713077221 */ /* 0x000fc40000000000 */
[----:B------:R-:W-:Y:S02]  /*26fc0*/  FADD R9, R21, R9 ;  /* 0x0000000915097221 */ /* 0x000fe40000000000 */
[----:B0-----:R-:W-:-:S05]  /*26fd0*/  FADD R4, R4, R25 ;  /* 0x0000001904047221 */ /* 0x001fca0000000000 */
[----:B------:R-:W0:Y:S04]  /*26fe0*/  SHFL.BFLY PT, R18, R4, 0x1, 0x1f ;  /* 0x0c201f0004127f89 */ /* 0x000e2800000e0000 */
[----:B------:R-:W3:Y:S04]  /*26ff0*/  SHFL.BFLY PT, R22, R7, 0x2, 0x1f ;  /* 0x0c401f0007167f89 */ /* 0x000ee800000e0000 */
[----:B------:R-:W4:Y:S04]  /*27000*/  SHFL.BFLY PT, R21, R8, 0x2, 0x1f ;  /* 0x0c401f0008157f89 */ /* 0x000f2800000e0000 */
[----:B------:R-:W5:Y:S04]  /*27010*/  SHFL.BFLY PT, R20, R9, 0x2, 0x1f ;  /* 0x0c401f0009147f89 */ /* 0x000f6800000e0000 */
[----:B------:R-:W4:Y:S01]  /*27020*/  SHFL.BFLY PT, R19, R10, 0x2, 0x1f ;  /* 0x0c401f000a137f89 */ /* 0x000f2200000e0000 */
[----:B-1----:R-:W-:-:S03]  /*27030*/  FADD R5, R5, R24 ;  /* 0x0000001805057221 */ /* 0x002fc60000000000 */
[----:B------:R-:W1:Y:S04]  /*27040*/  SHFL.BFLY PT, R28, R13, 0x2, 0x1f ;  /* 0x0c401f000d1c7f89 */ /* 0x000e6800000e0000 */
[----:B------:R-:W1:Y:S01]  /*27050*/  SHFL.BFLY PT, R25, R0, 0x2, 0x1f ;  /* 0x0c401f0000197f89 */ /* 0x000e6200000e0000 */
[----:B0-----:R-:W-:-:S03]  /*27060*/  FADD R4, R4, R18 ;  /* 0x0000001204047221 */ /* 0x001fc60000000000 */
[----:B------:R-:W0:Y:S01]  /*27070*/  SHFL.BFLY PT, R18, R5, 0x1, 0x1f ;  /* 0x0c201f0005127f89 */ /* 0x000e2200000e0000 */
[----:B---3--:R-:W-:Y:S02]  /*27080*/  FADD R7, R7, R22 ;  /* 0x0000001607077221 */ /* 0x008fe40000000000 */
[----:B----4-:R-:W-:Y:S02]  /*27090*/  FADD R8, R8, R21 ;  /* 0x0000001508087221 */ /* 0x010fe40000000000 */
[----:B-----5:R-:W-:Y:S02]  /*270a0*/  FADD R9, R9, R20 ;  /* 0x0000001409097221 */ /* 0x020fe40000000000 */
[----:B------:R-:W-:Y:S01]  /*270b0*/  FADD R10, R10, R19 ;  /* 0x000000130a0a7221 */ /* 0x000fe20000000000 */
[----:B------:R0:W-:Y:S04]  /*270c0*/  SHFL.BFLY PT, R20, R5, 0x1, 0x1f ;  /* 0x0c201f0005147f89 */ /* 0x0001e800000e0000 */
[----:B------:R-:W3:Y:S01]  /*270d0*/  SHFL.BFLY PT, R19, R7, 0x1, 0x1f ;  /* 0x0c201f0007137f89 */ /* 0x000ee200000e0000 */
[----:B------:R-:W4:Y:S03]  /*270e0*/  SHFL.BFLY PT, R20, R8, 0x1, 0x1f ;  /* 0x0c201f0008147f89 */ /* 0x000f2600000e0000 */
[----:B------:R-:W5:Y:S04]  /*270f0*/  SHFL.BFLY PT, R21, R9, 0x1, 0x1f ;  /* 0x0c201f0009157f89 */ /* 0x000f6800000e0000 */
[----:B------:R-:W5:Y:S04]  /*27100*/  SHFL.BFLY PT, R22, R10, 0x1, 0x1f ;  /* 0x0c201f000a167f89 */ /* 0x000f6800000e0000 */
[----:B------:R-:W5:Y:S01]  /*27110*/  SHFL.BFLY PT, R23, R11, 0x1, 0x1f ;  /* 0x0c201f000b177f89 */ /* 0x000f6200000e0000 */
[----:B-1----:R-:W-:-:S03]  /*27120*/  FADD R13, R13, R28 ;  /* 0x0000001c0d0d7221 */ /* 0x002fc60000000000 */
[----:B------:R-:W1:Y:S01]  /*27130*/  SHFL.BFLY PT, R24, R12, 0x1, 0x1f ;  /* 0x0c201f000c187f89 */ /* 0x000e6200000e0000 */
[----:B------:R-:W-:-:S03]  /*27140*/  FADD R0, R0, R25 ;  /* 0x0000001900007221 */ /* 0x000fc60000000000 */
[----:B------:R-:W1:Y:S01]  /*27150*/  SHFL.BFLY PT, R25, R13, 0x1, 0x1f ;  /* 0x0c201f000d197f89 */ /* 0x000e6200000e0000 */
[----:B0-----:R-:W-:Y:S02]  /*27160*/  FADD R5, R5, R18 ;  /* 0x0000001205057221 */ /* 0x001fe40000000000 */
[----:B---3--:R-:W-:Y:S02]  /*27170*/  FADD R7, R7, R19 ;  /* 0x0000001307077221 */ /* 0x008fe40000000000 */
[----:B----4-:R-:W-:Y:S02]  /*27180*/  FADD R8, R8, R20 ;  /* 0x0000001408087221 */ /* 0x010fe40000000000 */
[----:B-----5:R-:W-:Y:S02]  /*27190*/  FADD R9, R9, R21 ;  /* 0x0000001509097221 */ /* 0x020fe40000000000 */
[----:B------:R-:W-:Y:S02]  /*271a0*/  FADD R10, R10, R22 ;  /* 0x000000160a0a7221 */ /* 0x000fe40000000000 */
[----:B------:R-:W-:Y:S01]  /*271b0*/  FADD R11, R11, R23 ;  /* 0x000000170b0b7221 */ /* 0x000fe20000000000 */
[----:B------:R-:W-:Y:S01]  /*271c0*/  SHFL.BFLY PT, R29, R14, 0x2, 0x1f ;  /* 0x0c401f000e1d7f89 */ /* 0x000fe200000e0000 */
[----:B-1----:R-:W-:-:S03]  /*271d0*/  FADD R12, R12, R24 ;  /* 0x000000180c0c7221 */ /* 0x002fc60000000000 */
[----:B------:R-:W-:Y:S04]  /*271e0*/  SHFL.BFLY PT, R26, R16, 0x2, 0x1f ;  /* 0x0c401f00101a7f89 */ /* 0x000fe800000e0000 */
[----:B------:R-:W-:Y:S04]  /*271f0*/  SHFL.BFLY PT, R27, R15, 0x2, 0x1f ;  /* 0x0c401f000f1b7f89 */ /* 0x000fe800000e0000 */
[----:B------:R-:W3:Y:S01]  /*27200*/  LDL.64 R22, [R1+0xd10] ;  /* 0x000d100001167983 */ /* 0x000ee20000100a00 */
[----:B------:R-:W-:Y:S02]  /*27210*/  FADD R13, R13, R25 ;  /* 0x000000190d0d7221 */ /* 0x000fe40000000000 */
[----:B------:R-:W4:Y:S01]  /*27220*/  LDL.64 R24, [R1+0xd18] ;  /* 0x000d180001187983 */ /* 0x000f220000100a00 */
[----:B------:R-:W5:Y:S01]  /*27230*/  LDL.64 R20, [R1+0xcf8] ;  /* 0x000cf80001147983 */ /* 0x000f620000100a00 */
[----:B--2---:R-:W-:-:S03]  /*27240*/  FADD R3, R3, R17 ;  /* 0x0000001103037221 */ /* 0x004fc60000000000 */
[----:B------:R-:W0:Y:S02]  /*27250*/  SHFL.BFLY PT, R17, R6, 0x1, 0x1f ;  /* 0x0c201f0006117f89 */ /* 0x000e2400000e0000 */
[----:B0-----:R-:W-:Y:S02]  /*27260*/  FADD R6, R6, R17 ;  /* 0x0000001106067221 */ /* 0x001fe40000000000 */
[----:B------:R-:W0:Y:S02]  /*27270*/  S2R R17, SR_TID.X ;  /* 0x0000000000117919 */ /* 0x000e240000002100 */
[C---:B0-----:R-:W-:Y:S01]  /*27280*/  LOP3.LUT R18, R17.reuse, 0x1c, RZ, 0xc0, !PT ;  /* 0x0000001c11127812 */ /* 0x041fe200078ec0ff */
[----:B------:R-:W-:-:S04]  /*27290*/  LOP3.LUT R17, R17, 0x7f, RZ, 0xc0, !PT ;  /* 0x0000007f11117812 */ /* 0x000fc800078ec0ff */
[----:B------:R-:W-:Y:S02]  /*272a0*/  SHF.R.U32.HI R17, RZ, 0x3, R17 ;  /* 0x00000003ff117819 */ /* 0x000fe40000011611 */
[----:B------:R-:W-:Y:S02]  /*272b0*/  SHF.L.U32 R18, R18, 0x2, RZ ;  /* 0x0000000212127819 */ /* 0x000fe400000006ff */
[----:B------:R-:W-:-:S05]  /*272c0*/  LOP3.LUT R17, R17, 0xc, RZ, 0xc0, !PT ;  /* 0x0000000c11117812 */ /* 0x000fca00078ec0ff */
[----:B------:R-:W-:Y:S02]  /*272d0*/  IMAD.IADD R17, R18, 0x1, R17 ;  /* 0x0000000112117824 */ /* 0x000fe400078e0211 */
[----:B------:R-:W-:Y:S02]  /*272e0*/  FADD R14, R14, R29 ;  /* 0x0000001d0e0e7221 */ /* 0x000fe40000000000 */
[----:B------:R-:W-:Y:S02]  /*272f0*/  FADD R16, R16, R26 ;  /* 0x0000001a10107221 */ /* 0x000fe40000000000 */
[----:B------:R-:W-:Y:S01]  /*27300*/  FADD R15, R15, R27 ;  /* 0x0000001b0f0f7221 */ /* 0x000fe20000000000 */
[----:B------:R-:W2:Y:S04]  /*27310*/  LDL.64 R18, [R1+0xcf0] ;  /* 0x000cf00001127983 */ /* 0x000ea80000100a00 */
[----:B------:R-:W-:Y:S01]  /*27320*/  @!P0 STS [R17+0x10000], R2 ;  /* 0x0100000211008388 */ /* 0x000fe20000000800 */
[----:B------:R-:W-:Y:S02]  /*27330*/  @!P0 STS [R17+0x10080], R3 ;  /* 0x0100800311008388 */ /* 0x000fe40000000800 */
[----:B------:R-:W-:Y:S02]  /*27340*/  @!P0 STS [R17+0x10100], R4 ;  /* 0x0101000411008388 */ /* 0x000fe40000000800 */
[----:B------:R-:W-:Y:S01]  /*27350*/  @!P0 STS [R17+0x10180], R5 ;  /* 0x0101800511008388 */ /* 0x000fe20000000800 */
[----:B------:R-:W-:Y:S01]  /*27360*/  @!P0 STS [R17+0x10200], R6 ;  /* 0x0102000611008388 */ /* 0x000fe20000000800 */
[----:B------:R-:W-:Y:S02]  /*27370*/  @!P0 STS [R17+0x10280], R7 ;  /* 0x0102800711008388 */ /* 0x000fe40000000800 */
[----:B------:R-:W-:Y:S02]  /*27380*/  @!P0 STS [R17+0x10300], R8 ;  /* 0x0103000811008388 */ /* 0x000fe40000000800 */
[----:B------:R-:W-:Y:S01]  /*27390*/  @!P0 STS [R17+0x10380], R9 ;  /* 0x0103800911008388 */ /* 0x000fe20000000800 */
[----:B------:R-:W-:Y:S01]  /*273a0*/  @!P0 STS [R17+0x10400], R10 ;  /* 0x0104000a11008388 */ /* 0x000fe20000000800 */
[----:B------:R0:W-:Y:S02]  /*273b0*/  @!P0 STS [R17+0x10480], R11 ;  /* 0x0104800b11008388 */ /* 0x0001e40000000800 */
[----:B------:R1:W-:Y:S01]  /*273c0*/  @!P0 STS [R17+0x10500], R12 ;  /* 0x0105000c11008388 */ /* 0x0003e20000000800 */
[----:B------:R-:W3:Y:S04]  /*273d0*/  SHFL.BFLY PT, R26, R14, 0x1, 0x1f ;  /* 0x0c201f000e1a7f89 */ /* 0x000ee800000e0000 */
[----:B------:R-:W4:Y:S04]  /*273e0*/  SHFL.BFLY PT, R27, R0, 0x1, 0x1f ;  /* 0x0c201f00001b7f89 */ /* 0x000f2800000e0000 */
[----:B------:R-:W5:Y:S04]  /*273f0*/  SHFL.BFLY PT, R28, R16, 0x1, 0x1f ;  /* 0x0c201f00101c7f89 */ /* 0x000f6800000e0000 */
[----:B------:R-:W5:Y:S04]  /*27400*/  SHFL.BFLY PT, R29, R15, 0x1, 0x1f ;  /* 0x0c201f000f1d7f89 */ /* 0x000f6800000e0000 */
[----:B0-----:R-:W2:Y:S04]  /*27410*/  LDL.64 R10, [R1+0xce8] ;  /* 0x000ce800010a7983 */ /* 0x001ea80000100a00 */
[----:B-1----:R-:W2:Y:S01]  /*27420*/  LDL R12, [R1+0x340] ;  /* 0x00034000010c7983 */ /* 0x002ea20000100800 */
[----:B------:R-:W-:Y:S02]  /*27430*/  @!P0 STS [R17+0x10580], R13 ;  /* 0x0105800d11008388 */ /* 0x000fe40000000800 */
[----:B---3--:R-:W-:-:S02]  /*27440*/  FADD R14, R14, R26 ;  /* 0x0000001a0e0e7221 */ /* 0x008fc40000000000 */
[----:B----4-:R-:W-:Y:S02]  /*27450*/  FADD R0, R0, R27 ;  /* 0x0000001b00007221 */ /* 0x010fe40000000000 */
[----:B-----5:R-:W-:Y:S02]  /*27460*/  FADD R16, R16, R28 ;  /* 0x0000001c10107221 */ /* 0x020fe40000000000 */
[----:B------:R-:W-:Y:S01]  /*27470*/  FADD R15, R15, R29 ;  /* 0x0000001d0f0f7221 */ /* 0x000fe20000000000 */
[----:B------:R-:W3:Y:S04]  /*27480*/  LDL.64 R26, [R1+0xd00] ;  /* 0x000d0000011a7983 */ /* 0x000ee80000100a00 */
[----:B------:R-:W-:Y:S01]  /*27490*/  @!P0 STS [R17+0x10600], R14 ;  /* 0x0106000e11008388 */ /* 0x000fe20000000800 */
[----:B------:R-:W-:Y:S02]  /*274a0*/  @!P0 STS [R17+0x10680], R0 ;  /* 0x0106800011008388 */ /* 0x000fe40000000800 */
[----:B------:R-:W-:Y:S02]  /*274b0*/  @!P0 STS [R17+0x10700], R16 ;  /* 0x0107001011008388 */ /* 0x000fe40000000800 */
[----:B------:R0:W-:Y:S01]  /*274c0*/  @!P0 STS [R17+0x10780], R15 ;  /* 0x0107800f11008388 */ /* 0x0001e20000000800 */
[----:B------:R-:W4:Y:S04]  /*274d0*/  LDL.64 R28, [R1+0xd08] ;  /* 0x000d0800011c7983 */ /* 0x000f280000100a00 */
[----:B------:R-:W-:Y:S06]  /*274e0*/  BAR.SYNC.DEFER_BLOCKING 0x0 ;  /* 0x0000000000007b1d */ /* 0x000fec0000010000 */
[----:B0-----:R-:W0:Y:S04]  /*274f0*/  S2R R17, SR_TID.X ;  /* 0x0000000000117919 */ /* 0x001e280000002100 */
[----:B------:R-:W5:Y:S01]  /*27500*/  LDL.64 R14, [R1+0xcc0] ;  /* 0x000cc000010e7983 */ /* 0x000f620000100a00 */
[----:B0-----:R-:W-:-:S05]  /*27510*/  LOP3.LUT R17, R17, 0x7f, RZ, 0xc0, !PT ;  /* 0x0000007f11117812 */ /* 0x001fca00078ec0ff */
[----:B------:R-:W0:Y:S04]  /*27520*/  LDS R5, [R17.X4+0x10000] ;  /* 0x0100000011057984 */ /* 0x000e280000004800 */
[----:B------:R-:W1:Y:S04]  /*27530*/  LDS R2, [R17.X4+0x10200] ;  /* 0x0102000011027984 */ /* 0x000e680000004800 */
[----:B------:R-:W1:Y:S04]  /*27540*/  LDS R3, [R17.X4+0x10400] ;  /* 0x0104000011037984 */ /* 0x000e680000004800 */
[----:B------:R-:W1:Y:S04]  /*27550*/  LDS R7, [R17.X4+0x10600] ;  /* 0x0106000011077984 */ /* 0x000e680000004800 */
[----:B0-----:R-:W0:Y:S04]  /*27560*/  SHFL.BFLY PT, R6, R5, 0x2, 0x1f ;  /* 0x0c401f0005067f89 */ /* 0x001e2800000e0000 */
[----:B-1----:R-:W1:Y:S04]  /*27570*/  SHFL.BFLY PT, R4, R2, 0x2, 0x1f ;  /* 0x0c401f0002047f89 */ /* 0x002e6800000e0000 */
[----:B------:R-:W1:Y:S04]  /*27580*/  SHFL.BFLY PT, R0, R3, 0x2, 0x1f ;  /* 0x0c401f0003007f89 */ /* 0x000e6800000e0000 */
[----:B------:R-:W1:Y:S01]  /*27590*/  SHFL.BFLY PT, R8, R7, 0x2, 0x1f ;  /* 0x0c401f0007087f89 */ /* 0x000e6200000e0000 */
[----:B0-----:R-:W-:-:S02]  /*275a0*/  FADD R5, R5, R6 ;  /* 0x0000000605057221 */ /* 0x001fc40000000000 */
[----:B-1----:R-:W-:Y:S02]  /*275b0*/  FADD R4, R2, R4 ;  /* 0x0000000402047221 */ /* 0x002fe40000000000 */
[----:B------:R-:W-:Y:S02]  /*275c0*/  FADD R3, R3, R0 ;  /* 0x0000000003037221 */ /* 0x000fe40000000000 */
[----:B------:R-:W-:Y:S01]  /*275d0*/  FADD R7, R7, R8 ;  /* 0x0000000807077221 */ /* 0x000fe20000000000 */
[----:B------:R-:W0:Y:S04]  /*275e0*/  SHFL.BFLY PT, R6, R5, 0x1, 0x1f ;  /* 0x0c201f0005067f89 */ /* 0x000e2800000e0000 */
[----:B------:R-:W1:Y:S04]  /*275f0*/  SHFL.BFLY PT, R0, R4, 0x1, 0x1f ;  /* 0x0c201f0004007f89 */ /* 0x000e6800000e0000 */
[----:B------:R-:W1:Y:S04]  /*27600*/  SHFL.BFLY PT, R2, R3, 0x1, 0x1f ;  /* 0x0c201f0003027f89 */ /* 0x000e6800000e0000 */
[----:B------:R-:W1:Y:S01]  /*27610*/  SHFL.BFLY PT, R8, R7, 0x1, 0x1f ;  /* 0x0c201f0007087f89 */ /* 0x000e6200000e0000 */
[----:B0-----:R-:W-:-:S02]  /*27620*/  FADD R6, R5, R6 ;  /* 0x0000000605067221 */ /* 0x001fc40000000000 */
[----:B-1----:R-:W-:Y:S02]  /*27630*/  FADD R0, R4, R0 ;  /* 0x0000000004007221 */ /* 0x002fe40000000000 */
[----:B------:R-:W-:Y:S01]  /*27640*/  FADD R2, R3, R2 ;  /* 0x0000000203027221 */ /* 0x000fe20000000000 */
[----:B------:R-:W-:Y:S02]  /*27650*/  @!P0 STS [R17.X4+0x10000], R6 ;  /* 0x0100000611008388 */ /* 0x000fe40000004800 */
[----:B------:R0:W-:Y:S02]  /*27660*/  @!P0 STS [R17.X4+0x10200], R0 ;  /* 0x0102000011008388 */ /* 0x0001e40000004800 */
[----:B------:R-:W-:Y:S02]  /*27670*/  @!P0 STS [R17.X4+0x10400], R2 ;  /* 0x0104000211008388 */ /* 0x000fe40000004800 */
[----:B0-----:R-:W-:-:S05]  /*27680*/  FADD R0, R7, R8 ;  /* 0x0000000807007221 */ /* 0x001fca0000000000 */
[----:B------:R0:W-:Y:S01]  /*27690*/  @!P0 STS [R17.X4+0x10600], R0 ;  /* 0x0106000011008388 */ /* 0x0001e20000004800 */
[----:B------:R-:W-:Y:S06]  /*276a0*/  BAR.SYNC.DEFER_BLOCKING 0x0 ;  /* 0x0000000000007b1d */ /* 0x000fec0000010000 */
[----:B0-----:R-:W5:Y:S01]  /*276b0*/  LDL.64 R16, [R1+0xce0] ;  /* 0x000ce00001107983 */ /* 0x001f620000100a00 */
[----:B--2---:R-:W-:-:S04]  /*276c0*/  IMAD.WIDE R2, R12, 0x2, R24 ;  /* 0x000000020c027825 */ /* 0x004fc800078e0218 */
[C---:B------:R-:W-:Y:S01]  /*276d0*/  IMAD.WIDE R4, R12.reuse, 0x2, R22 ;  /* 0x000000020c047825 */ /* 0x040fe200078e0216 */
[----:B------:R-:W2:Y:S04]  /*276e0*/  LDL.64 R24, [R1+0xcd8] ;  /* 0x000cd80001187983 */ /* 0x000ea80000100a00 */
[----:B------:R4:W2:Y:S04]  /*276f0*/  LDG.E.U16 R0, [R2.64] ;  /* 0x0000000402007981 */ /* 0x0008a8000c1e1500 */
[----:B------:R3:W5:Y:S04]  /*27700*/  LDG.E.U16 R13, [R4.64] ;  /* 0x00000004040d7981 */ /* 0x000768000c1e1500 */
[----:B------:R-:W5:Y:S01]  /*27710*/  LDL.64 R22, [R1+0xcd0] ;  /* 0x000cd00001167983 */ /* 0x000f620000100a00 */
[----:B------:R-:W-:-:S04]  /*27720*/  IMAD.WIDE R6, R12, 0x2, R20 ;  /* 0x000000020c067825 */ /* 0x000fc800078e0214 */
[----:B------:R-:W-:-:S04]  /*27730*/  IMAD.WIDE R8, R12, 0x2, R18 ;  /* 0x000000020c087825 */ /* 0x000fc800078e0212 */
[----:B------:R-:W5:Y:S02]  /*27740*/  LDL.64 R20, [R1+0xcc8] ;  /* 0x000cc80001147983 */ /* 0x000f640000100a00 */
[C---:B---3--:R-:W-:Y:S02]  /*27750*/  IMAD.WIDE R4, R12.reuse, 0x2, R26 ;  /* 0x000000020c047825 */ /* 0x048fe400078e021a */
[----:B------:R0:W2:Y:S04]  /*27760*/  LDG.E.U16 R27, [R6.64] ;  /* 0x00000004061b7981 */ /* 0x0000a8000c1e1500 */
[----:B------:R1:W2:Y:S01]  /*27770*/  LDG.E.U16 R26, [R4.64] ;  /* 0x00000004041a7981 */ /* 0x0002a2000c1e1500 */
[----:B----4-:R-:W-:-:S05]  /*27780*/  IMAD.WIDE R2, R12, 0x2, R28 ;  /* 0x000000020c027825 */ /* 0x010fca00078e021c */
[----:B------:R5:W4:Y:S04]  /*27790*/  LDG.E.U16 R29, [R2.64] ;  /* 0x00000004021d7981 */ /* 0x000b28000c1e1500 */
[----:B--2---:R2:W-:Y:S04]  /*277a0*/  STL [R1+0x834], R0 ;  /* 0x0008340001007387 */ /* 0x0045e80000100800 */
[----:B--2---:R2:W3:Y:S01]  /*277b0*/  LDG.E.U16 R0, [R8.64] ;  /* 0x0000000408007981 */ /* 0x0044e2000c1e1500 */
[----:B------:R-:W-:-:S04]  /*277c0*/  IMAD.WIDE R10, R12, 0x2, R10 ;  /* 0x000000020c0a7825 */ /* 0x000fc800078e020a */
[----:B-----5:R-:W-:-:S04]  /*277d0*/  IMAD.WIDE R2, R12, 0x2, R16 ;  /* 0x000000020c027825 */ /* 0x020fc800078e0210 */
[C---:B-1----:R-:W-:Y:S01]  /*277e0*/  IMAD.WIDE R4, R12.reuse, 0x2, R24 ;  /* 0x000000020c047825 */ /* 0x042fe200078e0218 */
[----:B------:R1:W-:Y:S03]  /*277f0*/  STL [R1+0x830], R13 ;  /* 0x0008300d01007387 */ /* 0x0003e60000100800 */
[----:B0-----:R-:W-:-:S04]  /*27800*/  IMAD.WIDE R6, R12, 0x2, R22 ;  /* 0x000000020c067825 */ /* 0x001fc800078e0216 */
[----:B------:R-:W5:Y:S02]  /*27810*/  LDL.64 R18, [R1+0xcb8] ;  /* 0x000cb80001127983 */ /* 0x000f640000100a00 */
[----:B------:R-:W5:Y:S01]  /*27820*/  LDL.64 R16, [R1+0xcb0] ;  /* 0x000cb00001107983 */ /* 0x000f620000100a00 */
[----:B------:R-:W5:Y:S04]  /*27830*/  LDG.E.U16 R3, [R2.64] ;  /* 0x0000000402037981 */ /* 0x000f68000c1e1500 */
[----:B------:R-:W5:Y:S04]  /*27840*/  LDG.E.U16 R5, [R4.64] ;  /* 0x0000000404057981 */ /* 0x000f68000c1e1500 */
[----:B------:R-:W5:Y:S04]  /*27850*/  LDG.E.U16 R7, [R6.64] ;  /* 0x0000000406077981 */ /* 0x000f68000c1e1500 */
[----:B-1----:R0:W5:Y:S04]  /*27860*/  LDG.E.U16 R13, [R10.64] ;  /* 0x000000040a0d7981 */ /* 0x002168000c1e1500 */
[----:B----4-:R1:W-:Y:S01]  /*27870*/  STL [R1+0x82c], R29 ;  /* 0x00082c1d01007387 */ /* 0x0103e20000100800 */
[----:B--2---:R-:W-:-:S03]  /*27880*/  IMAD.WIDE R8, R12, 0x2, R20 ;  /* 0x000000020c087825 */ /* 0x004fc600078e0214 */
[----:B-1----:R-:W2:Y:S01]  /*27890*/  LDL.64 R28, [R1+0xca8] ;  /* 0x000ca800011c7983 */ /* 0x002ea20000100a00 */
[----:B------:R-:W-:Y:S02]  /*278a0*/  STL [R1+0x824], R27 ;  /* 0x0008241b01007387 */ /* 0x000fe40000100800 */
[----:B------:R1:W-:Y:S02]  /*278b0*/  STL [R1+0x828], R26 ;  /* 0x0008281a01007387 */ /* 0x0003e40000100800 */
[----:B------:R-:W4:Y:S02]  /*278c0*/  LDL.64 R24, [R1+0xc98] ;  /* 0x000c980001187983 */ /* 0x000f240000100a00 */
[C---:B0-----:R-:W-:Y:S02]  /*278d0*/  IMAD.WIDE R10, R12.reuse, 0x2, R14 ;  /* 0x000000020c0a7825 */ /* 0x041fe400078e020e */
[----:B------:R-:W2:Y:S04]  /*278e0*/  LDL.64 R14, [R1+0xc90] ;  /* 0x000c9000010e7983 */ /* 0x000ea80000100a00 */
[----:B-1----:R-:W2:Y:S04]  /*278f0*/  LDL.64 R26, [R1+0xca0] ;  /* 0x000ca000011a7983 */ /* 0x002ea80000100a00 */
[----:B---3--:R0:W-:Y:S01]  /*27900*/  STL [R1+0x820], R0 ;  /* 0x0008200001007387 */ /* 0x0081e20000100800 */
[----:B------:R-:W3:Y:S02]  /*27910*/  LDL.64 R22, [R1+0xc88] ;  /* 0x000c880001167983 */ /* 0x000ee40000100a00 */
[----:B------:R-:W3:Y:S01]  /*27920*/  LDL.64 R20, [R1+0xc80] ;  /* 0x000c800001147983 */ /* 0x000ee20000100a00 */
[----:B0-----:R2:W3:Y:S04]  /*27930*/  LDG.E.U16 R0, [R8.64] ;  /* 0x0000000408007981 */ /* 0x0014e8000c1e1500 */
[----:B-----5:R0:W-:Y:S01]  /*27940*/  STL [R1+0x81c], R13 ;  /* 0x00081c0d01007387 */ /* 0x0201e20000100800 */
[----:B------:R1:W-:Y:S02]  /*27950*/  STL [R1+0x818], R3 ;  /* 0x0008180301007387 */ /* 0x0003e40000100800 */
[----:B------:R5:W-:Y:S01]  /*27960*/  STL [R1+0x814], R5 ;  /* 0x0008140501007387 */ /* 0x000be20000100800 */
[----:B0-----:R4:W3:Y:S01]  /*27970*/  LDG.E.U16 R13, [R10.64] ;  /* 0x000000040a0d7981 */ /* 0x0018e2000c1e1500 */
[----:B-1----:R-:W-:-:S04]  /*27980*/  IMAD.WIDE R2, R12, 0x2, R18 ;  /* 0x000000020c027825 */ /* 0x002fc800078e0212 */
[----:B-----5:R-:W-:-:S04]  /*27990*/  IMAD.WIDE R4, R12, 0x2, R16 ;  /* 0x000000020c047825 */ /* 0x020fc800078e0210 */
[----:B------:R-:W5:Y:S01]  /*279a0*/  LDL.64 R18, [R1+0xc78] ;  /* 0x000c780001127983 */ /* 0x000f620000100a00 */
[----:B------:R-:W5:Y:S01]  /*279b0*/  LDL.64 R16, [R1+0xc70] ;  /* 0x000c700001107983 */ /* 0x000f620000100a00 */
[----:B------:R0:W-:Y:S02]  /*279c0*/  STL [R1+0x810], R7 ;  /* 0x0008100701007387 */ /* 0x0001e40000100800 */
[----:B----4-:R-:W-:-:S04]  /*279d0*/  IMAD.WIDE R10, R12, 0x2, R24 ;  /* 0x000000020c0a7825 */ /* 0x010fc800078e0218 */
[C---:B--2---:R-:W-:Y:S01]  /*279e0*/  IMAD.WIDE R8, R12.reuse, 0x2, R26 ;  /* 0x000000020c087825 */ /* 0x044fe200078e021a */
[----:B------:R1:W2:Y:S04]  /*279f0*/  LDG.E.U16 R24, [R4.64] ;  /* 0x0000000404187981 */ /* 0x0002a8000c1e1500 */
[----:B------:R4:W2:Y:S01]  /*27a00*/  LDG.E.U16 R27, [R2.64] ;  /* 0x00000004021b7981 */ /* 0x0008a2000c1e1500 */
[----:B0-----:R-:W-:-:S05]  /*27a10*/  IMAD.WIDE R6, R12, 0x2, R28 ;  /* 0x000000020c067825 */ /* 0x001fca00078e021c */
[----:B------:R0:W5:Y:S04]  /*27a20*/  LDG.E.U16 R25, [R6.64] ;  /* 0x0000000406197981 */ /* 0x000168000c1e1500 */
[----:B---3--:R3:W-:Y:S04]  /*27a30*/  STL [R1+0x80c], R0 ;  /* 0x00080c0001007387 */ /* 0x0087e80000100800 */
[----:B---3--:R2:W3:Y:S01]  /*27a40*/  LDG.E.U16 R0, [R8.64] ;  /* 0x0000000408007981 */ /* 0x0084e2000c1e1500 */
[----:B-1----:R-:W-:-:S04]  /*27a50*/  IMAD.WIDE R4, R12, 0x2, R22 ;  /* 0x000000020c047825 */ /* 0x002fc800078e0216 */
[----:B----4-:R-:W-:-:S04]  /*27a60*/  IMAD.WIDE R2, R12, 0x2, R14 ;  /* 0x000000020c027825 */ /* 0x010fc800078e020e */
[C---:B0-----:R-:W-:Y:S01]  /*27a70*/  IMAD.WIDE R6, R12.reuse, 0x2, R20 ;  /* 0x000000020c067825 */ /* 0x041fe200078e0214 */
[----:B------:R0:W-:Y:S03]  /*27a80*/  STL [R1+0x808], R13 ;  /* 0x0008080d01007387 */ /* 0x0001e60000100800 */
[----:B------:R-:W4:Y:S02]  /*27a90*/  LDL.64 R14, [R1+0xc68] ;  /* 0x000c6800010e7983 */ /* 0x000f240000100a00 */
[----:B------:R-:W4:Y:S01]  /*27aa0*/  LDL.64 R28, [R1+0xc58] ;  /* 0x000c5800011c7983 */ /* 0x000f220000100a00 */
[----:B------:R-:W4:Y:S04]  /*27ab0*/  LDG.E.U16 R7, [R6.64] ;  /* 0x0000000406077981 */ /* 0x000f28000c1e1500 */
[----:B0-----:R5:W4:Y:S04]  /*27ac0*/  LDG.E.U16 R13, [R10.64] ;  /* 0x000000040a0d7981 */ /* 0x001b28000c1e1500 */
[----:B--2---:R0:W-:Y:S01]  /*27ad0*/  STL [R1+0x804], R27 ;  /* 0x0008041b01007387 */ /* 0x0041e20000100800 */
[----:B-----5:R-:W-:-:S03]  /*27ae0*/  IMAD.WIDE R10, R12, 0x2, R16 ;  /* 0x000000020c0a7825 */ /* 0x020fc600078e0210 */
[----:B0-----:R-:W2:Y:S04]  /*27af0*/  LDL.64 R26, [R1+0xc50] ;  /* 0x000c5000011a7983 */ /* 0x001ea80000100a00 */
[----:B------:R0:W5:Y:S04]  /*27b00*/  LDG.E.U16 R17, [R4.64] ;  /* 0x0000000404117981 */ /* 0x000168000c1e1500 */
[----:B------:R4:W2:Y:S01]  /*27b10*/  LDG.E.U16 R16, [R2.64] ;  /* 0x0000000402107981 */ /* 0x0008a2000c1e1500 */
[----:B------:R-:W-:Y:S02]  /*27b20*/  STL [R1+0x7fc], R25 ;  /* 0x0007fc1901007387 */ /* 0x000fe40000100800 */
[----:B------:R1:W-:Y:S02]  /*27b30*/  STL [R1+0x800], R24 ;  /* 0x0008001801007387 */ /* 0x0003e40000100800 */
[C---:B------:R-:W-:Y:S01]  /*27b40*/  IMAD.WIDE R8, R12.reuse, 0x2, R18 ;  /* 0x000000020c087825 */ /* 0x040fe200078e0212 */
[----:B------:R-:W2:Y:S04]  /*27b50*/  LDL.64 R22, [R1+0xc40] ;  /* 0x000c400001167983 */ /* 0x000ea80000100a00 */
[----:B------:R-:W2:Y:S04]  /*27b60*/  LDL.64 R20, [R1+0xc38] ;  /* 0x000c380001147983 */ /* 0x000ea80000100a00 */
[----:B------:R-:W2:Y:S04]  /*27b70*/  LDL.64 R18, [R1+0xc30] ;  /* 0x000c300001127983 */ /* 0x000ea80000100a00 */
[----:B0-----:R-:W2:Y:S04]  /*27b80*/  LDL.64 R4, [R1+0xc60] ;  /* 0x000c600001047983 */ /* 0x001ea80000100a00 */
[----:B-1----:R-:W2:Y:S04]  /*27b90*/  LDL.64 R24, [R1+0xc48] ;  /* 0x000c480001187983 */ /* 0x002ea80000100a00 */
[----:B---3--:R0:W-:Y:S04]  /*27ba0*/  STL [R1+0x7f8], R0 ;  /* 0x0007f80001007387 */ /* 0x0081e80000100800 */
[----:B0-----:R0:W3:Y:S01]  /*27bb0*/  LDG.E.U16 R0, [R8.64] ;  /* 0x0000000408007981 */ /* 0x0010e2000c1e1500 */
[----:B----4-:R-:W-:-:S03]  /*27bc0*/  IMAD.WIDE R2, R12, 0x2, R14 ;  /* 0x000000020c027825 */ /* 0x010fc600078e020e */
[----:B------:R1:W-:Y:S04]  /*27bd0*/  STL [R1+0x7f4], R13 ;  /* 0x0007f40d01007387 */ /* 0x0003e80000100800 */
[----:B-1----:R1:W4:Y:S04]  /*27be0*/  LDG.E.U16 R13, [R10.64] ;  /* 0x000000040a0d7981 */ /* 0x002328000c1e1500 */
[----:B-----5:R-:W-:Y:S01]  /*27bf0*/  STL [R1+0x7ec], R17 ;  /* 0x0007ec1101007387 */ /* 0x020fe20000100800 */
[----:B--2---:R2:W-:Y:S03]  /*27c00*/  STL [R1+0x7f0], R16 ;  /* 0x0007f01001007387 */ /* 0x0045e60000100800 */
[----:B------:R-:W5:Y:S01]  /*27c10*/  LDL.64 R14, [R1+0xc20] ;  /* 0x000c2000010e7983 */ /* 0x000f620000100a00 */
[----:B0-----:R-:W-:-:S03]  /*27c20*/  IMAD.WIDE R8, R12, 0x2, R26 ;  /* 0x000000020c087825 */ /* 0x001fc600078e021a */
[----:B------:R0:W5:Y:S04]  /*27c30*/  LDG.E.U16 R27, [R2.64] ;  /* 0x00000004021b7981 */ /* 0x000168000c1e1500 */
[----:B--2---:R-:W2:Y:S01]  /*27c40*/  LDL.64 R16, [R1+0xc28] ;  /* 0x000c280001107983 */ /* 0x004ea20000100a00 */
[----:B------:R0:W-:Y:S02]  /*27c50*/  STL [R1+0x7e8], R7 ;  /* 0x0007e80701007387 */ /* 0x0001e40000100800 */
[----:B------:R-:W-:-:S04]  /*27c60*/  IMAD.WIDE R4, R12, 0x2, R4 ;  /* 0x000000020c047825 */ /* 0x000fc800078e0204 */
[C---:B-1----:R-:W-:Y:S02]  /*27c70*/  IMAD.WIDE R10, R12.reuse, 0x2, R24 ;  /* 0x000000020c0a7825 */ /* 0x042fe400078e0218 */
[----:B------:R1:W2:Y:S02]  /*27c80*/  LDG.E.U16 R24, [R4.64] ;  /* 0x0000000404187981 */ /* 0x0002a4000c1e1500 */
[----:B0-----:R-:W-:-:S05]  /*27c90*/  IMAD.WIDE R6, R12, 0x2, R28 ;  /* 0x000000020c067825 */ /* 0x001fca00078e021c */
[----:B------:R0:W2:Y:S04]  /*27ca0*/  LDG.E.U16 R25, [R6.64] ;  /* 0x0000000406197981 */ /* 0x0000a8000c1e1500 */
[----:B---3--:R3:W-:Y:S04]  /*27cb0*/  STL [R1+0x7e4], R0 ;  /* 0x0007e40001007387 */ /* 0x0087e80000100800 */
[----:B---3--:R2:W3:Y:S01]  /*27cc0*/  LDG.E.U16 R0, [R8.64] ;  /* 0x0000000408007981 */ /* 0x0084e2000c1e1500 */
[----:B------:R-:W-:-:S04]  /*27cd0*/  IMAD.WIDE R2, R12, 0x2, R22 ;  /* 0x000000020c027825 */ /* 0x000fc800078e0216 */
[C---:B-1----:R-:W-:Y:S01]  /*27ce0*/  IMAD.WIDE R4, R12.reuse, 0x2, R20 ;  /* 0x000000020c047825 */ /* 0x042fe200078e0214 */
[----:B----4-:R1:W-:Y:S03]  /*27cf0*/  STL [R1+0x7e0], R13 ;  /* 0x0007e00d01007387 */ /* 0x0103e60000100800 */
[----:B------:R-:W4:Y:S02]  /*27d00*/  LDL.64 R28, [R1+0xc08] ;  /* 0x000c0800011c7983 */ /* 0x000f240000100a00 */
[C---:B0-----:R-:W-:Y:S01]  /*27d10*/  IMAD.WIDE R6, R12.reuse, 0x2, R18 ;  /* 0x000000020c067825 */ /* 0x041fe200078e0212 */
[----:B-----5:R0:W-:Y:S05]  /*27d20*/  STL [R1+0x7dc], R27 ;  /* 0x0007dc1b01007387 */ /* 0x0201ea0000100800 */
[----:B------:R-:W5:Y:S04]  /*27d30*/  LDG.E.U16 R7, [R6.64] ;  /* 0x0000000406077981 */ /* 0x000f68000c1e1500 */
[----:B-1----:R1:W4:Y:S01]  /*27d40*/  LDG.E.U16 R13, [R10.64] ;  /* 0x000000040a0d7981 */ /* 0x002322000c1e1500 */
[----:B--2---:R-:W-:-:S03]  /*27d50*/  IMAD.WIDE R8, R12, 0x2, R16 ;  /* 0x000000020c087825 */ /* 0x004fc600078e0210 */
[----:B0-----:R-:W2:Y:S01]  /*27d60*/  LDL.64 R26, [R1+0xc00] ;  /* 0x000c0000011a7983 */ /* 0x001ea20000100a00 */
[----:B-1----:R-:W-:-:S03]  /*27d70*/  IMAD.WIDE R10, R12, 0x2, R14 ;  /* 0x000000020c0a7825 */ /* 0x002fc600078e020e */
[----:B------:R0:W2:Y:S04]  /*27d80*/  LDG.E.U16 R14, [R2.64] ;  /* 0x00000004020e7981 */ /* 0x0000a8000c1e1500 */
[----:B------:R1:W2:Y:S04]  /*27d90*/  LDG.E.U16 R15, [R4.64] ;  /* 0x00000004040f7981 */ /* 0x0002a8000c1e1500 */
[----:B------:R-:W-:Y:S01]  /*27da0*/  STL [R1+0x7d4], R25 ;  /* 0x0007d41901007387 */ /* 0x000fe20000100800 */
[----:B------:R1:W-:Y:S03]  /*27db0*/  STL [R1+0x7d8], R24 ;  /* 0x0007d81801007387 */ /* 0x0003e60000100800 */
[----:B0-----:R-:W5:Y:S01]  /*27dc0*/  LDL.64 R2, [R1+0xc18] ;  /* 0x000c180001027983 */ /* 0x001f620000100a00 */
[----:B-1----:R-:W5:Y:S03]  /*27dd0*/  LDL.64 R4, [R1+0xc10] ;  /* 0x000c100001047983 */ /* 0x002f660000100a00 */
[----:B------:R-:W5:Y:S04]  /*27de0*/  LDL.64 R16, [R1+0xbf0] ;  /* 0x000bf00001107983 */ /* 0x000f680000100a00 */
[----:B------:R-:W5:Y:S04]  /*27df0*/  LDL.64 R24, [R1+0xbf8] ;  /* 0x000bf80001187983 */ /* 0x000f680000100a00 */
[----:B---3--:R0:W-:Y:S04]  /*27e00*/  STL [R1+0x7d0], R0 ;  /* 0x0007d00001007387 */ /* 0x0081e80000100800 */
[----:B0-----:R-:W3:Y:S04]  /*27e10*/  LDG.E.U16 R0, [R8.64] ;  /* 0x0000000408007981 */ /* 0x001ee8000c1e1500 */
[----:B----4-:R0:W-:Y:S01]  /*27e20*/  STL [R1+0x7cc], R13 ;  /* 0x0007cc0d01007387 */ /* 0x0101e20000100800 */
[----:B------:R-:W4:Y:S02]  /*27e30*/  LDL.64 R22, [R1+0xbe8] ;  /* 0x000be80001167983 */ /* 0x000f240000100a00 */
[----:B------:R-:W4:Y:S02]  /*27e40*/  LDL.64 R20, [R1+0xbe0] ;  /* 0x000be00001147983 */ /* 0x000f240000100a00 */
[----:B------:R-:W4:Y:S01]  /*27e50*/  LDL.64 R18, [R1+0xbd8] ;  /* 0x000bd80001127983 */ /* 0x000f220000100a00 */
[----:B0-----:R0:W4:Y:S04]  /*27e60*/  LDG.E.U16 R13, [R10.64] ;  /* 0x000000040a0d7981 */ /* 0x001128000c1e1500 */
[----:B--2---:R-:W-:Y:S01]  /*27e70*/  STL [R1+0x7c4], R15 ;  /* 0x0007c40f01007387 */ /* 0x004fe20000100800 */
[----:B------:R1:W-:Y:S02]  /*27e80*/  STL [R1+0x7c8], R14 ;  /* 0x0007c80e01007387 */ /* 0x0003e40000100800 */
[C---:B-----5:R-:W-:Y:S01]  /*27e90*/  IMAD.WIDE R2, R12.reuse, 0x2, R2 ;  /* 0x000000020c027825 */ /* 0x060fe200078e0202 */
[----:B-1----:R-:W2:Y:S03]  /*27ea0*/  LDL.64 R14, [R1+0xbd0] ;  /* 0x000bd000010e7983 */ /* 0x002ea60000100a00 */
[----:B------:R-:W-:Y:S01]  /*27eb0*/  STL [R1+0x7c0], R7 ;  /* 0x0007c00701007387 */ /* 0x000fe20000100800 */
[----:B---3--:R1:W-:Y:S04]  /*27ec0*/  STL [R1+0x7bc], R0 ;  /* 0x0007bc0001007387 */ /* 0x0083e80000100800 */
[----:B-1----:R1:W3:Y:S01]  /*27ed0*/  LDG.E.U16 R0, [R2.64] ;  /* 0x0000000402007981 */ /* 0x0022e2000c1e1500 */
[----:B------:R-:W-:-:S04]  /*27ee0*/  IMAD.WIDE R4, R12, 0x2, R4 ;  /* 0x000000020c047825 */ /* 0x000fc800078e0204 */
[----:B------:R-:W-:-:S04]  /*27ef0*/  IMAD.WIDE R6, R12, 0x2, R28 ;  /* 0x000000020c067825 */ /* 0x000fc800078e021c */
[----:B0-----:R-:W-:-:S04]  /*27f00*/  IMAD.WIDE R10, R12, 0x2, R24 ;  /* 0x000000020c0a7825 */ /* 0x001fc800078e0218 */
[C---:B------:R-:W-:Y:S01]  /*27f10*/  IMAD.WIDE R8, R12.reuse, 0x2, R26 ;  /* 0x000000020c087825 */ /* 0x040fe200078e021a */
[----:B------:R4:W5:Y:S04]  /*27f20*/  LDG.E.U16 R28, [R4.64] ;  /* 0x00000004041c7981 */ /* 0x000968000c1e1500 */
[----:B------:R0:W5:Y:S04]  /*27f30*/  LDG.E.U16 R29, [R6.64] ;  /* 0x00000004061d7981 */ /* 0x000168000c1e1500 */
[----:B------:R2:W5:Y:S04]  /*27f40*/  LDG.E.U16 R27, [R10.64] ;  /* 0x000000040a1b7981 */ /* 0x000568000c1e1500 */
[----:B------:R2:W5:Y:S01]  /*27f50*/  LDG.E.U16 R26, [R8.64] ;  /* 0x00000004081a7981 */ /* 0x000562000c1e1500 */
[----:B-1----:R-:W-:-:S04]  /*27f60*/  IMAD.WIDE R2, R12, 0x2, R16 ;  /* 0x000000020c027825 */ /* 0x002fc800078e0210 */
[----:B------:R-:W5:Y:S02]  /*27f70*/  LDL.LU R16, [R1+0x200] ;  /* 0x0002000001107983 */ /* 0x000f640000300800 */
[----:B----4-:R-:W-:-:S04]  /*27f80*/  IMAD.WIDE R4, R12, 0x2, R22 ;  /* 0x000000020c047825 */ /* 0x010fc800078e0216 */
[----:B0-----:R-:W-:-:S04]  /*27f90*/  IMAD.WIDE R6, R12, 0x2, R20 ;  /* 0x000000020c067825 */ /* 0x001fc800078e0214 */
[C---:B--2---:R-:W-:Y:S01]  /*27fa0*/  IMAD.WIDE R10, R12.reuse, 0x2, R14 ;  /* 0x000000020c0a7825 */ /* 0x044fe200078e020e */
[----:B------:R0:W-:Y:S04]  /*27fb0*/  STL [R1+0x7b8], R13 ;  /* 0x0007b80d01007387 */ /* 0x0001e80000100800 */
[----:B------:R1:W2:Y:S04]  /*27fc0*/  LDG.E.U16 R14, [R2.64] ;  /* 0x00000004020e7981 */ /* 0x0002a8000c1e1500 */
[----:B------:R4:W2:Y:S01]  /*27fd0*/  LDG.E.U16 R15, [R4.64] ;  /* 0x00000004040f7981 */ /* 0x0008a2000c1e1500 */
[----:B------:R-:W2:Y:S02]  /*27fe0*/  LDL.64 R24, [R1+0xbb0] ;  /* 0x000bb00001187983 */ /* 0x000ea40000100a00 */
[----:B------:R-:W2:Y:S02]  /*27ff0*/  LDL.64 R22, [R1+0xba8] ;  /* 0x000ba80001167983 */ /* 0x000ea40000100a00 */
[C---:B------:R-:W-:Y:S01]  /*28000*/  IMAD.WIDE R8, R12.reuse, 0x2, R18 ;  /* 0x000000020c087825 */ /* 0x040fe200078e0212 */
[----:B------:R-:W2:Y:S04]  /*28010*/  LDG.E.U16 R11, [R10.64] ;  /* 0x000000040a0b7981 */ /* 0x000ea8000c1e1500 */
[----:B0-----:R-:W2:Y:S04]  /*28020*/  LDL R13, [R1+0x6fc] ;  /* 0x0006fc00010d7983 */ /* 0x001ea80000100800 */
[----:B-1----:R-:W2:Y:S04]  /*28030*/  LDL.64 R2, [R1+0xbc8] ;  /* 0x000bc80001027983 */ /* 0x002ea80000100a00 */
[----:B----4-:R-:W4:Y:S04]  /*28040*/  LDL.64 R4, [R1+0xbc0] ;  /* 0x000bc00001047983 */ /* 0x010f280000100a00 */
[----:B------:R-:W4:Y:S04]  /*28050*/  LDG.E.U16 R9, [R8.64] ;  /* 0x0000000408097981 */ /* 0x000f28000c1e1500 */
[----:B---3--:R0:W-:Y:S04]  /*28060*/  STL [R1+0x7b4], R0 ;  /* 0x0007b40001007387 */ /* 0x0081e80000100800 */
[----:B0-----:R0:W3:Y:S04]  /*28070*/  LDG.E.U16 R0, [R6.64] ;  /* 0x0000000406007981 */ /* 0x0010e8000c1e1500 */
[----:B0-----:R-:W3:Y:S01]  /*28080*/  LDL.64 R6, [R1+0xbb8] ;  /* 0x000bb80001067983 */ /* 0x001ee20000100a00 */
[----:B------:R-:W3:Y:S02]  /*28090*/  LDL.LU R21, [R1+0x204] ;  /* 0x0002040001157983 */ /* 0x000ee40000300800 */
[----:B------:R-:W3:Y:S02]  /*280a0*/  LDL R20, [R1+0x6f8] ;  /* 0x0006f80001147983 */ /* 0x000ee40000100800 */
[----:B------:R-:W3:Y:S01]  /*280b0*/  LDL.LU R19, [R1+0x208] ;  /* 0x0002080001137983 */ /* 0x000ee20000300800 */
[----:B------:R-:W3:Y:S01]  /*280c0*/  LDL R18, [R1+0x6f4] ;  /* 0x0006f40001127983 */ /* 0x000ee20000100800 */
[----:B-----5:R-:W-:Y:S02]  /*280d0*/  STL [R1+0x7ac], R29 ;  /* 0x0007ac1d01007387 */ /* 0x020fe40000100800 */
[----:B------:R0:W-:Y:S02]  /*280e0*/  STL [R1+0x7b0], R28 ;  /* 0x0007b01c01007387 */ /* 0x0001e40000100800 */
[----:B--2---:R-:W-:-:S04]  /*280f0*/  IMAD.WIDE R2, R12, 0x2, R2 ;  /* 0x000000020c027825 */ /* 0x004fc800078e0202 */
[C---:B----4-:R-:W-:Y:S01]  /*28100*/  IMAD.WIDE R4, R12.reuse, 0x2, R4 ;  /* 0x000000020c047825 */ /* 0x050fe200078e0204 */
[----:B0-----:R-:W2:Y:S03]  /*28110*/  LDL.64 R28, [R1+0xba0] ;  /* 0x000ba000011c7983 */ /* 0x001ea60000100a00 */
[----:B------:R-:W-:Y:S02]  /*28120*/  STL [R1+0x7a4], R27 ;  /* 0x0007a41b01007387 */ /* 0x000fe40000100800 */
[----:B------:R0:W-:Y:S01]  /*28130*/  STL [R1+0x7a8], R26 ;  /* 0x0007a81a01007387 */ /* 0x0001e20000100800 */
[----:B------:R1:W4:Y:S04]  /*28140*/  LDG.E.U16 R2, [R2.64] ;  /* 0x0000000402027981 */ /* 0x000328000c1e1500 */
[----:B0-----:R-:W5:Y:S01]  /*28150*/  LDL.64 R26, [R1+0xb98] ;  /* 0x000b9800011a7983 */ /* 0x001f620000100a00 */
[----:B------:R-:W-:Y:S02]  /*28160*/  STL [R1+0x79c], R15 ;  /* 0x00079c0f01007387 */ /* 0x000fe40000100800 */
[----:B------:R0:W-:Y:S01]  /*28170*/  STL [R1+0x7a0], R14 ;  /* 0x0007a00e01007387 */ /* 0x0001e20000100800 */
[----:B-1----:R-:W2:Y:S04]  /*28180*/  LDG.E.U16 R3, [R4.64] ;  /* 0x0000000404037981 */ /* 0x002ea8000c1e1500 */
[----:B0-----:R-:W5:Y:S04]  /*28190*/  LDL.64 R14, [R1+0xb90] ;  /* 0x000b9000010e7983 */ /* 0x001f680000100a00 */
[----:B---3--:R-:W-:Y:S01]  /*281a0*/  STL [R1+0x798], R0 ;  /* 0x0007980001007387 */ /* 0x008fe20000100800 */
[----:B------:R0:W-:Y:S02]  /*281b0*/  STL [R1+0x794], R9 ;  /* 0x0007940901007387 */ /* 0x0001e40000100800 */
[----:B------:R-:W-:-:S04]  /*281c0*/  IMAD.WIDE R6, R12, 0x2, R6 ;  /* 0x000000020c067825 */ /* 0x000fc800078e0206 */
[C---:B0-----:R-:W-:Y:S02]  /*281d0*/  IMAD.WIDE R8, R12.reuse, 0x2, R24 ;  /* 0x000000020c087825 */ /* 0x041fe400078e0218 */
[----:B------:R0:W3:Y:S04]  /*281e0*/  LDG.E.U16 R7, [R6.64] ;  /* 0x0000000406077981 */ /* 0x0000e8000c1e1500 */
[----:B------:R1:W5:Y:S04]  /*281f0*/  LDG.E.U16 R9, [R8.64] ;  /* 0x0000000408097981 */ /* 0x000368000c1e1500 */
[----:B------:R0:W-:Y:S01]  /*28200*/  STL [R1+0x790], R11 ;  /* 0x0007900b01007387 */ /* 0x0001e20000100800 */
[----:B------:R-:W5:Y:S02]  /*28210*/  LDL.64 R24, [R1+0xb88] ;  /* 0x000b880001187983 */ /* 0x000f640000100a00 */
[----:B0-----:R-:W-:-:S04]  /*28220*/  IMAD.WIDE R10, R12, 0x2, R22 ;  /* 0x000000020c0a7825 */ /* 0x001fc800078e0216 */
[----:B------:R-:W-:Y:S01]  /*28230*/  FADD R6, -R13, R16 ;  /* 0x000000100d067221 */ /* 0x000fe20000000100 */
[----:B------:R-:W5:Y:S03]  /*28240*/  LDL.64 R22, [R1+0xb80] ;  /* 0x000b800001167983 */ /* 0x000f660000100a00 */
[----:B-1----:R-:W-:Y:S01]  /*28250*/  FMUL R8, R6, 1.4426950216293334961 ;  /* 0x3fb8aa3b06087820 */ /* 0x002fe20000400000 */
[----:B------:R0:W5:Y:S04]  /*28260*/  LDG.E.U16 R10, [R10.64] ;  /* 0x000000040a0a7981 */ /* 0x000168000c1e1500 */
[----:B--2---:R-:W-:Y:S01]  /*28270*/  STL [R1+0x788], R3 ;  /* 0x0007880301007387 */ /* 0x004fe20000100800 */
[----:B----4-:R-:W-:Y:S03]  /*28280*/  STL [R1+0x78c], R2 ;  /* 0x00078c0201007387 */ /* 0x010fe60000100800 */
[----:B------:R-:W1:Y:S04]  /*28290*/  S2R R17, SR_TID.X ;  /* 0x0000000000117919 */ /* 0x000e680000002100 */
[----:B---3--:R5:W-:Y:S02]  /*282a0*/  STL [R1+0x784], R7 ;  /* 0x0007840701007387 */ /* 0x008be40000100800 */
[----:B-----5:R-:W-:-:S02]  /*282b0*/  IMAD.WIDE R6, R12, 0x2, R14 ;  /* 0x000000020c067825 */ /* 0x020fc400078e020e */
[----:B------:R-:W2:Y:S02]  /*282c0*/  LDL.LU R14, [R1+0x8dc] ;  /* 0x0008dc00010e7983 */ /* 0x000ea40000300800 */
[----:B------:R-:W3:Y:S02]  /*282d0*/  LDL.LU R13, [R1+0x490] ;  /* 0x00049000010d7983 */ /* 0x000ee40000300800 */
[----:B------:R4:W-:Y:S02]  /*282e0*/  STL [R1+0x780], R9 ;  /* 0x0007800901007387 */ /* 0x0009e40000100800 */
[----:B----4-:R-:W4:Y:S01]  /*282f0*/  LDL.LU R9, [R1+0x494] ;  /* 0x0004940001097983 */ /* 0x010f220000300800 */
[----:B-1----:R-:W-:Y:S01]  /*28300*/  LOP3.LUT R17, R17, 0x1c, RZ, 0xc0, !PT ;  /* 0x0000001c11117812 */ /* 0x002fe200078ec0ff */
[----:B------:R-:W-:-:S04]  /*28310*/  IMAD.WIDE R4, R12, 0x2, R28 ;  /* 0x000000020c047825 */ /* 0x000fc800078e021c */
[C---:B------:R-:W-:Y:S01]  /*28320*/  IMAD.WIDE R2, R12.reuse, 0x2, R26 ;  /* 0x000000020c027825 */ /* 0x040fe200078e021a */
[----:B0-----:R-:W5:Y:S04]  /*28330*/  LDL.LU R11, [R1+0x4a0] ;  /* 0x0004a000010b7983 */ /* 0x001f680000300800 */
[----:B------:R-:W2:Y:S04]  /*28340*/  LDS R0, [R17.X4+0x10000] ;  /* 0x0100000011007984 */ /* 0x000ea80000004800 */
[----:B------:R0:W5:Y:S04]  /*28350*/  LDG.E.U16 R27, [R4.64] ;  /* 0x00000004041b7981 */ /* 0x000168000c1e1500 */
[----:B------:R1:W5:Y:S04]  /*28360*/  LDG.E.U16 R15, [R2.64] ;  /* 0x00000004020f7981 */ /* 0x000368000c1e1500 */
[----:B------:R1:W5:Y:S01]  /*28370*/  LDG.E.U16 R26, [R6.64] ;  /* 0x00000004061a7981 */ /* 0x000362000c1e1500 */
[----:B0-----:R-:W2:Y:S01]  /*28380*/  MUFU.EX2 R5, R8 ;  /* 0x0000000800057308 */ /* 0x001ea20000000800 */
[----:B-1----:R-:W-:-:S04]  /*28390*/  IMAD.WIDE R2, R12, 0x2, R24 ;  /* 0x000000020c027825 */ /* 0x002fc800078e0218 */
[----:B------:R-:W-:-:S04]  /*283a0*/  IMAD.WIDE R6, R12, 0x2, R22 ;  /* 0x000000020c067825 */ /* 0x000fc800078e0216 */
[----:B------:R-:W-:Y:S01]  /*283b0*/  FADD R4, -R18, R19 ;  /* 0x0000001312047221 */ /* 0x000fe20000000100 */
[----:B------:R0:W5:Y:S04]  /*283c0*/  LDG.E.U16 R24, [R2.64] ;  /* 0x0000000402187981 */ /* 0x000168000c1e1500 */
[----:B------:R1:W-:Y:S04]  /*283d0*/  STL [R1+0x77c], R10 ;  /* 0x00077c0a01007387 */ /* 0x0003e80000100800 */
[----:B------:R3:W5:Y:S01]  /*283e0*/  LDG.E.U16 R23, [R6.64] ;  /* 0x0000000406177981 */ /* 0x000762000c1e1500 */
[----:B0-----:R-:W-:-:S03]  /*283f0*/  FADD R3, -R20, R21 ;  /* 0x0000001514037221 */ /* 0x001fc60000000100 */
[----:B-1----:R-:W5:Y:S04]  /*28400*/  LDL.LU R10, [R1+0x4a4] ;  /* 0x0004a400010a7983 */ /* 0x002f680000300800 */
[----:B------:R-:W0:Y:S01]  /*28410*/  LDS R2, [R17.X4+0x10080] ;  /* 0x0100800011027984 */ /* 0x000e220000004800 */
[----:B------:R-:W-:Y:S02]  /*28420*/  FMUL R3, R3, 1.4426950216293334961 ;  /* 0x3fb8aa3b03037820 */ /* 0x000fe40000400000 */
[C---:B--2---:R-:W-:Y:S02]  /*28430*/  FFMA R14, R5.reuse, R14, R0 ;  /* 0x0000000e050e7223 */ /* 0x044fe40000000000 */
[----:B------:R-:W-:Y:S02]  /*28440*/  FMUL R0, R4, 1.4426950216293334961 ;  /* 0x3fb8aa3b04007820 */ /* 0x000fe40000400000 */
[C---:B---3--:R-:W-:Y:S01]  /*28450*/  FMUL R6, R5.reuse, R13 ;  /* 0x0000000d05067220 */ /* 0x048fe20000400000 */
[----:B------:R4:W1:Y:S01]  /*28460*/  MUFU.EX2 R4, R3 ;  /* 0x0000000300047308 */ /* 0x0008620000000800 */
[----:B------:R-:W-:Y:S01]  /*28470*/  STL [R1+0x8dc], R14 ;  /* 0x0008dc0e01007387 */ /* 0x000fe20000100800 */
[----:B------:R-:W2:Y:S02]  /*28480*/  LDL.LU R21, [R1+0x480] ;  /* 0x0004800001157983 */ /* 0x000ea40000300800 */
[----:B------:R5:W-:Y:S02]  /*28490*/  STL [R1+0x60], R6 ;  /* 0x0000600601007387 */ /* 0x000be40000100800 */
[----:B----4-:R-:W-:-:S02]  /*284a0*/  FMUL R3, R5, R9 ;  /* 0x0000000905037220 */ /* 0x010fc40000400000 */
[----:B------:R-:W3:Y:S03]  /*284b0*/  LDL.LU R9, [R1+0x484] ;  /* 0x0004840001097983 */ /* 0x000ee60000300800 */
[----:B------:R-:W-:Y:S02]  /*284c0*/  STL [R1+0x64], R3 ;  /* 0x0000640301007387 */ /* 0x000fe40000100800 */
[----:B------:R-:W4:Y:S02]  /*284d0*/  LDL.LU R20, [R1+0x4b0] ;  /* 0x0004b00001147983 */ /* 0x000f240000300800 */
[----:B------:R-:W4:Y:S01]  /*284e0*/  LDL.LU R7, [R1+0x4b4] ;  /* 0x0004b40001077983 */ /* 0x000f220000300800 */
[----:B------:R-:W4:Y:S01]  /*284f0*/  LDL.LU R22, [R1+0x4c0] ;  /* 0x0004c00001167983 */ /* 0x000f220000300800 */
[----:B-----5:R-:W-:-:S03]  /*28500*/  FMUL R6, R5, R11 ;  /* 0x0000000b05067220 */ /* 0x020fc60000400000 */
[----:B------:R-:W5:Y:S01]  /*28510*/  LDL.LU R16, [R1+0x4d0] ;  /* 0x0004d00001107983 */ /* 0x000f620000300800 */
[----:B------:R-:W5:Y:S03]  /*28520*/  LDL.LU R8, [R1+0x4e0] ;  /* 0x0004e00001087983 */ /* 0x000f660000300800 */
[----:B------:R-:W-:Y:S01]  /*28530*/  STL [R1+0x778], R27 ;  /* 0x0007781b01007387 */ /* 0x000fe20000100800 */
[----:B------:R-:W5:Y:S02]  /*28540*/  LDL.LU R19, [R1+0x4c4] ;  /* 0x0004c40001137983 */ /* 0x000f640000300800 */
[----:B------:R-:W-:Y:S02]  /*28550*/  STL [R1+0x50], R6 ;  /* 0x0000500601007387 */ /* 0x000fe40000100800 */
[----:B------:R0:W-:Y:S01]  /*28560*/  STL [R1+0x774], R15 ;  /* 0x0007740f01007387 */ /* 0x0001e20000100800 */
[----:B------:R0:W1:Y:S04]  /*28570*/  LDS R3, [R17.X4+0x10100] ;  /* 0x0101000011037984 */ /* 0x0000680000004800 */
[----:B0-----:R-:W5:Y:S01]  /*28580*/  LDL.LU R15, [R1+0x4d4] ;  /* 0x0004d400010f7983 */ /* 0x001f620000300800 */
[----:B------:R-:W-:Y:S02]  /*28590*/  STL [R1+0x770], R26 ;  /* 0x0007701a01007387 */ /* 0x000fe40000100800 */
[----:B------:R-:W5:Y:S02]  /*285a0*/  LDL.LU R6, [R1+0x4e4] ;  /* 0x0004e40001067983 */ /* 0x000f640000300800 */
[----:B------:R-:W5:Y:S01]  /*285b0*/  LDL.LU R18, [R1+0x20c] ;  /* 0x00020c0001127983 */ /* 0x000f620000300800 */
[----:B------:R-:W5:Y:S01]  /*285c0*/  LDL R17, [R1+0x6f0] ;  /* 0x0006f00001117983 */ /* 0x000f620000100800 */
[----:B------:R-:W-:Y:S02]  /*285d0*/  STL [R1+0x76c], R24 ;  /* 0x00076c1801007387 */ /* 0x000fe40000100800 */
[----:B------:R-:W5:Y:S02]  /*285e0*/  LDL.LU R14, [R1+0x4f0] ;  /* 0x0004f000010e7983 */ /* 0x000f640000300800 */
[----:B------:R-:W5:Y:S02]  /*285f0*/  LDL.LU R13, [R1+0x4f4] ;  /* 0x0004f400010d7983 */ /* 0x000f640000300800 */
[C---:B------:R-:W-:Y:S01]  /*28600*/  FMUL R10, R5.reuse, R10 ;  /* 0x0000000a050a7220 */ /* 0x040fe20000400000 */
[----:B------:R-:W-:Y:S04]  /*28610*/  STL [R1+0x768], R23 ;  /* 0x0007681701007387 */ /* 0x000fe80000100800 */
[----:B------:R0:W-:Y:S01]  /*28620*/  STL [R1+0x54], R10 ;  /* 0x0000540a01007387 */ /* 0x0001e20000100800 */
[----:B------:R-:W1:Y:S03]  /*28630*/  LDL.LU R11, [R1+0x498] ;  /* 0x00049800010b7983 */ /* 0x000e660000300800 */
[----:B0-----:R-:W5:Y:S01]  /*28640*/  LDL.LU R10, [R1+0x49c] ;  /* 0x00049c00010a7983 */ /* 0x001f620000300800 */
[----:B--2---:R-:W-:-:S02]  /*28650*/  FMUL R24, R5, R21 ;  /* 0x0000001505187220 */ /* 0x004fc40000400000 */
[C---:B---3--:R-:W-:Y:S02]  /*28660*/  FMUL R25, R5.reuse, R9 ;  /* 0x0000000905197220 */ /* 0x048fe40000400000 */
[----:B------:R-:W2:Y:S01]  /*28670*/  LDL.LU R9, [R1+0x4a8] ;  /* 0x0004a80001097983 */ /* 0x000ea20000300800 */
[----:B----4-:R-:W-:-:S03]  /*28680*/  FMUL R21, R5, R7 ;  /* 0x0000000705157220 */ /* 0x010fc60000400000 */
[----:B------:R-:W3:Y:S01]  /*28690*/  LDL.LU R7, [R1+0x4ac] ;  /* 0x0004ac0001077983 */ /* 0x000ee20000300800 */
[C---:B------:R-:W-:Y:S02]  /*286a0*/  FMUL R26, R5.reuse, R22 ;  /* 0x00000016051a7220 */ /* 0x040fe40000400000 */
[C---:B-----5:R-:W-:Y:S02]  /*286b0*/  FMUL R22, R5.reuse, R16 ;  /* 0x0000001005167220 */ /* 0x060fe40000400000 */
[C---:B------:R-:W-:Y:S01]  /*286c0*/  FMUL R23, R5.reuse, R19 ;  /* 0x0000001305177220 */ /* 0x040fe20000400000 */
[----:B------:R-:W-:Y:S01]  /*286d0*/  STL [R1+0x1c0], R26 ;  /* 0x0001c01a01007387 */ /* 0x000fe20000100800 */
[C---:B------:R-:W-:Y:S02]  /*286e0*/  FMUL R16, R5.reuse, R8 ;  /* 0x0000000805107220 */ /* 0x040fe40000400000 */
[C---:B------:R-:W-:Y:S01]  /*286f0*/  FMUL R20, R5.reuse, R20 ;  /* 0x0000001405147220 */ /* 0x040fe20000400000 */
[----:B------:R-:W-:Y:S01]  /*28700*/  STL [R1+0x1c4], R23 ;  /* 0x0001c41701007387 */ /* 0x000fe20000100800 */
[----:B------:R0:W-:Y:S02]  /*28710*/  STL [R1+0x260], R22 ;  /* 0x0002601601007387 */ /* 0x0001e40000100800 */
[----:B------:R-:W-:-:S02]  /*28720*/  FMUL R19, R5, R15 ;  /* 0x0000000f05137220 */ /* 0x000fc40000400000 */
[----:B------:R-:W-:-:S03]  /*28730*/  FMUL R15, R5, R6 ;  /* 0x00000006050f7220 */ /* 0x000fc60000400000 */
[----:B------:R4:W-:Y:S01]  /*28740*/  STL [R1+0x264], R19 ;  /* 0x0002641301007387 */ /* 0x0009e20000100800 */
[C---:B------:R-:W-:Y:S02]  /*28750*/  FMUL R14, R5.reuse, R14 ;  /* 0x0000000e050e7220 */ /* 0x040fe40000400000 */
[----:B------:R-:W5:Y:S02]  /*28760*/  LDL.LU R8, [R1+0x488] ;  /* 0x0004880001087983 */ /* 0x000f640000300800 */
[----:B------:R-:W-:Y:S01]  /*28770*/  FMUL R5, R5, R13 ;  /* 0x0000000d05057220 */ /* 0x000fe20000400000 */
[----:B------:R-:W-:Y:S01]  /*28780*/  STL [R1+0x2a0], R16 ;  /* 0x0002a01001007387 */ /* 0x000fe20000100800 */
[----:B------:R-:W5:Y:S02]  /*28790*/  LDL.LU R6, [R1+0x48c] ;  /* 0x00048c0001067983 */ /* 0x000f640000300800 */
[----:B------:R-:W-:Y:S02]  /*287a0*/  STL [R1+0x2a4], R15 ;  /* 0x0002a40f01007387 */ /* 0x000fe40000100800 */
[----:B------:R-:W-:Y:S01]  /*287b0*/  STL [R1+0x2c0], R14 ;  /* 0x0002c00e01007387 */ /* 0x000fe20000100800 */
[----:B------:R4:W-:Y:S01]  /*287c0*/  STL [R1+0x2c4], R5 ;  /* 0x0002c40501007387 */ /* 0x0009e20000100800 */
[----:B0-----:R-:W5:Y:S02]  /*287d0*/  LDL.LU R22, [R1+0x4b8] ;  /* 0x0004b80001167983 */ /* 0x001f640000300800 */
[----:B-1----:R-:W-:-:S05]  /*287e0*/  FMUL R11, R4, R11 ;  /* 0x0000000b040b7220 */ /* 0x002fca0000400000 */
[----:B------:R-:W-:Y:S01]  /*287f0*/  STL [R1+0x68], R11 ;  /* 0x0000680b01007387 */ /* 0x000fe20000100800 */
[----:B----4-:R-:W4:Y:S02]  /*28800*/  LDL.LU R19, [R1+0x4bc] ;  /* 0x0004bc0001137983 */ /* 0x010f240000300800 */
[----:B------:R-:W-:-:S05]  /*28810*/  FMUL R5, R4, R10 ;  /* 0x0000000a04057220 */ /* 0x000fca0000400000 */
[----:B------:R3:W-:Y:S01]  /*28820*/  STL [R1+0x6c], R5 ;  /* 0x00006c0501007387 */ /* 0x0007e20000100800 */
[----:B------:R-:W4:Y:S02]  /*28830*/  LDL.LU R16, [R1+0x4c8] ;  /* 0x0004c80001107983 */ /* 0x000f240000300800 */
[C---:B--2---:R-:W-:Y:S02]  /*28840*/  FMUL R9, R4.reuse, R9 ;  /* 0x0000000904097220 */ /* 0x044fe40000400000 */
[----:B---3--:R-:W-:-:S03]  /*28850*/  FMUL R5, R4, R7 ;  /* 0x0000000704057220 */ /* 0x008fc60000400000 */
[----:B------:R-:W-:Y:S01]  /*28860*/  STL [R1+0x58], R9 ;  /* 0x0000580901007387 */ /* 0x000fe20000100800 */
[----:B------:R-:W2:Y:S03]  /*28870*/  LDL.LU R15, [R1+0x4cc] ;  /* 0x0004cc00010f7983 */ /* 0x000ea60000300800 */
[----:B------:R0:W-:Y:S01]  /*28880*/  STL [R1+0x5c], R5 ;  /* 0x00005c0501007387 */ /* 0x0001e20000100800 */
[----:B------:R-:W3:Y:S03]  /*28890*/  LDL.LU R14, [R1+0x4d8] ;  /* 0x0004d800010e7983 */ /* 0x000ee60000300800 */
[----:B------:R-:W3:Y:S01]  /*288a0*/  LDL.LU R13, [R1+0x4dc] ;  /* 0x0004dc00010d7983 */ /* 0x000ee20000300800 */
[----:B------:R-:W3:Y:S02]  /*288b0*/  LDL.LU R11, [R1+0x4e8] ;  /* 0x0004e800010b7983 */ /* 0x000ee40000300800 */
[----:B------:R-:W3:Y:S02]  /*288c0*/  LDL.LU R7, [R1+0x4ec] ;  /* 0x0004ec0001077983 */ /* 0x000ee40000300800 */
[----:B------:R-:W3:Y:S02]  /*288d0*/  LDL.LU R10, [R1+0x4f8] ;  /* 0x0004f800010a7983 */ /* 0x000ee40000300800 */
[----:B-----5:R-:W-:-:S02]  /*288e0*/  FMUL R27, R4, R6 ;  /* 0x00000006041b7220 */ /* 0x020fc40000400000 */
[----:B------:R-:W5:Y:S01]  /*288f0*/  LDL.LU R6, [R1+0x4fc] ;  /* 0x0004fc0001067983 */ /* 0x000f620000300800 */
[----:B0-----:R-:W5:Y:S02]  /*28900*/  LDL.LU R5, [R1+0x8e0] ;  /* 0x0008e00001057983 */ /* 0x001f640000300800 */
[C---:B------:R-:W-:Y:S02]  /*28910*/  FMUL R26, R4.reuse, R8 ;  /* 0x00000008041a7220 */ /* 0x040fe40000400000 */
[C---:B------:R-:W-:Y:S01]  /*28920*/  FMUL R22, R4.reuse, R22 ;  /* 0x0000001604167220 */ /* 0x040fe20000400000 */
[----:B------:R-:W5:Y:S02]  /*28930*/  LDL.64 R8, [R1+0xb78] ;  /* 0x000b780001087983 */ /* 0x000f640000100a00 */
[----:B------:R-:W-:Y:S02]  /*28940*/  STL.64 [R1+0x20a8], R26 ;  /* 0x0020a81a01007387 */ /* 0x000fe40000100a00 */
[----:B------:R-:W-:Y:S02]  /*28950*/  STL.64 [R1+0x20a0], R24 ;  /* 0x0020a01801007387 */ /* 0x000fe40000100a00 */
[----:B----4-:R-:W-:-:S05]  /*28960*/  FMUL R23, R4, R19 ;  /* 0x0000001304177220 */ /* 0x010fca0000400000 */
[----:B------:R-:W-:Y:S01]  /*28970*/  STL.64 [R1+0x2098], R22 ;  /* 0x0020981601007387 */ /* 0x000fe20000100a00 */
[----:B------:R-:W-:-:S03]  /*28980*/  FMUL R19, R4, R16 ;  /* 0x0000001004137220 */ /* 0x000fc60000400000 */
[----:B------:R-:W-:Y:S04]  /*28990*/  STL.64 [R1+0x2090], R20 ;  /* 0x0020901401007387 */ /* 0x000fe80000100a00 */
[----:B------:R-:W-:Y:S01]  /*289a0*/  STL [R1+0x1c8], R19 ;  /* 0x0001c81301007387 */ /* 0x000fe20000100800 */
[C---:B--2---:R-:W-:Y:S02]  /*289b0*/  FMUL R16, R4.reuse, R15 ;  /* 0x0000000f04107220 */ /* 0x044fe40000400000 */
[C---:B---3--:R-:W-:Y:S02]  /*289c0*/  FMUL R15, R4.reuse, R14 ;  /* 0x0000000e040f7220 */ /* 0x048fe40000400000 */
[C---:B------:R-:W-:Y:S02]  /*289d0*/  FMUL R14, R4.reuse, R13 ;  /* 0x0000000d040e7220 */ /* 0x040fe40000400000 */
[C---:B------:R-:W-:Y:S01]  /*289e0*/  FMUL R13, R4.reuse, R11 ;  /* 0x0000000b040d7220 */ /* 0x040fe20000400000 */
[----:B------:R-:W-:Y:S01]  /*289f0*/  STL [R1+0x1cc], R16 ;  /* 0x0001cc1001007387 */ /* 0x000fe20000100800 */
[----:B------:R-:W-:Y:S02]  /*28a00*/  STL [R1+0x268], R15 ;  /* 0x0002680f01007387 */ /* 0x000fe40000100800 */
[----:B------:R-:W-:Y:S02]  /*28a10*/  STL [R1+0x26c], R14 ;  /* 0x00026c0e01007387 */ /* 0x000fe40000100800 */
[C---:B------:R-:W-:Y:S01]  /*28a20*/  FMUL R11, R4.reuse, R7 ;  /* 0x00000007040b7220 */ /* 0x040fe20000400000 */
[----:B------:R-:W-:Y:S01]  /*28a30*/  STL [R1+0x2a8], R13 ;  /* 0x0002a80d01007387 */ /* 0x000fe20000100800 */
[----:B------:R-:W2:Y:S02]  /*28a40*/  LDL.LU R7, [R1+0x8e4] ;  /* 0x0008e40001077983 */ /* 0x000ea40000300800 */
[C---:B------:R-:W-:Y:S01]  /*28a50*/  FMUL R10, R4.reuse, R10 ;  /* 0x0000000a040a7220 */ /* 0x040fe20000400000 */
[----:B------:R-:W-:Y:S04]  /*28a60*/  STL [R1+0x2ac], R11 ;  /* 0x0002ac0b01007387 */ /* 0x000fe80000100800 */
[----:B------:R0:W-:Y:S01]  /*28a70*/  STL [R1+0x2c8], R10 ;  /* 0x0002c80a01007387 */ /* 0x0001e20000100800 */
[----:B------:R-:W2:Y:S01]  /*28a80*/  MUFU.EX2 R0, R0 ;  /* 0x0000000000007308 */ /* 0x000ea20000000800 */
[----:B-----5:R-:W-:-:S02]  /*28a90*/  FMUL R6, R4, R6 ;  /* 0x0000000604067220 */ /* 0x020fc40000400000 */
[----:B------:R-:W-:-:S03]  /*28aa0*/  FFMA R5, R4, R5, R2 ;  /* 0x0000000504057223 */ /* 0x000fc60000000002 */
[----:B------:R-:W-:Y:S01]  /*28ab0*/  STL [R1+0x2cc], R6 ;  /* 0x0002cc0601007387 */ /* 0x000fe20000100800 */
[----:B0-----:R-:W3:Y:S02]  /*28ac0*/  LDL.LU R10, [R1+0x3c0] ;  /* 0x0003c000010a7983 */ /* 0x001ee40000300800 */
[----:B------:R0:W-:Y:S02]  /*28ad0*/  STL [R1+0x8e0], R5 ;  /* 0x0008e00501007387 */ /* 0x0001e40000100800 */
[----:B0-----:R-:W-:Y:S02]  /*28ae0*/  IMAD.WIDE R4, R12, 0x2, R8 ;  /* 0x000000020c047825 */ /* 0x001fe400078e0208 */
[----:B------:R-:W4:Y:S02]  /*28af0*/  LDL.LU R9, [R1+0x3c4] ;  /* 0x0003c40001097983 */ /* 0x000f240000300800 */
[----:B------:R-:W5:Y:S02]  /*28b00*/  LDL.LU R24, [R1+0x3a0] ;  /* 0x0003a00001187983 */ /* 0x000f640000300800 */
[----:B------:R-:W-:-:S02]  /*28b10*/  FADD R6, -R17, R18 ;  /* 0x0000001211067221 */ /* 0x000fc40000000100 */
[----:B------:R-:W5:Y:S01]  /*28b20*/  LDL.LU R22, [R1+0x390] ;  /* 0x0003900001167983 */ /* 0x000f620000300800 */
[----:B------:R-:W5:Y:S01]  /*28b30*/  LDL.LU R18, [R1+0x380] ;  /* 0x0003800001127983 */ /* 0x000f620000300800 */
[----:B------:R-:W5:Y:S02]  /*28b40*/  LDL.LU R16, [R1+0x410] ;  /* 0x0004100001107983 */ /* 0x000f640000300800 */
[----:B------:R-:W5:Y:S02]  /*28b50*/  LDL.LU R14, [R1+0x420] ;  /* 0x00042000010e7983 */ /* 0x000f640000300800 */
[----:B------:R-:W5:Y:S01]  /*28b60*/  LDL.LU R8, [R1+0x3cc] ;  /* 0x0003cc0001087983 */ /* 0x000f620000300800 */
[----:B------:R-:W5:Y:S04]  /*28b70*/  LDL.LU R23, [R1+0x3a4] ;  /* 0x0003a40001177983 */ /* 0x000f680000300800 */
[----:B------:R3:W5:Y:S01]  /*28b80*/  LDG.E.U16 R25, [R4.64] ;  /* 0x0000000404197981 */ /* 0x000762000c1e1500 */
[----:B------:R-:W5:Y:S02]  /*28b90*/  LDL.LU R20, [R1+0x394] ;  /* 0x0003940001147983 */ /* 0x000f640000300800 */
[----:B------:R-:W5:Y:S02]  /*28ba0*/  LDL.LU R17, [R1+0x384] ;  /* 0x0003840001117983 */ /* 0x000f640000300800 */
[----:B--2---:R-:W-:-:S05]  /*28bb0*/  FFMA R7, R0, R7, R3 ;  /* 0x0000000700077223 */ /* 0x004fca0000000003 */
[----:B------:R0:W-:Y:S01]  /*28bc0*/  STL [R1+0x8e4], R7 ;  /* 0x0008e40701007387 */ /* 0x0001e20000100800 */
[----:B------:R-:W2:Y:S03]  /*28bd0*/  LDL.LU R15, [R1+0x414] ;  /* 0x00041400010f7983 */ /* 0x000ea60000300800 */
[----:B0-----:R-:W2:Y:S04]  /*28be0*/  LDL.LU R7, [R1+0x424] ;  /* 0x0004240001077983 */ /* 0x001ea80000300800 */
[----:B------:R-:W0:Y:S01]  /*28bf0*/  S2R R19, SR_TID.X ;  /* 0x0000000000137919 */ /* 0x000e220000002100 */
[----:B------:R-:W2:Y:S02]  /*28c00*/  LDL.LU R13, [R1+0x210] ;  /* 0x00021000010d7983 */ /* 0x000ea40000300800 */
[----:B------:R-:W2:Y:S02]  /*28c10*/  LDL R29, [R1+0x6ec] ;  /* 0x0006ec00011d7983 */ /* 0x000ea40000100800 */
[----:B------:R-:W2:Y:S02]  /*28c20*/  LDL.LU R28, [R1+0x214] ;  /* 0x00021400011c7983 */ /* 0x000ea40000300800 */
[----:B---3--:R-:W-:-:S02]  /*28c30*/  FMUL R5, R0, R10 ;  /* 0x0000000a00057220 */ /* 0x008fc40000400000 */
[----:B------:R-:W-:-:S04]  /*28c40*/  FMUL R6, R6, 1.4426950216293334961 ;  /* 0x3fb8aa3b06067820 */ /* 0x000fc80000400000 */
[----:B------:R1:W3:Y:S01]  /*28c50*/  MUFU.EX2 R3, R6 ;  /* 0x0000000600037308 */ /* 0x0002e20000000800 */
[C---:B----4-:R-:W-:Y:S02]  /*28c60*/  FMUL R4, R0.reuse, R9 ;  /* 0x0000000900047220 */ /* 0x050fe40000400000 */
[C---:B-----5:R-:W-:Y:S01]  /*28c70*/  FMUL R24, R0.reuse, R24 ;  /* 0x0000001800187220 */ /* 0x060fe20000400000 */
[----:B0-----:R-:W-:Y:S02]  /*28c80*/  LOP3.LUT R21, R19, 0x1c, RZ, 0xc0, !PT ;  /* 0x0000001c13157812 */ /* 0x001fe400078ec0ff */
[----:B------:R-:W4:Y:S01]  /*28c90*/  LDL R19, [R1+0x6e8] ;  /* 0x0006e80001137983 */ /* 0x000f220000100800 */
[----:B------:R-:W5:Y:S02]  /*28ca0*/  LDL.LU R11, [R1+0x440] ;  /* 0x00044000010b7983 */ /* 0x000f640000300800 */
[----:B------:R0:W-:Y:S02]  /*28cb0*/  STL [R1+0x1d0], R5 ;  /* 0x0001d00501007387 */ /* 0x0001e40000100800 */
[----:B------:R-:W3:Y:S01]  /*28cc0*/  LDL.LU R10, [R1+0x444] ;  /* 0x00044400010a7983 */ /* 0x000ee20000300800 */
[----:B------:R0:W-:Y:S01]  /*28cd0*/  STL [R1+0x1d4], R4 ;  /* 0x0001d40401007387 */ /* 0x0001e20000100800 */
[----:B------:R-:W4:Y:S02]  /*28ce0*/  LDL.LU R9, [R1+0x450] ;  /* 0x0004500001097983 */ /* 0x000f240000300800 */
[----:B------:R-:W-:-:S02]  /*28cf0*/  FMUL R23, R0, R23 ;  /* 0x0000001700177220 */ /* 0x000fc40000400000 */
[C---:B-1----:R-:W-:Y:S02]  /*28d00*/  FMUL R6, R0.reuse, R22 ;  /* 0x0000001600067220 */ /* 0x042fe40000400000 */
[C---:B------:R-:W-:Y:S02]  /*28d10*/  FMUL R20, R0.reuse, R20 ;  /* 0x0000001400147220 */ /* 0x040fe40000400000 */
[C---:B------:R-:W-:Y:S02]  /*28d20*/  FMUL R18, R0.reuse, R18 ;  /* 0x0000001200127220 */ /* 0x040fe40000400000 */
[C---:B------:R-:W-:Y:S01]  /*28d30*/  FMUL R16, R0.reuse, R16 ;  /* 0x0000001000107220 */ /* 0x040fe20000400000 */
[----:B------:R-:W1:Y:S04]  /*28d40*/  LDS R2, [R21.X4+0x10180] ;  /* 0x0101800015027984 */ /* 0x000e680000004800 */
[----:B0-----:R-:W4:Y:S01]  /*28d50*/  LDL.LU R5, [R1+0x454] ;  /* 0x0004540001057983 */ /* 0x001f220000300800 */
[----:B------:R-:W4:Y:S02]  /*28d60*/  LDL.LU R4, [R1+0x3c8] ;  /* 0x0003c80001047983 */ /* 0x000f240000300800 */
[----:B------:R-:W-:Y:S02]  /*28d70*/  STL [R1+0x3bc], R25 ;  /* 0x0003bc1901007387 */ /* 0x000fe40000100800 */
[----:B------:R-:W-:Y:S01]  /*28d80*/  STL [R1+0x220], R24 ;  /* 0x0002201801007387 */ /* 0x000fe20000100800 */
[----:B------:R-:W-:Y:S01]  /*28d90*/  STL [R1+0x224], R23 ;  /* 0x0002241701007387 */ /* 0x000fe20000100800 */
[----:B------:R0:W-:Y:S02]  /*28da0*/  STL [R1+0x250], R6 ;  /* 0x0002500601007387 */ /* 0x0001e40000100800 */
[----:B------:R-:W-:Y:S02]  /*28db0*/  STL [R1+0x254], R20 ;  /* 0x0002541401007387 */ /* 0x000fe40000100800 */
[----:B------:R-:W-:Y:S02]  /*28dc0*/  STL [R1+0x280], R18 ;  /* 0x0002801201007387 */ /* 0x000fe40000100800 */
[----:B0-----:R-:W-:-:S05]  /*28dd0*/  FMUL R6, R0, R17 ;  /* 0x0000001100067220 */ /* 0x001fca0000400000 */
[----:B------:R0:W-:Y:S01]  /*28de0*/  STL [R1+0x284], R6 ;  /* 0x0002840601007387 */ /* 0x0001e20000100800 */
[----:B------:R-:W-:Y:S02]  /*28df0*/  STL [R1+0x290], R16 ;  /* 0x0002901001007387 */ /* 0x000fe40000100800 */
[C---:B0-----:R-:W-:Y:S02]  /*28e00*/  FMUL R6, R0.reuse, R14 ;  /* 0x0000000e00067220 */ /* 0x041fe40000400000 */
[----:B--2---:R-:W-:-:S05]  /*28e10*/  FMUL R15, R0, R15 ;  /* 0x0000000f000f7220 */ /* 0x004fca0000400000 */
[----:B------:R-:W-:Y:S01]  /*28e20*/  STL [R1+0x294], R15 ;  /* 0x0002940f01007387 */ /* 0x000fe20000100800 */
[----:B------:R-:W-:-:S03]  /*28e30*/  FMUL R14, R0, R7 ;  /* 0x00000007000e7220 */ /* 0x000fc60000400000 */
[----:B------:R-:W2:Y:S01]  /*28e40*/  LDL.LU R7, [R1+0x3a8] ;  /* 0x0003a80001077983 */ /* 0x000ea20000300800 */
[----:B------:R0:W-:Y:S03]  /*28e50*/  STL [R1+0x2b0], R6 ;  /* 0x0002b00601007387 */ /* 0x0001e60000100800 */
[----:B0-----:R-:W2:Y:S01]  /*28e60*/  LDL.LU R6, [R1+0x3ac] ;  /* 0x0003ac0001067983 */ /* 0x001ea20000300800 */
[----:B------:R-:W-:Y:S02]  /*28e70*/  STL [R1+0x2b4], R14 ;  /* 0x0002b40e01007387 */ /* 0x000fe40000100800 */
[C---:B-----5:R-:W-:Y:S02]  /*28e80*/  FMUL R11, R0.reuse, R11 ;  /* 0x0000000b000b7220 */ /* 0x060fe40000400000 */
[C---:B---3--:R-:W-:Y:S02]  /*28e90*/  FMUL R10, R0.reuse, R10 ;  /* 0x0000000a000a7220 */ /* 0x048fe40000400000 */
[C---:B----4-:R-:W-:Y:S01]  /*28ea0*/  FMUL R9, R0.reuse, R9 ;  /* 0x0000000900097220 */ /* 0x050fe20000400000 */
[----:B------:R-:W-:Y:S02]  /*28eb0*/  STL [R1+0x2e0], R11 ;  /* 0x0002e00b01007387 */ /* 0x000fe40000100800 */
[----:B------:R-:W-:Y:S02]  /*28ec0*/  STL [R1+0x2e4], R10 ;  /* 0x0002e40a01007387 */ /* 0x000fe40000100800 */
[----:B------:R-:W-:-:S02]  /*28ed0*/  FMUL R5, R0, R5 ;  /* 0x0000000500057220 */ /* 0x000fc40000400000 */
[C---:B------:R-:W-:Y:S01]  /*28ee0*/  FMUL R4, R3.reuse, R4 ;  /* 0x0000000403047220 */ /* 0x040fe20000400000 */
[----:B------:R-:W-:Y:S01]  /*28ef0*/  STL [R1+0x3d0], R9 ;  /* 0x0003d00901007387 */ /* 0x000fe20000100800 */
[C---:B------:R-:W-:Y:S02]  /*28f00*/  FMUL R0, R3.reuse, R8 ;  /* 0x0000000803007220 */ /* 0x040fe40000400000 */
[----:B------:R0:W-:Y:S02]  /*28f10*/  STL [R1+0x3d4], R5 ;  /* 0x0003d40501007387 */ /* 0x0001e40000100800 */
[----:B0-----:R-:W3:Y:S01]  /*28f20*/  LDL.LU R5, [R1+0x398] ;  /* 0x0003980001057983 */ /* 0x001ee20000300800 */
[----:B------:R0:W-:Y:S03]  /*28f30*/  STL [R1+0x1d8], R4 ;  /* 0x0001d80401007387 */ /* 0x0001e60000100800 */
[----:B0-----:R-:W4:Y:S01]  /*28f40*/  LDL.LU R4, [R1+0x39c] ;  /* 0x00039c0001047983 */ /* 0x001f220000300800 */
[----:B------:R-:W-:Y:S02]  /*28f50*/  STL [R1+0x1dc], R0 ;  /* 0x0001dc0001007387 */ /* 0x000fe40000100800 */
[----:B------:R-:W5:Y:S02]  /*28f60*/  LDL.LU R26, [R1+0x388] ;  /* 0x00038800011a7983 */ /* 0x000f640000300800 */
[----:B------:R-:W5:Y:S01]  /*28f70*/  LDL.LU R25, [R1+0x38c] ;  /* 0x00038c0001197983 */ /* 0x000f620000300800 */
[----:B------:R-:W5:Y:S01]  /*28f80*/  LDL.LU R11, [R1+0x418] ;  /* 0x00041800010b7983 */ /* 0x000f620000300800 */
[----:B------:R-:W5:Y:S02]  /*28f90*/  LDL.LU R10, [R1+0x41c] ;  /* 0x00041c00010a7983 */ /* 0x000f640000300800 */
[----:B------:R-:W5:Y:S02]  /*28fa0*/  LDL.LU R18, [R1+0x218] ;  /* 0x0002180001127983 */ /* 0x000f640000300800 */
[----:B------:R-:W5:Y:S01]  /*28fb0*/  LDL R17, [R1+0x6e4] ;  /* 0x0006e40001117983 */ /* 0x000f620000100800 */
[----:B------:R-:W5:Y:S04]  /*28fc0*/  LDL.LU R24, [R1+0x428] ;  /* 0x0004280001187983 */ /* 0x000f680000300800 */
[----:B------:R-:W0:Y:S01]  /*28fd0*/  LDS R0, [R21.X4+0x10200] ;  /* 0x0102000015007984 */ /* 0x000e220000004800 */
[----:B--2---:R-:W-:-:S05]  /*28fe0*/  FMUL R7, R3, R7 ;  /* 0x0000000703077220 */ /* 0x004fca0000400000 */
[----:B------:R-:W-:Y:S01]  /*28ff0*/  STL [R1+0x228], R7 ;  /* 0x0002280701007387 */ /* 0x000fe20000100800 */
[----:B------:R-:W2:Y:S02]  /*29000*/  LDL.LU R23, [R1+0x42c] ;  /* 0x00042c0001177983 */ /* 0x000ea40000300800 */
[----:B------:R-:W-:-:S05]  /*29010*/  FMUL R6, R3, R6 ;  /* 0x0000000603067220 */ /* 0x000fca0000400000 */
[----:B------:R0:W-:Y:S01]  /*29020*/  STL [R1+0x22c], R6 ;  /* 0x00022c0601007387 */ /* 0x0001e20000100800 */
[----:B------:R-:W2:Y:S02]  /*29030*/  LDL.LU R22, [R1+0x448] ;  /* 0x0004480001167983 */ /* 0x000ea40000300800 */
[----:B------:R-:W2:Y:S02]  /*29040*/  LDL.LU R20, [R1+0x44c] ;  /* 0x00044c0001147983 */ /* 0x000ea40000300800 */
[----:B------:R-:W2:Y:S01]  /*29050*/  LDL.LU R16, [R1+0x458] ;  /* 0x0004580001107983 */ /* 0x000ea20000300800 */
[----:B------:R-:W2:Y:S01]  /*29060*/  LDL.LU R9, [R1+0x45c] ;  /* 0x00045c0001097983 */ /* 0x000ea20000300800 */
[----:B------:R-:W1:Y:S03]  /*29070*/  LDL.LU R8, [R1+0x8e8] ;  /* 0x0008e80001087983 */ /* 0x000e660000300800 */
[----:B0-----:R-:W2:Y:S01]  /*29080*/  LDL.64 R6, [R1+0xb70] ;  /* 0x000b700001067983 */ /* 0x001ea20000100a00 */
[----:B---3--:R-:W-:-:S05]  /*29090*/  FMUL R5, R3, R5 ;  /* 0x0000000503057220 */ /* 0x008fca0000400000 */
[----:B------:R0:W-:Y:S01]  /*290a0*/  STL [R1+0x258], R5 ;  /* 0x0002580501007387 */ /* 0x0001e20000100800 */
[C---:B----4-:R-:W-:Y:S02]  /*290b0*/  FMUL R14, R3.reuse, R4 ;  /* 0x00000004030e7220 */ /* 0x050fe40000400000 */
[C---:B-----5:R-:W-:Y:S02]  /*290c0*/  FMUL R26, R3.reuse, R26 ;  /* 0x0000001a031a7220 */ /* 0x060fe40000400000 */
[C---:B------:R-:W-:Y:S01]  /*290d0*/  FMUL R27, R3.reuse, R25 ;  /* 0x00000019031b7220 */ /* 0x040fe20000400000 */
[----:B0-----:R-:W3:Y:S01]  /*290e0*/  LDL.64 R4, [R1+0xb68] ;  /* 0x000b680001047983 */ /* 0x001ee20000100a00 */
[----:B------:R0:W-:Y:S02]  /*290f0*/  STL [R1+0x25c], R14 ;  /* 0x00025c0e01007387 */ /* 0x0001e40000100800 */
[C---:B------:R-:W-:Y:S01]  /*29100*/  FMUL R25, R3.reuse, R11 ;  /* 0x0000000b03197220 */ /* 0x040fe20000400000 */
[----:B0-----:R-:W4:Y:S01]  /*29110*/  LDL.64 R14, [R1+0xb60] ;  /* 0x000b6000010e7983 */ /* 0x001f220000100a00 */
[----:B------:R0:W-:Y:S02]  /*29120*/  STL [R1+0x288], R26 ;  /* 0x0002881a01007387 */ /* 0x0001e40000100800 */
[----:B------:R-:W-:Y:S02]  /*29130*/  STL [R1+0x28c], R27 ;  /* 0x00028c1b01007387 */ /* 0x000fe40000100800 */
[----:B0-----:R-:W-:-:S02]  /*29140*/  FMUL R26, R3, R10 ;  /* 0x0000000a031a7220 */ /* 0x001fc40000400000 */
[----:B------:R-:W5:Y:S01]  /*29150*/  LDL.64 R10, [R1+0xb58] ;  /* 0x000b5800010a7983 */ /* 0x000f620000100a00 */
[----:B------:R0:W-:Y:S02]  /*29160*/  STL [R1+0x298], R25 ;  /* 0x0002981901007387 */ /* 0x0001e40000100800 */
[----:B------:R-:W-:Y:S02]  /*29170*/  STL [R1+0x29c], R26 ;  /* 0x00029c1a01007387 */ /* 0x000fe40000100800 */
[----:B0-----:R-:W-:-:S05]  /*29180*/  FMUL R25, R3, R24 ;  /* 0x0000001803197220 */ /* 0x001fca0000400000 */
[----:B------:R-:W-:Y:S01]  /*29190*/  STL [R1+0x2b8], R25 ;  /* 0x0002b81901007387 */ /* 0x000fe20000100800 */
[----:B--2---:R-:W-:-:S05]  /*291a0*/  FMUL R24, R3, R23 ;  /* 0x0000001703187220 */ /* 0x004fca0000400000 */
[----:B------:R-:W-:Y:S01]  /*291b0*/  STL [R1+0x2bc], R24 ;  /* 0x0002bc1801007387 */ /* 0x000fe20000100800 */
[C---:B------:R-:W-:Y:S02]  /*291c0*/  FMUL R23, R3.reuse, R22 ;  /* 0x0000001603177220 */ /* 0x040fe40000400000 */
[C---:B------:R-:W-:Y:S02]  /*291d0*/  FMUL R22, R3.reuse, R20 ;  /* 0x0000001403167220 */ /* 0x040fe40000400000 */
[C---:B------:R-:W-:Y:S02]  /*291e0*/  FMUL R20, R3.reuse, R16 ;  /* 0x0000001003147220 */ /* 0x040fe40000400000 */
[C---:B------:R-:W-:Y:S01]  /*291f0*/  FMUL R16, R3.reuse, R9 ;  /* 0x0000000903107220 */ /* 0x040fe20000400000 */
[----:B------:R0:W-:Y:S01]  /*29200*/  STL [R1+0x2e8], R23 ;  /* 0x0002e81701007387 */ /* 0x0001e20000100800 */
[----:B------:R-:W-:Y:S02]  /*29210*/  STL [R1+0x2ec], R22 ;  /* 0x0002ec1601007387 */ /* 0x000fe40000100800 */
[----:B------:R-:W2:Y:S02]  /*29220*/  LDL.LU R9, [R1+0x8ec] ;  /* 0x0008ec0001097983 */ /* 0x000ea40000300800 */
[----:B-1----:R-:W-:-:S02]  /*29230*/  FFMA R8, R3, R8, R2 ;  /* 0x0000000803087223 */ /* 0x002fc40000000002 */
[----:B------:R-:W-:Y:S01]  /*29240*/  FADD R2, -R29, R13 ;  /* 0x0000000d1d027221 */ /* 0x000fe20000000100 */
[----:B------:R-:W-:Y:S01]  /*29250*/  STL [R1+0x3d8], R20 ;  /* 0x0003d81401007387 */ /* 0x000fe20000100800 */
[----:B------:R-:W-:Y:S02]  /*29260*/  STL [R1+0x3dc], R16 ;  /* 0x0003dc1001007387 */ /* 0x000fe40000100800 */
[----:B------:R1:W-:Y:S02]  /*29270*/  STL [R1+0x8e8], R8 ;  /* 0x0008e80801007387 */ /* 0x0003e40000100800 */
[----:B------:R-:W-:Y:S01]  /*29280*/  IMAD.WIDE R6, R12, 0x2, R6 ;  /* 0x000000020c067825 */ /* 0x000fe200078e0206 */
[----:B0-----:R-:W2:Y:S04]  /*29290*/  LDL.LU R23, [R1+0x400] ;  /* 0x0004000001177983 */ /* 0x001ea80000300800 */
[----:B------:R0:W2:Y:S01]  /*292a0*/  LDG.E.U16 R27, [R6.64] ;  /* 0x00000004061b7981 */ /* 0x0000a2000c1e1500 */
[----:B-1----:R-:W-:-:S03]  /*292b0*/  FMUL R8, R2, 1.4426950216293334961 ;  /* 0x3fb8aa3b02087820 */ /* 0x002fc60000400000 */
[----:B0-----:R-:W2:Y:S01]  /*292c0*/  LDL.LU R7, [R1+0x404] ;  /* 0x0004040001077983 */ /* 0x001ea20000300800 */
[----:B------:R-:W2:Y:S02]  /*292d0*/  LDL.LU R6, [R1+0x370] ;  /* 0x0003700001067983 */ /* 0x000ea40000300800 */
[----:B------:R-:W2:Y:S01]  /*292e0*/  MUFU.EX2 R8, R8 ;  /* 0x0000000800087308 */ /* 0x000ea20000000800 */
[----:B---3--:R-:W-:-:S05]  /*292f0*/  IMAD.WIDE R4, R12, 0x2, R4 ;  /* 0x000000020c047825 */ /* 0x008fca00078e0204 */
[----:B------:R0:W3:Y:S01]  /*29300*/  LDG.E.U16 R26, [R4.64] ;  /* 0x00000004041a7981 */ /* 0x0000e2000c1e1500 */
[----:B----4-:R-:W-:-:S05]  /*29310*/  IMAD.WIDE R2, R12, 0x2, R14 ;  /* 0x000000020c027825 */ /* 0x010fca00078e020e */
[----:B------:R5:W4:Y:S02]  /*29320*/  LDG.E.U16 R24, [R2.64] ;  /* 0x0000000402187981 */ /* 0x000b24000c1e1500 */
[----:B-----5:R-:W-:-:S05]  /*29330*/  IMAD.WIDE R2, R12, 0x2, R10 ;  /* 0x000000020c027825 */ /* 0x020fca00078e020a */
[----:B------:R1:W5:Y:S01]  /*29340*/  LDG.E.U16 R25, [R2.64] ;  /* 0x0000000402197981 */ /* 0x000362000c1e1500 */
[----:B--2---:R-:W-:Y:S02]  /*29350*/  FFMA R9, R8, R9, R0 ;  /* 0x0000000908097223 */ /* 0x004fe40000000000 */
[----:B0-----:R-:W-:Y:S01]  /*29360*/  FADD R4, -R19, R28 ;  /* 0x0000001c13047221 */ /* 0x001fe20000000100 */
[----:B-1----:R-:W0:Y:S04]  /*29370*/  LDS R3, [R21.X4+0x10280] ;  /* 0x0102800015037984 */ /* 0x002e280000004800 */
[----:B------:R1:W-:Y:S01]  /*29380*/  STL [R1+0x8ec], R9 ;  /* 0x0008ec0901007387 */ /* 0x0003e20000100800 */
[----:B------:R-:W2:Y:S02]  /*29390*/  LDL.LU R5, [R1+0x374] ;  /* 0x0003740001057983 */ /* 0x000ea40000300800 */
[----:B------:R-:W2:Y:S02]  /*293a0*/  LDL.LU R22, [R1+0x360] ;  /* 0x0003600001167983 */ /* 0x000ea40000300800 */
[----:B------:R-:W2:Y:S01]  /*293b0*/  LDL.LU R20, [R1+0x364] ;  /* 0x0003640001147983 */ /* 0x000ea20000300800 */
[----:B------:R-:W2:Y:S01]  /*293c0*/  LDL.LU R19, [R1+0x350] ;  /* 0x0003500001137983 */ /* 0x000ea20000300800 */
[----:B------:R-:W2:Y:S02]  /*293d0*/  LDL.LU R16, [R1+0x354] ;  /* 0x0003540001107983 */ /* 0x000ea40000300800 */
[----:B------:R-:W-:-:S02]  /*293e0*/  FMUL R4, R4, 1.4426950216293334961 ;  /* 0x3fb8aa3b04047820 */ /* 0x000fc40000400000 */
[----:B------:R-:W2:Y:S01]  /*293f0*/  LDL.LU R15, [R1+0x310] ;  /* 0x00031000010f7983 */ /* 0x000ea20000300800 */
[----:B------:R-:W2:Y:S01]  /*29400*/  LDL.LU R14, [R1+0x314] ;  /* 0x00031400010e7983 */ /* 0x000ea20000300800 */
[----:B------:R-:W2:Y:S02]  /*29410*/  LDL.LU R13, [R1+0x300] ;  /* 0x00030000010d7983 */ /* 0x000ea40000300800 */
[----:B------:R-:W2:Y:S02]  /*29420*/  LDL.LU R11, [R1+0x304] ;  /* 0x00030400010b7983 */ /* 0x000ea40000300800 */
[----:B------:R-:W2:Y:S01]  /*29430*/  LDL.LU R10, [R1+0x2f0] ;  /* 0x0002f000010a7983 */ /* 0x000ea20000300800 */
[----:B------:R1:W0:Y:S01]  /*29440*/  MUFU.EX2 R0, R4 ;  /* 0x0000000400007308 */ /* 0x0002220000000800 */
[----:B------:R-:W-:Y:S01]  /*29450*/  FADD R2, -R17, R18 ;  /* 0x0000001211027221 */ /* 0x000fe20000000100 */
[----:B-1----:R-:W2:Y:S01]  /*29460*/  LDL.LU R9, [R1+0x2f4] ;  /* 0x0002f40001097983 */ /* 0x002ea20000300800 */
[----:B------:R-:W2:Y:S02]  /*29470*/  LDL.LU R18, [R1+0x230] ;  /* 0x0002300001127983 */ /* 0x000ea40000300800 */
[----:B------:R-:W2:Y:S02]  /*29480*/  LDL R17, [R1+0x6e0] ;  /* 0x0006e00001117983 */ /* 0x000ea40000100800 */
[----:B------:R-:W-:-:S02]  /*29490*/  FMUL R4, R8, R23 ;  /* 0x0000001708047220 */ /* 0x000fc40000400000 */
[C---:B------:R-:W-:Y:S02]  /*294a0*/  FMUL R23, R8.reuse, R7 ;  /* 0x0000000708177220 */ /* 0x040fe40000400000 */
[----:B------:R-:W2:Y:S01]  /*294b0*/  LDL.LU R7, [R1+0x2d0] ;  /* 0x0002d00001077983 */ /* 0x000ea20000300800 */
[----:B------:R-:W-:Y:S02]  /*294c0*/  STL [R1+0x3b8], R27 ;  /* 0x0003b81b01007387 */ /* 0x000fe40000100800 */
[----:B------:R1:W-:Y:S01]  /*294d0*/  STL [R1+0x1e0], R4 ;  /* 0x0001e00401007387 */ /* 0x0003e20000100800 */
[----:B---3--:R-:W-:Y:S01]  /*294e0*/  STL [R1+0x3b4], R26 ;  /* 0x0003b41a01007387 */ /* 0x008fe20000100800 */
[----:B-1----:R-:W3:Y:S03]  /*294f0*/  LDL.LU R4, [R1+0x2d4] ;  /* 0x0002d40001047983 */ /* 0x002ee60000300800 */
[----:B----4-:R1:W-:Y:S01]  /*29500*/  STL [R1+0x3b0], R24 ;  /* 0x0003b01801007387 */ /* 0x0103e20000100800 */
[----:B------:R2:W-:Y:S02]  /*29510*/  STL [R1+0x1e4], R23 ;  /* 0x0001e41701007387 */ /* 0x0005e40000100800 */
[----:B-1----:R-:W-:-:S02]  /*29520*/  FMUL R24, R8, R6 ;  /* 0x0000000608187220 */ /* 0x002fc40000400000 */
[----:B------:R-:W0:Y:S01]  /*29530*/  LDL.LU R6, [R1+0x408] ;  /* 0x0004080001067983 */ /* 0x000e220000300800 */
[----:B-----5:R-:W-:Y:S03]  /*29540*/  STL [R1+0x38c], R25 ;  /* 0x00038c1901007387 */ /* 0x020fe60000100800 */
[----:B------:R-:W-:Y:S01]  /*29550*/  STL [R1+0x1f0], R24 ;  /* 0x0001f01801007387 */ /* 0x000fe20000100800 */
[----:B--2---:R-:W-:-:S03]  /*29560*/  FMUL R23, R8, R5 ;  /* 0x0000000508177220 */ /* 0x004fc60000400000 */
[----:B------:R-:W2:Y:S02]  /*29570*/  LDL.LU R5, [R1+0x40c] ;  /* 0x00040c0001057983 */ /* 0x000ea40000300800 */
[----:B------:R1:W-:Y:S02]  /*29580*/  STL [R1+0x1f4], R23 ;  /* 0x0001f41701007387 */ /* 0x0003e40000100800 */
[C---:B-1----:R-:W-:Y:S02]  /*29590*/  FMUL R23, R8.reuse, R22 ;  /* 0x0000001608177220 */ /* 0x042fe40000400000 */
[C---:B------:R-:W-:Y:S02]  /*295a0*/  FMUL R22, R8.reuse, R20 ;  /* 0x0000001408167220 */ /* 0x040fe40000400000 */
[C---:B------:R-:W-:Y:S02]  /*295b0*/  FMUL R20, R8.reuse, R19 ;  /* 0x0000001308147220 */ /* 0x040fe40000400000 */
[----:B------:R-:W-:-:S02]  /*295c0*/  FMUL R19, R8, R16 ;  /* 0x0000001008137220 */ /* 0x000fc40000400000 */
[C---:B------:R-:W-:Y:S01]  /*295d0*/  FMUL R16, R8.reuse, R15 ;  /* 0x0000000f08107220 */ /* 0x040fe20000400000 */
[----:B------:R-:W-:Y:S01]  /*295e0*/  STL [R1+0x200], R23 ;  /* 0x0002001701007387 */ /* 0x000fe20000100800 */
[C---:B------:R-:W-:Y:S02]  /*295f0*/  FMUL R15, R8.reuse, R14 ;  /* 0x0000000e080f7220 */ /* 0x040fe40000400000 */
[----:B------:R-:W-:Y:S02]  /*29600*/  STL [R1+0x204], R22 ;  /* 0x0002041601007387 */ /* 0x000fe40000100800 */
[C---:B------:R-:W-:Y:S01]  /*29610*/  FMUL R14, R8.reuse, R13 ;  /* 0x0000000d080e7220 */ /* 0x040fe20000400000 */
[----:B------:R-:W-:Y:S01]  /*29620*/  STL [R1+0x210], R20 ;  /* 0x0002101401007387 */ /* 0x000fe20000100800 */
[C---:B------:R-:W-:Y:S02]  /*29630*/  FMUL R13, R8.reuse, R11 ;  /* 0x0000000b080d7220 */ /* 0x040fe40000400000 */
[----:B------:R-:W-:Y:S02]  /*29640*/  STL [R1+0x214], R19 ;  /* 0x0002141301007387 */ /* 0x000fe40000100800 */
[C---:B------:R-:W-:Y:S01]  /*29650*/  FMUL R11, R8.reuse, R10 ;  /* 0x0000000a080b7220 */ /* 0x040fe20000400000 */
[----:B------:R-:W-:Y:S01]  /*29660*/  STL [R1+0x240], R16 ;  /* 0x0002401001007387 */ /* 0x000fe20000100800 */
[----:B------:R-:W-:-:S02]  /*29670*/  FMUL R10, R8, R9 ;  /* 0x00000009080a7220 */ /* 0x000fc40000400000 */
[----:B------:R-:W-:Y:S02]  /*29680*/  STL [R1+0x244], R15 ;  /* 0x0002440f01007387 */ /* 0x000fe40000100800 */
[----:B------:R-:W-:Y:S02]  /*29690*/  STL [R1+0x3a0], R14 ;  /* 0x0003a00e01007387 */ /* 0x000fe40000100800 */
[C---:B------:R-:W-:Y:S01]  /*296a0*/  FMUL R7, R8.reuse, R7 ;  /* 0x0000000708077220 */ /* 0x040fe20000400000 */
[----:B------:R-:W-:Y:S01]  /*296b0*/  STL [R1+0x3a4], R13 ;  /* 0x0003a40d01007387 */ /* 0x000fe20000100800 */
[----:B------:R1:W-:Y:S02]  /*296c0*/  STL [R1+0x3c0], R11 ;  /* 0x0003c00b01007387 */ /* 0x0003e40000100800 */
[----:B------:R4:W-:Y:S01]  /*296d0*/  STL [R1+0x3c4], R10 ;  /* 0x0003c40a01007387 */ /* 0x0009e20000100800 */
[----:B------:R-:W5:Y:S04]  /*296e0*/  LDS R9, [R21.X4+0x10300] ;  /* 0x0103000015097984 */ /* 0x000f680000004800 */
[----:B-1----:R-:W5:Y:S01]  /*296f0*/  LDL.LU R11, [R1+0x378] ;  /* 0x00037800010b7983 */ /* 0x002f620000300800 */
[----:B---3--:R-:W-:-:S03]  /*29700*/  FMUL R4, R8, R4 ;  /* 0x0000000408047220 */ /* 0x008fc60000400000 */
[----:B------:R-:W-:Y:S04]  /*29710*/  STL [R1+0x400], R7 ;  /* 0x0004000701007387 */ /* 0x000fe80000100800 */
[----:B----4-:R-:W3:Y:S01]  /*29720*/  LDL.LU R10, [R1+0x37c] ;  /* 0x00037c00010a7983 */ /* 0x010ee20000300800 */
[----:B------:R1:W-:Y:S02]  /*29730*/  STL [R1+0x404], R4 ;  /* 0x0004040401007387 */ /* 0x0003e40000100800 */
[----:B------:R-:W4:Y:S02]  /*29740*/  LDL.LU R25, [R1+0x368] ;  /* 0x0003680001197983 */ /* 0x000f240000300800 */
[----:B-1----:R-:W-:Y:S02]  /*29750*/  FMUL R4, R2, 1.4426950216293334961 ;  /* 0x3fb8aa3b02047820 */ /* 0x002fe40000400000 */
[----:B0-----:R-:W-:-:S05]  /*29760*/  FMUL R6, R0, R6 ;  /* 0x0000000600067220 */ /* 0x001fca0000400000 */
[----:B------:R0:W-:Y:S01]  /*29770*/  STL [R1+0x1e8], R6 ;  /* 0x0001e80601007387 */ /* 0x0001e20000100800 */
[----:B------:R-:W4:Y:S02]  /*29780*/  LDL.LU R24, [R1+0x36c] ;  /* 0x00036c0001187983 */ /* 0x000f240000300800 */
[----:B--2---:R-:W-:-:S05]  /*29790*/  FMUL R2, R0, R5 ;  /* 0x0000000500027220 */ /* 0x004fca0000400000 */
[----:B------:R1:W-:Y:S01]  /*297a0*/  STL [R1+0x1ec], R2 ;  /* 0x0001ec0201007387 */ /* 0x0003e20000100800 */
[----:B------:R-:W2:Y:S02]  /*297b0*/  LDL.LU R7, [R1+0x358] ;  /* 0x0003580001077983 */ /* 0x000ea40000300800 */
[----:B0-----:R-:W2:Y:S02]  /*297c0*/  LDL.LU R6, [R1+0x35c] ;  /* 0x00035c0001067983 */ /* 0x001ea40000300800 */
[----:B------:R-:W2:Y:S01]  /*297d0*/  LDL.LU R23, [R1+0x318] ;  /* 0x0003180001177983 */ /* 0x000ea20000300800 */
[----:B------:R-:W2:Y:S01]  /*297e0*/  LDL.LU R22, [R1+0x31c] ;  /* 0x00031c0001167983 */ /* 0x000ea20000300800 */
[----:B------:R-:W2:Y:S02]  /*297f0*/  LDL.LU R20, [R1+0x308] ;  /* 0x0003080001147983 */ /* 0x000ea40000300800 */
[----:B------:R-:W2:Y:S02]  /*29800*/  LDL.LU R19, [R1+0x30c] ;  /* 0x00030c0001137983 */ /* 0x000ea40000300800 */
[----:B------:R-:W2:Y:S01]  /*29810*/  LDL.LU R16, [R1+0x2f8] ;  /* 0x0002f80001107983 */ /* 0x000ea20000300800 */
[----:B------:R-:W2:Y:S01]  /*29820*/  LDL.LU R13, [R1+0x2fc] ;  /* 0x0002fc00010d7983 */ /* 0x000ea20000300800 */
[----:B------:R-:W2:Y:S02]  /*29830*/  LDL.LU R8, [R1+0x2d8] ;  /* 0x0002d80001087983 */ /* 0x000ea40000300800 */
[----:B------:R-:W2:Y:S02]  /*29840*/  LDL.LU R5, [R1+0x2dc] ;  /* 0x0002dc0001057983 */ /* 0x000ea40000300800 */
[----:B-1----:R-:W2:Y:S01]  /*29850*/  LDL.LU R2, [R1+0x8f0] ;  /* 0x0008f00001027983 */ /* 0x002ea20000300800 */
[----:B------:R-:W2:Y:S01]  /*29860*/  LDL.64 R14, [R1+0xb50] ;  /* 0x000b5000010e7983 */ /* 0x000ea20000100a00 */
[----:B-----5:R-:W-:-:S02]  /*29870*/  FMUL R27, R0, R11 ;  /* 0x0000000b001b7220 */ /* 0x020fc40000400000 */
[C---:B---3--:R-:W-:Y:S02]  /*29880*/  FMUL R26, R0.reuse, R10 ;  /* 0x0000000a001a7220 */ /* 0x048fe40000400000 */
[----:B------:R-:W3:Y:S01]  /*29890*/  LDL.64 R10, [R1+0xb48] ;  /* 0x000b4800010a7983 */ /* 0x000ee20000100a00 */
[----:B------:R4:W-:Y:S02]  /*298a0*/  STL [R1+0x1f8], R27 ;  /* 0x0001f81b01007387 */ /* 0x0009e40000100800 */
[----:B------:R0:W-:Y:S02]  /*298b0*/  STL [R1+0x1fc], R26 ;  /* 0x0001fc1a01007387 */ /* 0x0001e40000100800 */
[----:B----4-:R-:W-:-:S05]  /*298c0*/  FMUL R27, R0, R25 ;  /* 0x00000019001b7220 */ /* 0x010fca0000400000 */
[----:B------:R-:W-:Y:S01]  /*298d0*/  STL [R1+0x208], R27 ;  /* 0x0002081b01007387 */ /* 0x000fe20000100800 */
[----:B0-----:R-:W-:-:S05]  /*298e0*/  FMUL R26, R0, R24 ;  /* 0x00000018001a7220 */ /* 0x001fca0000400000 */
[----:B------:R-:W-:Y:S01]  /*298f0*/  STL [R1+0x20c], R26 ;  /* 0x00020c1a01007387 */ /* 0x000fe20000100800 */
[C---:B--2---:R-:W-:Y:S02]  /*29900*/  FMUL R25, R0.reuse, R7 ;  /* 0x0000000700197220 */ /* 0x044fe40000400000 */
[C---:B------:R-:W-:Y:S02]  /*29910*/  FMUL R24, R0.reuse, R6 ;  /* 0x0000000600187220 */ /* 0x040fe40000400000 */
[C---:B------:R-:W-:Y:S02]  /*29920*/  FMUL R23, R0.reuse, R23 ;  /* 0x0000001700177220 */ /* 0x040fe40000400000 */
[C---:B------:R-:W-:Y:S01]  /*29930*/  FMUL R22, R0.reuse, R22 ;  /* 0x0000001600167220 */ /* 0x040fe20000400000 */
[----:B------:R-:W2:Y:S01]  /*29940*/  LDL.64 R6, [R1+0xb40] ;  /* 0x000b400001067983 */ /* 0x000ea20000100a00 */
[C---:B------:R-:W-:Y:S02]  /*29950*/  FMUL R20, R0.reuse, R20 ;  /* 0x0000001400147220 */ /* 0x040fe40000400000 */
[----:B------:R-:W-:Y:S02]  /*29960*/  STL [R1+0x218], R25 ;  /* 0x0002181901007387 */ /* 0x000fe40000100800 */
[C---:B------:R-:W-:Y:S01]  /*29970*/  FMUL R19, R0.reuse, R19 ;  /* 0x0000001300137220 */ /* 0x040fe20000400000 */
[----:B------:R-:W-:Y:S01]  /*29980*/  STL [R1+0x21c], R24 ;  /* 0x00021c1801007387 */ /* 0x000fe20000100800 */
[----:B------:R-:W-:-:S02]  /*29990*/  FMUL R16, R0, R16 ;  /* 0x0000001000107220 */ /* 0x000fc40000400000 */
[----:B------:R-:W-:Y:S02]  /*299a0*/  STL [R1+0x248], R23 ;  /* 0x0002481701007387 */ /* 0x000fe40000100800 */
[C---:B------:R-:W-:Y:S01]  /*299b0*/  FMUL R13, R0.reuse, R13 ;  /* 0x0000000d000d7220 */ /* 0x040fe20000400000 */
[----:B------:R-:W-:Y:S01]  /*299c0*/  STL [R1+0x24c], R22 ;  /* 0x00024c1601007387 */ /* 0x000fe20000100800 */
[C---:B------:R-:W-:Y:S02]  /*299d0*/  FMUL R8, R0.reuse, R8 ;  /* 0x0000000800087220 */ /* 0x040fe40000400000 */
[----:B------:R0:W-:Y:S02]  /*299e0*/  STL [R1+0x3a8], R20 ;  /* 0x0003a81401007387 */ /* 0x0001e40000100800 */
[C---:B------:R-:W-:Y:S01]  /*299f0*/  FFMA R2, R0.reuse, R2, R3 ;  /* 0x0000000200027223 */ /* 0x040fe20000000003 */
[----:B------:R1:W-:Y:S01]  /*29a00*/  STL [R1+0x3ac], R19 ;  /* 0x0003ac1301007387 */ /* 0x0003e20000100800 */
[----:B------:R-:W-:-:S02]  /*29a10*/  FMUL R5, R0, R5 ;  /* 0x0000000500057220 */ /* 0x000fc40000400000 */
[----:B------:R-:W-:Y:S02]  /*29a20*/  STL [R1+0x3c8], R16 ;  /* 0x0003c81001007387 */ /* 0x000fe40000100800 */
[----:B------:R-:W-:Y:S01]  /*29a30*/  STL [R1+0x3cc], R13 ;  /* 0x0003cc0d01007387 */ /* 0x000fe20000100800 */
[----:B------:R-:W-:Y:S01]  /*29a40*/  STL [R1+0x408], R8 ;  /* 0x0004080801007387 */ /* 0x000fe20000100800 */
[----:B------:R4:W-:Y:S02]  /*29a50*/  STL [R1+0x8f0], R2 ;  /* 0x0008f00201007387 */ /* 0x0009e40000100800 */
[----:B------:R3:W-:Y:S01]  /*29a60*/  STL [R1+0x40c], R5 ;  /* 0x00040c0501007387 */ /* 0x0007e20000100800 */
[----:B0-----:R-:W5:Y:S01]  /*29a70*/  LDL.LU R20, [R1+0x8f4] ;  /* 0x0008f40001147983 */ /* 0x001f620000300800 */
[----:B-1----:R-:W5:Y:S01]  /*29a80*/  LDL.LU R19, [R1+0x470] ;  /* 0x0004700001137983 */ /* 0x002f620000300800 */
[----:B------:R3:W5:Y:S01]  /*29a90*/  MUFU.EX2 R0, R4 ;  /* 0x0000000400007308 */ /* 0x0007620000000800 */
[----:B----4-:R-:W-:-:S02]  /*29aa0*/  IMAD.WIDE R2, R12, 0x2, R14 ;  /* 0x000000020c027825 */ /* 0x010fc400078e020e */
[----:B------:R-:W4:Y:S02]  /*29ab0*/  LDL.LU R14, [R1+0x474] ;  /* 0x00047400010e7983 */ /* 0x000f240000300800 */
[----:B------:R-:W4:Y:S02]  /*29ac0*/  LDL.LU R13, [R1+0x460] ;  /* 0x00046000010d7983 */ /* 0x000f240000300800 */
[----:B------:R-:W4:Y:S01]  /*29ad0*/  LDL.LU R8, [R1+0x464] ;  /* 0x0004640001087983 */ /* 0x000f220000300800 */
[----:B------:R0:W4:Y:S01]  /*29ae0*/  LDG.E.U16 R24, [R2.64] ;  /* 0x0000000402187981 */ /* 0x000122000c1e1500 */
[----:B---3--:R-:W-:-:S05]  /*29af0*/  IMAD.WIDE R4, R12, 0x2, R10 ;  /* 0x000000020c047825 */ /* 0x008fca00078e020a */
[----:B------:R1:W3:Y:S01]  /*29b00*/  LDG.E.U16 R23, [R4.64] ;  /* 0x0000000404177981 */ /* 0x0002e2000c1e1500 */
[----:B0-----:R-:W-:-:S03]  /*29b10*/  FADD R2, -R17, R18 ;  /* 0x0000001211027221 */ /* 0x001fc60000000100 */
[----:B------:R-:W3:Y:S01]  /*29b20*/  LDL.LU R18, [R1+0x3e0] ;  /* 0x0003e00001127983 */ /* 0x000ee20000300800 */
[----:B------:R-:W3:Y:S03]  /*29b30*/  LDL.LU R17, [R1+0x3e4] ;  /* 0x0003e40001117983 */ /* 0x000ee60000300800 */
[----:B------:R-:W3:Y:S01]  /*29b40*/  LDL.LU R16, [R1+0x3f0] ;  /* 0x0003f00001107983 */ /* 0x000ee20000300800 */
[----:B------:R-:W3:Y:S02]  /*29b50*/  LDL.LU R15, [R1+0x3f4] ;  /* 0x0003f400010f7983 */ /* 0x000ee40000300800 */
[----:B------:R-:W3:Y:S02]  /*29b60*/  LDL.LU R11, [R1+0x430] ;  /* 0x00043000010b7983 */ /* 0x000ee40000300800 */
[----:B------:R-:W3:Y:S01]  /*29b70*/  LDL.LU R10, [R1+0x434] ;  /* 0x00043400010a7983 */ /* 0x000ee20000300800 */
[----:B------:R-:W0:Y:S01]  /*29b80*/  LDS R3, [R21.X4+0x10380] ;  /* 0x0103800015037984 */ /* 0x000e220000004800 */
[----:B--2---:R-:W-:-:S05]  /*29b90*/  IMAD.WIDE R6, R12, 0x2, R6 ;  /* 0x000000020c067825 */ /* 0x004fca00078e0206 */
[----:B------:R4:W2:Y:S01]  /*29ba0*/  LDG.E.U16 R22, [R6.64] ;  /* 0x0000000406167981 */ /* 0x0008a2000c1e1500 */
[C---:B-----5:R-:W-:Y:S02]  /*29bb0*/  FFMA R20, R0.reuse, R20, R9 ;  /* 0x0000001400147223 */ /* 0x060fe40000000009 */
[----:B-1----:R-:W-:-:S03]  /*29bc0*/  FMUL R4, R0, R19 ;  /* 0x0000001300047220 */ /* 0x002fc60000400000 */
[----:B------:R-:W-:Y:S01]  /*29bd0*/  STL [R1+0x8f4], R20 ;  /* 0x0008f41401007387 */ /* 0x000fe20000100800 */
[----:B------:R-:W5:Y:S02]  /*29be0*/  LDL.LU R5, [R1+0x330] ;  /* 0x0003300001057983 */ /* 0x000f640000300800 */
[----:B------:R1:W-:Y:S02]  /*29bf0*/  STL [R1+0x230], R4 ;  /* 0x0002300401007387 */ /* 0x0003e40000100800 */
[----:B-1----:R-:W5:Y:S01]  /*29c00*/  LDL.LU R4, [R1+0x334] ;  /* 0x0003340001047983 */ /* 0x002f620000300800 */
[C---:B----4-:R-:W-:Y:S02]  /*29c10*/  FMUL R6, R0.reuse, R14 ;  /* 0x0000000e00067220 */ /* 0x050fe40000400000 */
[----:B------:R-:W-:-:S03]  /*29c20*/  FMUL R7, R0, R13 ;  /* 0x0000000d00077220 */ /* 0x000fc60000400000 */
[----:B------:R1:W-:Y:S01]  /*29c30*/  STL [R1+0x234], R6 ;  /* 0x0002340601007387 */ /* 0x0003e20000100800 */
[----:B------:R-:W4:Y:S02]  /*29c40*/  LDL.LU R14, [R1+0x320] ;  /* 0x00032000010e7983 */ /* 0x000f240000300800 */
[----:B------:R0:W-:Y:S02]  /*29c50*/  STL [R1+0x390], R7 ;  /* 0x0003900701007387 */ /* 0x0001e40000100800 */
[----:B------:R-:W4:Y:S02]  /*29c60*/  LDL.LU R13, [R1+0x324] ;  /* 0x00032400010d7983 */ /* 0x000f240000300800 */
[C---:B-1----:R-:W-:Y:S02]  /*29c70*/  FMUL R6, R0.reuse, R8 ;  /* 0x0000000800067220 */ /* 0x042fe40000400000 */
[----:B---3--:R-:W-:-:S03]  /*29c80*/  FMUL R20, R0, R18 ;  /* 0x0000001200147220 */ /* 0x008fc60000400000 */
[----:B------:R1:W-:Y:S01]  /*29c90*/  STL [R1+0x394], R6 ;  /* 0x0003940601007387 */ /* 0x0003e20000100800 */
[----:B------:R-:W3:Y:S02]  /*29ca0*/  LDL.LU R9, [R1+0x270] ;  /* 0x0002700001097983 */ /* 0x000ee40000300800 */
[----:B------:R-:W3:Y:S02]  /*29cb0*/  LDL.LU R8, [R1+0x274] ;  /* 0x0002740001087983 */ /* 0x000ee40000300800 */
[----:B0-----:R-:W3:Y:S02]  /*29cc0*/  LDL.LU R7, [R1+0x478] ;  /* 0x0004780001077983 */ /* 0x001ee40000300800 */
[C---:B------:R-:W-:Y:S02]  /*29cd0*/  FMUL R19, R0.reuse, R17 ;  /* 0x0000001100137220 */ /* 0x040fe40000400000 */
[C---:B------:R-:W-:Y:S02]  /*29ce0*/  FMUL R18, R0.reuse, R16 ;  /* 0x0000001000127220 */ /* 0x040fe40000400000 */
[C---:B------:R-:W-:Y:S01]  /*29cf0*/  FMUL R17, R0.reuse, R15 ;  /* 0x0000000f00117220 */ /* 0x040fe20000400000 */
[----:B-1----:R-:W3:Y:S01]  /*29d00*/  LDL.LU R6, [R1+0x47c] ;  /* 0x00047c0001067983 */ /* 0x002ee20000300800 */
[----:B------:R-:W-:Y:S02]  /*29d10*/  STL [R1+0x388], R24 ;  /* 0x0003881801007387 */ /* 0x000fe40000100800 */
[----:B------:R-:W-:Y:S02]  /*29d20*/  STL [R1+0x384], R23 ;  /* 0x0003841701007387 */ /* 0x000fe40000100800 */
[----:B------:R-:W-:-:S02]  /*29d30*/  FMUL R16, R0, R11 ;  /* 0x0000000b00107220 */ /* 0x000fc40000400000 */
[C---:B------:R-:W-:Y:S01]  /*29d40*/  FMUL R15, R0.reuse, R10 ;  /* 0x0000000a000f7220 */ /* 0x040fe20000400000 */
[----:B--2---:R-:W-:Y:S01]  /*29d50*/  STL [R1+0x380], R22 ;  /* 0x0003801601007387 */ /* 0x004fe20000100800 */
[----:B------:R-:W-:Y:S02]  /*29d60*/  STL [R1+0x3e0], R20 ;  /* 0x0003e01401007387 */ /* 0x000fe40000100800 */
[----:B------:R-:W-:Y:S02]  /*29d70*/  STL [R1+0x3e4], R19 ;  /* 0x0003e41301007387 */ /* 0x000fe40000100800 */
[----:B------:R-:W-:Y:S01]  /*29d80*/  STL [R1+0x3f0], R18 ;  /* 0x0003f01201007387 */ /* 0x000fe20000100800 */
[----:B------:R-:W-:Y:S01]  /*29d90*/  STL [R1+0x3f4], R17 ;  /* 0x0003f41101007387 */ /* 0x000fe20000100800 */
[----:B------:R-:W2:Y:S02]  /*29da0*/  LDL.LU R11, [R1+0x468] ;  /* 0x00046800010b7983 */ /* 0x000ea40000300800 */
[----:B------:R5:W-:Y:S02]  /*29db0*/  STL [R1+0x410], R16 ;  /* 0x0004101001007387 */ /* 0x000be40000100800 */
[----:B------:R-:W2:Y:S01]  /*29dc0*/  LDL.LU R10, [R1+0x46c] ;  /* 0x00046c00010a7983 */ /* 0x000ea20000300800 */
[----:B------:R0:W-:Y:S01]  /*29dd0*/  STL [R1+0x414], R15 ;  /* 0x0004140f01007387 */ /* 0x0001e20000100800 */
[----:B-----5:R-:W-:-:S03]  /*29de0*/  FMUL R16, R0, R5 ;  /* 0x0000000500107220 */ /* 0x020fc60000400000 */
[----:B------:R-:W5:Y:S02]  /*29df0*/  LDL.LU R5, [R1+0x3e8] ;  /* 0x0003e80001057983 */ /* 0x000f640000300800 */
[----:B------:R-:W-:Y:S02]  /*29e00*/  STL [R1+0x430], R16 ;  /* 0x0004301001007387 */ /* 0x000fe40000100800 */
[----:B0-----:R-:W-:Y:S02]  /*29e10*/  FMUL R15, R0, R4 ;  /* 0x00000004000f7220 */ /* 0x001fe40000400000 */
[----:B------:R-:W5:Y:S01]  /*29e20*/  LDL.LU R4, [R1+0x3ec] ;  /* 0x0003ec0001047983 */ /* 0x000f620000300800 */
[----:B------:R-:W-:-:S06]  /*29e30*/  FMUL R2, R2, 1.4426950216293334961 ;  /* 0x3fb8aa3b02027820 */ /* 0x000fcc0000400000 */
[----:B------:R-:W0:Y:S01]  /*29e40*/  MUFU.EX2 R2, R2 ;  /* 0x0000000200027308 */ /* 0x000e220000000800 */
[----:B------:R4:W-:Y:S02]  /*29e50*/  STL [R1+0x434], R15 ;  /* 0x0004340f01007387 */ /* 0x0009e40000100800 */
[C---:B----4-:R-:W-:Y:S02]  /*29e60*/  FMUL R15, R0.reuse, R14 ;  /* 0x0000000e000f7220 */ /* 0x050fe40000400000 */
[C---:B------:R-:W-:Y:S02]  /*29e70*/  FMUL R14, R0.reuse, R13 ;  /* 0x0000000d000e7220 */ /* 0x040fe40000400000 */
[C---:B---3--:R-:W-:Y:S02]  /*29e80*/  FMUL R13, R0.reuse, R9 ;  /* 0x00000009000d7220 */ /* 0x048fe40000400000 */
[----:B------:R-:W-:Y:S01]  /*29e90*/  FMUL R9, R0, R8 ;  /* 0x0000000800097220 */ /* 0x000fe20000400000 */
[----:B------:R1:W-:Y:S01]  /*29ea0*/  STL [R1+0x460], R15 ;  /* 0x0004600f01007387 */ /* 0x0003e20000100800 */
[----:B0-----:R-:W-:-:S02]  /*29eb0*/  FMUL R8, R2, R7 ;  /* 0x0000000702087220 */ /* 0x001fc40000400000 */
[----:B------:R0:W-:Y:S02]  /*29ec0*/  STL [R1+0x464], R14 ;  /* 0x0004640e01007387 */ /* 0x0001e40000100800 */
[----:B------:R-:W-:Y:S01]  /*29ed0*/  STL [R1+0x480], R13 ;  /* 0x0004800d01007387 */ /* 0x000fe20000100800 */
[----:B------:R3:W-:Y:S01]  /*29ee0*/  STL [R1+0x484], R9 ;  /* 0x0004840901007387 */ /* 0x0007e20000100800 */
[----:B------:R-:W4:Y:S02]  /*29ef0*/  LDL.LU R7, [R1+0x3f8] ;  /* 0x0003f80001077983 */ /* 0x000f240000300800 */
[C---:B------:R-:W-:Y:S02]  /*29f00*/  FMUL R0, R2.reuse, R6 ;  /* 0x0000000602007220 */ /* 0x040fe40000400000 */
[----:B------:R3:W-:Y:S01]  /*29f10*/  STL [R1+0x238], R8 ;  /* 0x0002380801007387 */ /* 0x0007e20000100800 */
[----:B------:R-:W4:Y:S02]  /*29f20*/  LDL.LU R6, [R1+0x3fc] ;  /* 0x0003fc0001067983 */ /* 0x000f240000300800 */
[----:B------:R2:W-:Y:S02]  /*29f30*/  STL [R1+0x23c], R0 ;  /* 0x00023c0001007387 */ /* 0x0005e40000100800 */
[----:B-1----:R-:W4:Y:S01]  /*29f40*/  LDL.LU R15, [R1+0x438] ;  /* 0x00043800010f7983 */ /* 0x002f220000300800 */
[----:B0-----:R-:W4:Y:S01]  /*29f50*/  LDL.LU R14, [R1+0x43c] ;  /* 0x00043c00010e7983 */ /* 0x001f220000300800 */
[----:B---3--:R-:W3:Y:S03]  /*29f60*/  LDL.LU R9, [R1+0x338] ;  /* 0x0003380001097983 */ /* 0x008ee60000300800 */
[----:B------:R-:W3:Y:S01]  /*29f70*/  LDL.LU R8, [R1+0x33c] ;  /* 0x00033c0001087983 */ /* 0x000ee20000300800 */
[----:B------:R-:W3:Y:S02]  /*29f80*/  LDL.LU R18, [R1+0x328] ;  /* 0x0003280001127983 */ /* 0x000ee40000300800 */
[----:B--2---:R-:W-:-:S02]  /*29f90*/  FMUL R11, R2, R11 ;  /* 0x0000000b020b7220 */ /* 0x004fc40000400000 */
[----:B------:R-:W-:-:S03]  /*29fa0*/  FMUL R0, R2, R10 ;  /* 0x0000000a02007220 */ /* 0x000fc60000400000 */
[----:B------:R-:W-:Y:S01]  /*29fb0*/  STL [R1+0x398], R11 ;  /* 0x0003980b01007387 */ /* 0x000fe20000100800 */
[----:B------:R-:W2:Y:S02]  /*29fc0*/  LDL.LU R17, [R1+0x32c] ;  /* 0x00032c0001117983 */ /* 0x000ea40000300800 */
[----:B------:R0:W-:Y:S02]  /*29fd0*/  STL [R1+0x39c], R0 ;  /* 0x00039c0001007387 */ /* 0x0001e40000100800 */
[----:B------:R-:W2:Y:S02]  /*29fe0*/  LDL.LU R16, [R1+0x278] ;  /* 0x0002780001107983 */ /* 0x000ea40000300800 */
[----:B-----5:R-:W-:-:S05]  /*29ff0*/  FMUL R5, R2, R5 ;  /* 0x0000000502057220 */ /* 0x020fca0000400000 */
[----:B------:R-:W-:Y:S01]  /*2a000*/  STL [R1+0x3e8], R5 ;  /* 0x0003e80501007387 */ /* 0x000fe20000100800 */
[----:B------:R-:W5:Y:S02]  /*2a010*/  LDL.LU R13, [R1+0x27c] ;  /* 0x00027c00010d7983 */ /* 0x000f640000300800 */
[----:B0-----:R-:W-:-:S05]  /*2a020*/  FMUL R0, R2, R4 ;  /* 0x0000000402007220 */ /* 0x001fca0000400000 */
[----:B------:R0:W-:Y:S04]  /*2a030*/  STL [R1+0x3ec], R0 ;  /* 0x0003ec0001007387 */ /* 0x0001e80000100800 */
[----:B0-----:R-:W5:Y:S01]  /*2a040*/  LDL.LU R0, [R1+0x8f8] ;  /* 0x0008f80001007983 */ /* 0x001f620000300800 */
[----:B------:R-:W5:Y:S02]  /*2a050*/  LDL.64 R10, [R1+0xb38] ;  /* 0x000b3800010a7983 */ /* 0x000f640000100a00 */
[----:B------:R-:W5:Y:S02]  /*2a060*/  LDL.64 R4, [R1+0xb30] ;  /* 0x000b300001047983 */ /* 0x000f640000100a00 */
[C---:B----4-:R-:W-:Y:S02]  /*2a070*/  FMUL R20, R2.reuse, R7 ;  /* 0x0000000702147220 */ /* 0x050fe40000400000 */
[----:B------:R-:W-:-:S02]  /*2a080*/  FMUL R19, R2, R6 ;  /* 0x0000000602137220 */ /* 0x000fc40000400000 */
[C---:B------:R-:W-:Y:S01]  /*2a090*/  FMUL R15, R2.reuse, R15 ;  /* 0x0000000f020f7220 */ /* 0x040fe20000400000 */
[----:B------:R-:W4:Y:S01]  /*2a0a0*/  LDL.64 R6, [R1+0xb28] ;  /* 0x000b280001067983 */ /* 0x000f220000100a00 */
[C---:B------:R-:W-:Y:S02]  /*2a0b0*/  FMUL R14, R2.reuse, R14 ;  /* 0x0000000e020e7220 */ /* 0x040fe40000400000 */
[----:B------:R-:W-:Y:S02]  /*2a0c0*/  STL [R1+0x3f8], R20 ;  /* 0x0003f81401007387 */ /* 0x000fe40000100800 */
[C---:B---3--:R-:W-:Y:S01]  /*2a0d0*/  FMUL R9, R2.reuse, R9 ;  /* 0x0000000902097220 */ /* 0x048fe20000400000 */
[----:B------:R0:W-:Y:S01]  /*2a0e0*/  STL [R1+0x3fc], R19 ;  /* 0x0003fc1301007387 */ /* 0x0001e20000100800 */
[----:B------:R-:W-:Y:S02]  /*2a0f0*/  STL [R1+0x418], R15 ;  /* 0x0004180f01007387 */ /* 0x000fe40000100800 */
[----:B------:R1:W-:Y:S02]  /*2a100*/  STL [R1+0x41c], R14 ;  /* 0x00041c0e01007387 */ /* 0x0003e40000100800 */
[----:B------:R-:W-:-:S02]  /*2a110*/  FMUL R18, R2, R18 ;  /* 0x0000001202127220 */ /* 0x000fc40000400000 */
[C---:B0-----:R-:W-:Y:S01]  /*2a120*/  FMUL R19, R2.reuse, R8 ;  /* 0x0000000802137220 */ /* 0x041fe20000400000 */
[----:B-1----:R-:W3:Y:S01]  /*2a130*/  LDL.64 R14, [R1+0xb20] ;  /* 0x000b2000010e7983 */ /* 0x002ee20000100a00 */
[----:B------:R0:W-:Y:S03]  /*2a140*/  STL [R1+0x438], R9 ;  /* 0x0004380901007387 */ /* 0x0001e60000100800 */
[----:B0-----:R-:W3:Y:S01]  /*2a150*/  LDL.64 R8, [R1+0xb18] ;  /* 0x000b180001087983 */ /* 0x001ee20000100a00 */
[----:B------:R-:W-:Y:S02]  /*2a160*/  STL [R1+0x43c], R19 ;  /* 0x00043c1301007387 */ /* 0x000fe40000100800 */
[----:B------:R-:W3:Y:S02]  /*2a170*/  LDL.64 R22, [R1+0xb10] ;  /* 0x000b100001167983 */ /* 0x000ee40000100a00 */
[----:B------:R0:W-:Y:S02]  /*2a180*/  STL [R1+0x468], R18 ;  /* 0x0004681201007387 */ /* 0x0001e40000100800 */
[----:B--2---:R-:W-:-:S02]  /*2a190*/  FMUL R17, R2, R17 ;  /* 0x0000001102117220 */ /* 0x004fc40000400000 */
[----:B------:R-:W-:-:S03]  /*2a1a0*/  FMUL R16, R2, R16 ;  /* 0x0000001002107220 */ /* 0x000fc60000400000 */
[----:B------:R-:W-:Y:S02]  /*2a1b0*/  STL [R1+0x46c], R17 ;  /* 0x00046c1101007387 */ /* 0x000fe40000100800 */
[----:B------:R1:W-:Y:S02]  /*2a1c0*/  STL [R1+0x488], R16 ;  /* 0x0004881001007387 */ /* 0x0003e40000100800 */
[----:B-----5:R-:W-:-:S05]  /*2a1d0*/  FMUL R13, R2, R13 ;  /* 0x0000000d020d7220 */ /* 0x020fca0000400000 */
[----:B------:R2:W-:Y:S01]  /*2a1e0*/  STL [R1+0x48c], R13 ;  /* 0x00048c0d01007387 */ /* 0x0005e20000100800 */
[----:B------:R-:W-:Y:S02]  /*2a1f0*/  FFMA R0, R2, R0, R3 ;  /* 0x0000000002007223 */ /* 0x000fe40000000003 */
[C---:B------:R-:W-:Y:S02]  /*2a200*/  IMAD.WIDE R2, R12.reuse, 0x2, R10 ;  /* 0x000000020c027825 */ /* 0x040fe400078e020a */
[----:B------:R-:W5:Y:S02]  /*2a210*/  LDL.64 R10, [R1+0xb08] ;  /* 0x000b0800010a7983 */ /* 0x000f640000100a00 */
[----:B------:R2:W-:Y:S02]  /*2a220*/  STL [R1+0x8f8], R0 ;  /* 0x0008f80001007387 */ /* 0x0005e40000100800 */
[----:B0-----:R-:W5:Y:S02]  /*2a230*/  LDL.64 R18, [R1+0xb00] ;  /* 0x000b000001127983 */ /* 0x001f640000100a00 */
[C---:B------:R-:W-:Y:S01]  /*2a240*/  IMAD.WIDE R4, R12.reuse, 0x2, R4 ;  /* 0x000000020c047825 */ /* 0x040fe200078e0204 */
[----:B-1----:R-:W5:Y:S04]  /*2a250*/  LDL.64 R16, [R1+0xaf8] ;  /* 0x000af80001107983 */ /* 0x002f680000100a00 */
[----:B------:R3:W5:Y:S04]  /*2a260*/  LDG.E.U16 R26, [R2.64] ;  /* 0x00000004021a7981 */ /* 0x000768000c1e1500 */
[----:B------:R0:W5:Y:S01]  /*2a270*/  LDG.E.U16 R24, [R4.64] ;  /* 0x0000000404187981 */ /* 0x000162000c1e1500 */
[----:B----4-:R-:W-:-:S05]  /*2a280*/  IMAD.WIDE R6, R12, 0x2, R6 ;  /* 0x000000020c067825 */ /* 0x010fca00078e0206 */
[----:B------:R1:W4:Y:S01]  /*2a290*/  LDG.E.U16 R25, [R6.64] ;  /* 0x0000000406197981 */ /* 0x000322000c1e1500 */
[----:B---3--:R-:W-:-:S03]  /*2a2a0*/  IMAD.WIDE R2, R12, 0x2, R14 ;  /* 0x000000020c027825 */ /* 0x008fc600078e020e */
[----:B------:R-:W3:Y:S04]  /*2a2b0*/  LDL.64 R14, [R1+0xaf0] ;  /* 0x000af000010e7983 */ /* 0x000ee80000100a00 */
[----:B------:R5:W4:Y:S01]  /*2a2c0*/  LDG.E.U16 R20, [R2.64] ;  /* 0x0000000402147981 */ /* 0x000b22000c1e1500 */
[----:B0-----:R-:W-:-:S04]  /*2a2d0*/  IMAD.WIDE R4, R12, 0x2, R8 ;  /* 0x000000020c047825 */ /* 0x001fc800078e0208 */
[C---:B-1----:R-:W-:Y:S01]  /*2a2e0*/  IMAD.WIDE R6, R12.reuse, 0x2, R22 ;  /* 0x000000020c067825 */ /* 0x042fe200078e0216 */
[----:B------:R-:W4:Y:S04]  /*2a2f0*/  LDL.64 R8, [R1+0xae8] ;  /* 0x000ae80001087983 */ /* 0x000f280000100a00 */
[----:B------:R-:W4:Y:S04]  /*2a300*/  LDL.64 R22, [R1+0xae0] ;  /* 0x000ae00001167983 */ /* 0x000f280000100a00 */
[----:B--2---:R0:W2:Y:S04]  /*2a310*/  LDG.E.U16 R13, [R4.64] ;  /* 0x00000004040d7981 */ /* 0x0040a8000c1e1500 */
[----:B------:R1:W2:Y:S01]  /*2a320*/  LDG.E.U16 R28, [R6.64] ;  /* 0x00000004061c7981 */ /* 0x0002a2000c1e1500 */
[----:B-----5:R-:W-:-:S03]  /*2a330*/  IMAD.WIDE R2, R12, 0x2, R10 ;  /* 0x000000020c027825 */ /* 0x020fc600078e020a */
[----:B------:R-:W5:Y:S01]  /*2a340*/  LDL.64 R10, [R1+0xad8] ;  /* 0x000ad800010a7983 */ /* 0x000f620000100a00 */
[----:B0-----:R-:W-:-:S04]  /*2a350*/  IMAD.WIDE R4, R12, 0x2, R18 ;  /* 0x000000020c047825 */ /* 0x001fc800078e0212 */
[----:B------:R-:W2:Y:S02]  /*2a360*/  LDL.64 R18, [R1+0xad0] ;  /* 0x000ad00001127983 */ /* 0x000ea40000100a00 */
[C---:B-1----:R-:W-:Y:S01]  /*2a370*/  IMAD.WIDE R6, R12.reuse, 0x2, R16 ;  /* 0x000000020c067825 */ /* 0x042fe200078e0210 */
[----:B------:R3:W2:Y:S04]  /*2a380*/  LDG.E.U16 R27, [R2.64] ;  /* 0x00000004021b7981 */ /* 0x0006a8000c1e1500 */
[----:B------:R-:W2:Y:S04]  /*2a390*/  LDL.64 R16, [R1+0xac8] ;  /* 0x000ac80001107983 */ /* 0x000ea80000100a00 */
[----:B------:R4:W2:Y:S04]  /*2a3a0*/  LDG.E.U16 R29, [R4.64] ;  /* 0x00000004041d7981 */ /* 0x0008a8000c1e1500 */
[----:B------:R0:W2:Y:S01]  /*2a3b0*/  LDG.E.U16 R0, [R6.64] ;  /* 0x0000000406007981 */ /* 0x0000a2000c1e1500 */
[----:B---3--:R-:W-:-:S03]  /*2a3c0*/  IMAD.WIDE R2, R12, 0x2, R14 ;  /* 0x000000020c027825 */ /* 0x008fc600078e020e */
[----:B------:R-:W3:Y:S01]  /*2a3d0*/  LDL.64 R14, [R1+0xac0] ;  /* 0x000ac000010e7983 */ /* 0x000ee20000100a00 */
[----:B----4-:R-:W-:-:S04]  /*2a3e0*/  IMAD.WIDE R4, R12, 0x2, R8 ;  /* 0x000000020c047825 */ /* 0x010fc800078e0208 */
[C---:B0-----:R-:W-:Y:S01]  /*2a3f0*/  IMAD.WIDE R6, R12.reuse, 0x2, R22 ;  /* 0x000000020c067825 */ /* 0x041fe200078e0216 */
[----:B------:R-:W4:Y:S04]  /*2a400*/  LDL.64 R8, [R1+0xab8] ;  /* 0x000ab80001087983 */ /* 0x000f280000100a00 */
[----:B------:R-:W4:Y:S01]  /*2a410*/  LDL.64 R22, [R1+0xab0] ;  /* 0x000ab00001167983 */ /* 0x000f220000100a00 */
[----:B------:R0:W-:Y:S02]  /*2a420*/  STL [R1+0x37c], R26 ;  /* 0x00037c1a01007387 */ /* 0x0001e40000100800 */
[----:B------:R1:W-:Y:S02]  /*2a430*/  STL [R1+0x378], R24 ;  /* 0x0003781801007387 */ /* 0x0003e40000100800 */
[----:B------:R1:W-:Y:S01]  /*2a440*/  STL [R1+0x374], R25 ;  /* 0x0003741901007387 */ /* 0x0003e20000100800 */
[----:B0-----:R5:W4:Y:S04]  /*2a450*/  LDG.E.U16 R26, [R2.64] ;  /* 0x00000004021a7981 */ /* 0x001b28000c1e1500 */
[----:B-1----:R2:W4:Y:S04]  /*2a460*/  LDG.E.U16 R24, [R4.64] ;  /* 0x0000000404187981 */ /* 0x002528000c1e1500 */
[----:B------:R0:W4:Y:S01]  /*2a470*/  LDG.E.U16 R25, [R6.64] ;  /* 0x0000000406197981 */ /* 0x000122000c1e1500 */
[----:B-----5:R-:W-:-:S03]  /*2a480*/  IMAD.WIDE R2, R12, 0x2, R10 ;  /* 0x000000020c027825 */ /* 0x020fc600078e020a */
[----:B------:R-:W5:Y:S01]  /*2a490*/  LDL.64 R10, [R1+0xaa8] ;  /* 0x000aa800010a7983 */ /* 0x000f620000100a00 */
[----:B--2---:R-:W-:-:S03]  /*2a4a0*/  IMAD.WIDE R4, R12, 0x2, R18 ;  /* 0x000000020c047825 */ /* 0x004fc600078e0212 */
[----:B------:R-:W2:Y:S01]  /*2a4b0*/  LDL.64 R18, [R1+0xaa0] ;  /* 0x000aa00001127983 */ /* 0x000ea20000100a00 */
[----:B0-----:R-:W-:-:S03]  /*2a4c0*/  IMAD.WIDE R6, R12, 0x2, R16 ;  /* 0x000000020c067825 */ /* 0x001fc600078e0210 */
[----:B------:R-:W2:Y:S01]  /*2a4d0*/  LDL.64 R16, [R1+0xa98] ;  /* 0x000a980001107983 */ /* 0x000ea20000100a00 */
[----:B------:R0:W-:Y:S02]  /*2a4e0*/  STL [R1+0x370], R20 ;  /* 0x0003701401007387 */ /* 0x0001e40000100800 */
[----:B------:R1:W-:Y:S02]  /*2a4f0*/  STL [R1+0x36c], R13 ;  /* 0x00036c0d01007387 */ /* 0x0003e40000100800 */
[----:B------:R1:W-:Y:S01]  /*2a500*/  STL [R1+0x368], R28 ;  /* 0x0003681c01007387 */ /* 0x0003e20000100800 */
[----:B0-----:R3:W2:Y:S04]  /*2a510*/  LDG.E.U16 R20, [R2.64] ;  /* 0x0000000402147981 */ /* 0x0016a8000c1e1500 */
[----:B-1----:R4:W2:Y:S04]  /*2a520*/  LDG.E.U16 R13, [R4.64] ;  /* 0x00000004040d7981 */ /* 0x0028a8000c1e1500 */
[----:B------:R0:W2:Y:S01]  /*2a530*/  LDG.E.U16 R28, [R6.64] ;  /* 0x00000004061c7981 */ /* 0x0000a2000c1e1500 */
[----:B---3--:R-:W-:-:S03]  /*2a540*/  IMAD.WIDE R2, R12, 0x2, R14 ;  /* 0x000000020c027825 */ /* 0x008fc600078e020e */
[----:B------:R-:W3:Y:S01]  /*2a550*/  LDL.64 R14, [R1+0xa90] ;  /* 0x000a9000010e7983 */ /* 0x000ee20000100a00 */
[----:B----4-:R-:W-:-:S04]  /*2a560*/  IMAD.WIDE R4, R12, 0x2, R8 ;  /* 0x000000020c047825 */ /* 0x010fc800078e0208 */
[C---:B0-----:R-:W-:Y:S01]  /*2a570*/  IMAD.WIDE R6, R12.reuse, 0x2, R22 ;  /* 0x000000020c067825 */ /* 0x041fe200078e0216 */
[----:B------:R-:W4:Y:S03]  /*2a580*/  LDL.64 R8, [R1+0xa88] ;  /* 0x000a880001087983 */ /* 0x000f260000100a00 */
[----:B------:R0:W-:Y:S02]  /*2a590*/  STL [R1+0x364], R27 ;  /* 0x0003641b01007387 */ /* 0x0001e40000100800 */
[----:B------:R-:W4:Y:S02]  /*2a5a0*/  LDL.64 R22, [R1+0xa80] ;  /* 0x000a800001167983 */ /* 0x000f240000100a00 */
[----:B------:R1:W-:Y:S01]  /*2a5b0*/  STL [R1+0x360], R29 ;  /* 0x0003601d01007387 */ /* 0x0003e20000100800 */
[----:B------:R1:W-:Y:S04]  /*2a5c0*/  STL [R1+0x35c], R0 ;  /* 0x00035c0001007387 */ /* 0x0003e80000100800 */
[----:B0-----:R5:W4:Y:S04]  /*2a5d0*/  LDG.E.U16 R27, [R2.64] ;  /* 0x00000004021b7981 */ /* 0x001b28000c1e1500 */
[----:B-1----:R2:W4:Y:S04]  /*2a5e0*/  LDG.E.U16 R29, [R4.64] ;  /* 0x00000004041d7981 */ /* 0x002528000c1e1500 */
[----:B------:R0:W4:Y:S01]  /*2a5f0*/  LDG.E.U16 R0, [R6.64] ;  /* 0x0000000406007981 */ /* 0x000122000c1e1500 */
[----:B-----5:R-:W-:-:S03]  /*2a600*/  IMAD.WIDE R2, R12, 0x2, R10 ;  /* 0x000000020c027825 */ /* 0x020fc600078e020a */
[----:B------:R-:W5:Y:S01]  /*2a610*/  LDL.64 R10, [R1+0xa78] ;  /* 0x000a7800010a7983 */ /* 0x000f620000100a00 */
[----:B--2---:R-:W-:-:S03]  /*2a620*/  IMAD.WIDE R4, R12, 0x2, R18 ;  /* 0x000000020c047825 */ /* 0x004fc600078e0212 */
[----:B------:R-:W2:Y:S01]  /*2a630*/  LDL.64 R18, [R1+0xa70] ;  /* 0x000a700001127983 */ /* 0x000ea20000100a00 */
[----:B------:R1:W-:Y:S03]  /*2a640*/  STL [R1+0x358], R26 ;  /* 0x0003581a01007387 */ /* 0x0003e60000100800 */
[----:B------:R-:W-:Y:S01]  /*2a650*/  STL [R1+0x350], R25 ;  /* 0x0003501901007387 */ /* 0x000fe20000100800 */
[----:B------:R1:W-:Y:S02]  /*2a660*/  STL [R1+0x354], R24 ;  /* 0x0003541801007387 */ /* 0x0003e40000100800 */
[C---:B0-----:R-:W-:Y:S01]  /*2a670*/  IMAD.WIDE R6, R12.reuse, 0x2, R16 ;  /* 0x000000020c067825 */ /* 0x041fe200078e0210 */
[----:B-1----:R3:W2:Y:S04]  /*2a680*/  LDG.E.U16 R26, [R2.64] ;  /* 0x00000004021a7981 */ /* 0x0026a8000c1e1500 */
[----:B------:R-:W2:Y:S01]  /*2a690*/  LDL.64 R24, [R1+0xa68] ;  /* 0x000a680001187983 */ /* 0x000ea20000100a00 */
[----:B------:R0:W-:Y:S02]  /*2a6a0*/  STL [R1+0x33c], R20 ;  /* 0x00033c1401007387 */ /* 0x0001e40000100800 */
[----:B------:R1:W-:Y:S02]  /*2a6b0*/  STL [R1+0x338], R13 ;  /* 0x0003380d01007387 */ /* 0x0003e40000100800 */
[----:B------:R-:W2:Y:S01]  /*2a6c0*/  LDL.64 R16, [R1+0xa60] ;  /* 0x000a600001107983 */ /* 0x000ea20000100a00 */
[----:B0-----:R4:W2:Y:S04]  /*2a6d0*/  LDG.E.U16 R20, [R4.64] ;  /* 0x0000000404147981 */ /* 0x0018a8000c1e1500 */
[----:B-1----:R0:W2:Y:S01]  /*2a6e0*/  LDG.E.U16 R13, [R6.64] ;  /* 0x00000004060d7981 */ /* 0x0020a2000c1e1500 */
[----:B---3--:R-:W-:-:S03]  /*2a6f0*/  IMAD.WIDE R2, R12, 0x2, R14 ;  /* 0x000000020c027825 */ /* 0x008fc600078e020e */
[----:B------:R-:W3:Y:S01]  /*2a700*/  LDL.64 R14, [R1+0xa58] ;  /* 0x000a5800010e7983 */ /* 0x000ee20000100a00 */
[----:B----4-:R-:W-:-:S03]  /*2a710*/  IMAD.WIDE R4, R12, 0x2, R8 ;  /* 0x000000020c047825 */ /* 0x010fc600078e0208 */
[----:B------:R-:W4:Y:S01]  /*2a720*/  LDL.64 R8, [R1+0xa50] ;  /* 0x000a500001087983 */ /* 0x000f220000100a00 */
[----:B------:R1:W-:Y:S03]  /*2a730*/  STL [R1+0x334], R28 ;  /* 0x0003341c01007387 */ /* 0x0003e60000100800 */
[----:B------:R0:W-:Y:S04]  /*2a740*/  STL [R1+0x330], R27 ;  /* 0x0003301b01007387 */ /* 0x0001e80000100800 */
[----:B-1----:R5:W4:Y:S01]  /*2a750*/  LDG.E.U16 R28, [R2.64] ;  /* 0x00000004021c7981 */ /* 0x002b22000c1e1500 */
[----:B------:R1:W-:Y:S03]  /*2a760*/  STL [R1+0x32c], R29 ;  /* 0x00032c1d01007387 */ /* 0x0003e60000100800 */
[----:B0-----:R2:W4:Y:S01]  /*2a770*/  LDG.E.U16 R27, [R4.64] ;  /* 0x00000004041b7981 */ /* 0x001522000c1e1500 */
[----:B-----5:R-:W-:-:S03]  /*2a780*/  IMAD.WIDE R2, R12, 0x2, R10 ;  /* 0x000000020c027825 */ /* 0x020fc600078e020a */
[----:B------:R-:W5:Y:S01]  /*2a790*/  LDL.64 R10, [R1+0xa48] ;  /* 0x000a4800010a7983 */ /* 0x000f620000100a00 */
[----:B------:R-:W-:-:S04]  /*2a7a0*/  IMAD.WIDE R6, R12, 0x2, R22 ;  /* 0x000000020c067825 */ /* 0x000fc800078e0216 */
[C---:B--2---:R-:W-:Y:S01]  /*2a7b0*/  IMAD.WIDE R4, R12.reuse, 0x2, R18 ;  /* 0x000000020c047825 */ /* 0x044fe200078e0212 */
[----:B------:R-:W2:Y:S04]  /*2a7c0*/  LDL.64 R22, [R1+0xa40] ;  /* 0x000a400001167983 */ /* 0x000ea80000100a00 */
[----:B------:R-:W2:Y:S04]  /*2a7d0*/  LDL.64 R18, [R1+0xa38] ;  /* 0x000a380001127983 */ /* 0x000ea80000100a00 */
[----:B-1----:R0:W2:Y:S01]  /*2a7e0*/  LDG.E.U16 R29, [R6.64] ;  /* 0x00000004061d7981 */ /* 0x0020a2000c1e1500 */
[----:B------:R1:W-:Y:S03]  /*2a7f0*/  STL [R1+0x328], R0 ;  /* 0x0003280001007387 */ /* 0x0003e60000100800 */
[----:B------:R1:W-:Y:S01]  /*2a800*/  STL [R1+0x324], R26 ;  /* 0x0003241a01007387 */ /* 0x0003e20000100800 */
[----:B0-----:R-:W-:-:S03]  /*2a810*/  IMAD.WIDE R6, R12, 0x2, R24 ;  /* 0x000000020c067825 */ /* 0x001fc600078e0218 */
[----:B-1----:R0:W2:Y:S04]  /*2a820*/  LDG.E.U16 R0, [R2.64] ;  /* 0x0000000402007981 */ /* 0x0020a8000c1e1500 */
[----:B------:R3:W2:Y:S04]  /*2a830*/  LDG.E.U16 R26, [R4.64] ;  /* 0x00000004041a7981 */ /* 0x0006a8000c1e1500 */
[----:B------:R1:W-:Y:S01]  /*2a840*/  STL [R1+0x320], R20 ;  /* 0x0003201401007387 */ /* 0x0003e20000100800 */
[----:B0-----:R-:W-:-:S03]  /*2a850*/  IMAD.WIDE R2, R12, 0x2, R16 ;  /* 0x000000020c027825 */ /* 0x001fc600078e0210 */
[----:B------:R-:W2:Y:S04]  /*2a860*/  LDL.64 R16, [R1+0xa30] ;  /* 0x000a300001107983 */ /* 0x000ea80000100a00 */
[----:B-1----:R4:W2:Y:S01]  /*2a870*/  LDG.E.U16 R20, [R6.64] ;  /* 0x0000000406147981 */ /* 0x0028a2000c1e1500 */
[----:B---3--:R-:W-:-:S04]  /*2a880*/  IMAD.WIDE R4, R12, 0x2, R14 ;  /* 0x000000020c047825 */ /* 0x008fc800078e020e */
[C---:B----4-:R-:W-:Y:S02]  /*2a890*/  IMAD.WIDE R6, R12.reuse, 0x2, R8 ;  /* 0x000000020c067825 */ /* 0x050fe400078e0208 */
[----:B------:R-:W3:Y:S02]  /*2a8a0*/  LDL.64 R8, [R1+0xa28] ;  /* 0x000a280001087983 */ /* 0x000ee40000100a00 */
[----:B------:R0:W-:Y:S02]  /*2a8b0*/  STL [R1+0x31c], R13 ;  /* 0x00031c0d01007387 */ /* 0x0001e40000100800 */
[----:B------:R-:W4:Y:S01]  /*2a8c0*/  LDL.64 R14, [R1+0xa20] ;  /* 0x000a2000010e7983 */ /* 0x000f220000100a00 */
[----:B------:R1:W-:Y:S04]  /*2a8d0*/  STL [R1+0x318], R28 ;  /* 0x0003181c01007387 */ /* 0x0003e80000100800 */
[----:B0-----:R5:W4:Y:S04]  /*2a8e0*/  LDG.E.U16 R13, [R2.64] ;  /* 0x00000004020d7981 */ /* 0x001b28000c1e1500 */
[----:B------:R0:W-:Y:S04]  /*2a8f0*/  STL [R1+0x314], R27 ;  /* 0x0003141b01007387 */ /* 0x0001e80000100800 */
[----:B-1----:R2:W4:Y:S01]  /*2a900*/  LDG.E.U16 R28, [R4.64] ;  /* 0x00000004041c7981 */ /* 0x002522000c1e1500 */
[----:B------:R-:W4:Y:S03]  /*2a910*/  LDL.64 R24, [R1+0xa10] ;  /* 0x000a100001187983 */ /* 0x000f260000100a00 */
[----:B0-----:R0:W4:Y:S01]  /*2a920*/  LDG.E.U16 R27, [R6.64] ;  /* 0x00000004061b7981 */ /* 0x001122000c1e1500 */
[----:B-----5:R-:W-:-:S03]  /*2a930*/  IMAD.WIDE R2, R12, 0x2, R10 ;  /* 0x000000020c027825 */ /* 0x020fc600078e020a */
[----:B------:R-:W5:Y:S01]  /*2a940*/  LDL.64 R10, [R1+0xa18] ;  /* 0x000a1800010a7983 */ /* 0x000f620000100a00 */
[----:B--2---:R-:W-:-:S04]  /*2a950*/  IMAD.WIDE R4, R12, 0x2, R22 ;  /* 0x000000020c047825 */ /* 0x004fc800078e0216 */
[C---:B0-----:R-:W-:Y:S02]  /*2a960*/  IMAD.WIDE R6, R12.reuse, 0x2, R18 ;  /* 0x000000020c067825 */ /* 0x041fe400078e0212 */
[----:B------:R-:W2:Y:S02]  /*2a970*/  LDL.64 R18, [R1+0xa08] ;  /* 0x000a080001127983 */ /* 0x000ea40000100a00 */
[----:B------:R0:W-:Y:S02]  /*2a980*/  STL [R1+0x310], R29 ;  /* 0x0003101d01007387 */ /* 0x0001e40000100800 */
[----:B------:R1:W-:Y:S04]  /*2a990*/  STL [R1+0x30c], R0 ;  /* 0x00030c0001007387 */ /* 0x0003e80000100800 */
[----:B0-----:R0:W2:Y:S04]  /*2a9a0*/  LDG.E.U16 R29, [R2.64] ;  /* 0x00000004021d7981 */ /* 0x0010a8000c1e1500 */
[----:B------:R0:W-:Y:S01]  /*2a9b0*/  STL [R1+0x308], R26 ;  /* 0x0003081a01007387 */ /* 0x0001e20000100800 */
[----:B------:R-:W2:Y:S03]  /*2a9c0*/  LDL.64 R22, [R1+0xa00] ;  /* 0x000a000001167983 */ /* 0x000ea60000100a00 */
[----:B-1----:R3:W2:Y:S01]  /*2a9d0*/  LDG.E.U16 R0, [R4.64] ;  /* 0x0000000404007981 */ /* 0x0026a2000c1e1500 */
[----:B0-----:R-:W-:-:S03]  /*2a9e0*/  IMAD.WIDE R2, R12, 0x2, R16 ;  /* 0x000000020c027825 */ /* 0x001fc600078e0210 */
[----:B------:R-:W2:Y:S04]  /*2a9f0*/  LDL.64 R16, [R1+0x9f8] ;  /* 0x0009f80001107983 */ /* 0x000ea80000100a00 */
[----:B------:R4:W2:Y:S01]  /*2aa00*/  LDG.E.U16 R26, [R6.64] ;  /* 0x00000004061a7981 */ /* 0x0008a2000c1e1500 */
[----:B---3--:R-:W-:-:S03]  /*2aa10*/  IMAD.WIDE R4, R12, 0x2, R8 ;  /* 0x000000020c047825 */ /* 0x008fc600078e0208 */
[----:B------:R-:W3:Y:S01]  /*2aa20*/  LDL.64 R8, [R1+0x9f0] ;  /* 0x0009f00001087983 */ /* 0x000ee20000100a00 */
[----:B------:R0:W-:Y:S02]  /*2aa30*/  STL [R1+0x304], R20 ;  /* 0x0003041401007387 */ /* 0x0001e40000100800 */
[C---:B----4-:R-:W-:Y:S01]  /*2aa40*/  IMAD.WIDE R6, R12.reuse, 0x2, R14 ;  /* 0x000000020c067825 */ /* 0x050fe200078e020e */
        /* <DEDUP_REMOVED lines=8> */
[----:B------:R0:W-:Y:S03]  /*2aad0*/  STL [R1+0x2f8], R27 ;  /* 0x0002f81b01007387 */ /* 0x0001e60000100800 */
[----:B0-----:R0:W5:Y:S01]  /*2aae0*/  LDG.E.U16 R27, [R2.64] ;  /* 0x00000004021b7981 */ /* 0x001162000c1e1500 */
[----:B-1----:R-:W-:-:S04]  /*2aaf0*/  IMAD.WIDE R4, R12, 0x2, R24 ;  /* 0x000000020c047825 */ /* 0x002fc800078e0218 */
[C---:B--2---:R-:W-:Y:S02]  /*2ab00*/  IMAD.WIDE R6, R12.reuse, 0x2, R18 ;  /* 0x000000020c067825 */ /* 0x044fe400078e0212 */
[----:B------:R-:W2:Y:S02]  /*2ab10*/  LDL.64 R18, [R1+0x9d8] ;  /* 0x0009d80001127983 */ /* 0x000ea40000100a00 */
[----:B------:R1:W-:Y:S02]  /*2ab20*/  STL [R1+0x2f4], R29 ;  /* 0x0002f41d01007387 */ /* 0x0003e40000100800 */
[C---:B0-----:R-:W-:Y:S01]  /*2ab30*/  IMAD.WIDE R2, R12.reuse, 0x2, R22 ;  /* 0x000000020c027825 */ /* 0x041fe200078e0216 */
[----:B------:R0:W-:Y:S04]  /*2ab40*/  STL [R1+0x2f0], R0 ;  /* 0x0002f00001007387 */ /* 0x0001e80000100800 */
[----:B-1----:R1:W2:Y:S04]  /*2ab50*/  LDG.E.U16 R29, [R4.64] ;  /* 0x00000004041d7981 */ /* 0x0022a8000c1e1500 */
[----:B0-----:R3:W2:Y:S01]  /*2ab60*/  LDG.E.U16 R0, [R6.64] ;  /* 0x0000000406007981 */ /* 0x0016a2000c1e1500 */
[----:B-1----:R-:W-:-:S03]  /*2ab70*/  IMAD.WIDE R4, R12, 0x2, R16 ;  /* 0x000000020c047825 */ /* 0x002fc600078e0210 */
[----:B------:R-:W2:Y:S01]  /*2ab80*/  LDL.64 R16, [R1+0x9d0] ;  /* 0x0009d00001107983 */ /* 0x000ea20000100a00 */
[----:B------:R0:W-:Y:S02]  /*2ab90*/  STL [R1+0x2dc], R26 ;  /* 0x0002dc1a01007387 */ /* 0x0001e40000100800 */
[----:B------:R-:W2:Y:S02]  /*2aba0*/  LDL.64 R24, [R1+0x9c8] ;  /* 0x0009c80001187983 */ /* 0x000ea40000100a00 */
[C---:B---3--:R-:W-:Y:S02]  /*2abb0*/  IMAD.WIDE R6, R12.reuse, 0x2, R8 ;  /* 0x000000020c067825 */ /* 0x048fe400078e0208 */
[----:B------:R-:W3:Y:S04]  /*2abc0*/  LDL.64 R8, [R1+0x9c0] ;  /* 0x0009c00001087983 */ /* 0x000ee80000100a00 */
[----:B0-----:R0:W3:Y:S04]  /*2abd0*/  LDG.E.U16 R26, [R2.64] ;  /* 0x00000004021a7981 */ /* 0x0010e8000c1e1500 */
[----:B----4-:R1:W-:Y:S04]  /*2abe0*/  STL [R1+0x2d8], R20 ;  /* 0x0002d81401007387 */ /* 0x0103e80000100800 */
[----:B------:R4:W-:Y:S01]  /*2abf0*/  STL [R1+0x2d4], R13 ;  /* 0x0002d40d01007387 */ /* 0x0009e20000100800 */
[----:B0-----:R-:W-:-:S03]  /*2ac00*/  IMAD.WIDE R2, R12, 0x2, R14 ;  /* 0x000000020c027825 */ /* 0x001fc600078e020e */
[----:B------:R-:W3:Y:S01]  /*2ac10*/  LDL.64 R22, [R1+0x9b8] ;  /* 0x0009b80001167983 */ /* 0x000ee20000100a00 */
[----:B------:R-:W3:Y:S03]  /*2ac20*/  LDL.64 R14, [R1+0x9b0] ;  /* 0x0009b000010e7983 */ /* 0x000ee60000100a00 */
[----:B-1----:R5:W3:Y:S04]  /*2ac30*/  LDG.E.U16 R20, [R4.64] ;  /* 0x0000000404147981 */ /* 0x002ae8000c1e1500 */
[----:B----4-:R2:W4:Y:S01]  /*2ac40*/  LDG.E.U16 R13, [R6.64] ;  /* 0x00000004060d7981 */ /* 0x010522000c1e1500 */
[----:B-----5:R-:W-:-:S03]  /*2ac50*/  IMAD.WIDE R4, R12, 0x2, R10 ;  /* 0x000000020c047825 */ /* 0x020fc600078e020a */
[----:B------:R-:W5:Y:S01]  /*2ac60*/  LDL.64 R10, [R1+0x9a8] ;  /* 0x0009a800010a7983 */ /* 0x000f620000100a00 */
[----:B------:R0:W-:Y:S03]  /*2ac70*/  STL [R1+0x2d0], R28 ;  /* 0x0002d01c01007387 */ /* 0x0001e60000100800 */
[----:B------:R1:W-:Y:S04]  /*2ac80*/  STL [R1+0x27c], R27 ;  /* 0x00027c1b01007387 */ /* 0x0003e80000100800 */
[----:B0-----:R0:W3:Y:S04]  /*2ac90*/  LDG.E.U16 R28, [R2.64] ;  /* 0x00000004021c7981 */ /* 0x0010e8000c1e1500 */
[----:B-1----:R1:W3:Y:S01]  /*2aca0*/  LDG.E.U16 R27, [R4.64] ;  /* 0x00000004041b7981 */ /* 0x0022e2000c1e1500 */
[----:B--2---:R-:W-:-:S04]  /*2acb0*/  IMAD.WIDE R6, R12, 0x2, R18 ;  /* 0x000000020c067825 */ /* 0x004fc800078e0212 */
[----:B0-----:R-:W-:-:S04]  /*2acc0*/  IMAD.WIDE R2, R12, 0x2, R16 ;  /* 0x000000020c027825 */ /* 0x001fc800078e0210 */
[C---:B-1----:R-:W-:Y:S01]  /*2acd0*/  IMAD.WIDE R4, R12.reuse, 0x2, R24 ;  /* 0x000000020c047825 */ /* 0x042fe200078e0218 */
[----:B---3--:R0:W-:Y:S03]  /*2ace0*/  STL [R1+0x2104], R27 ;  /* 0x0021041b01007387 */ /* 0x0081e60000100800 */
[----:B------:R1:W-:Y:S02]  /*2acf0*/  STL [R1+0x278], R29 ;  /* 0x0002781d01007387 */ /* 0x0003e40000100800 */
[----:B------:R-:W2:Y:S02]  /*2ad00*/  LDL.64 R18, [R1+0x9a0] ;  /* 0x0009a00001127983 */ /* 0x000ea40000100a00 */
[----:B------:R-:W3:Y:S01]  /*2ad10*/  LDL.64 R16, [R1+0x998] ;  /* 0x0009980001107983 */ /* 0x000ee20000100a00 */
[----:B0-----:R0:W3:Y:S04]  /*2ad20*/  LDG.E.U16 R27, [R4.64] ;  /* 0x00000004041b7981 */ /* 0x0010e8000c1e1500 */
[----:B-1----:R1:W3:Y:S02]  /*2ad30*/  LDG.E.U16 R29, [R6.64] ;  /* 0x00000004061d7981 */ /* 0x0022e4000c1e1500 */
[----:B-1----:R-:W-:-:S02]  /*2ad40*/  IMAD.WIDE R6, R12, 0x2, R8 ;  /* 0x000000020c067825 */ /* 0x002fc400078e0208 */
[----:B------:R-:W3:Y:S02]  /*2ad50*/  LDL.64 R8, [R1+0x990] ;  /* 0x0009900001087983 */ /* 0x000ee40000100a00 */
[----:B------:R1:W-:Y:S02]  /*2ad60*/  STL [R1+0x274], R0 ;  /* 0x0002740001007387 */ /* 0x0003e40000100800 */
[C---:B0-----:R-:W-:Y:S01]  /*2ad70*/  IMAD.WIDE R4, R12.reuse, 0x2, R14 ;  /* 0x000000020c047825 */ /* 0x041fe200078e020e */
[----:B------:R5:W3:Y:S04]  /*2ad80*/  LDG.E.U16 R24, [R6.64] ;  /* 0x0000000406187981 */ /* 0x000ae8000c1e1500 */
[----:B------:R-:W3:Y:S04]  /*2ad90*/  LDL.64 R14, [R1+0x980] ;  /* 0x00098000010e7983 */ /* 0x000ee80000100a00 */
[----:B-1----:R0:W3:Y:S01]  /*2ada0*/  LDG.E.U16 R0, [R2.64] ;  /* 0x0000000402007981 */ /* 0x0020e2000c1e1500 */
[----:B-----5:R-:W-:-:S04]  /*2adb0*/  IMAD.WIDE R6, R12, 0x2, R10 ;  /* 0x000000020c067825 */ /* 0x020fc800078e020a */
[C---:B0-----:R-:W-:Y:S02]  /*2adc0*/  IMAD.WIDE R2, R12.reuse, 0x2, R22 ;  /* 0x000000020c027825 */ /* 0x041fe400078e0216 */
[----:B------:R-:W5:Y:S02]  /*2add0*/  LDL.64 R22, [R1+0x988] ;  /* 0x0009880001167983 */ /* 0x000f640000100a00 */
[----:B------:R0:W-:Y:S02]  /*2ade0*/  STL [R1+0x270], R26 ;  /* 0x0002701a01007387 */ /* 0x0001e40000100800 */
[----:B------:R-:W5:Y:S01]  /*2adf0*/  LDL.64 R10, [R1+0x978] ;  /* 0x00097800010a7983 */ /* 0x000f620000100a00 */
[----:B------:R2:W5:Y:S01]  /*2ae00*/  LDG.E.U16 R25, [R2.64] ;  /* 0x0000000402197981 */ /* 0x000562000c1e1500 */
[----:B------:R1:W-:Y:S02]  /*2ae10*/  STL [R1+0x1bc], R20 ;  /* 0x0001bc1401007387 */ /* 0x0003e40000100800 */
[----:B----4-:R4:W-:Y:S01]  /*2ae20*/  STL [R1+0x1b8], R13 ;  /* 0x0001b80d01007387 */ /* 0x0109e20000100800 */
[----:B0-----:R3:W5:Y:S04]  /*2ae30*/  LDG.E.U16 R26, [R4.64] ;  /* 0x00000004041a7981 */ /* 0x001768000c1e1500 */
[----:B-1----:R0:W5:Y:S01]  /*2ae40*/  LDG.E.U16 R20, [R6.64] ;  /* 0x0000000406147981 */ /* 0x002162000c1e1500 */
[----:B--2---:R-:W-:-:S04]  /*2ae50*/  IMAD.WIDE R2, R12, 0x2, R18 ;  /* 0x000000020c027825 */ /* 0x004fc800078e0212 */
[C---:B---3--:R-:W-:Y:S01]  /*2ae60*/  IMAD.WIDE R4, R12.reuse, 0x2, R16 ;  /* 0x000000020c047825 */ /* 0x048fe200078e0210 */
[----:B------:R-:W2:Y:S03]  /*2ae70*/  LDL.LU R18, [R1+0x8b4] ;  /* 0x0008b40001127983 */ /* 0x000ea60000300800 */
[----:B------:R-:W2:Y:S01]  /*2ae80*/  LDL R17, [R1+0x6dc] ;  /* 0x0006dc0001117983 */ /* 0x000ea20000100800 */
[----:B----4-:R5:W3:Y:S04]  /*2ae90*/  LDG.E.U16 R13, [R2.64] ;  /* 0x00000004020d7981 */ /* 0x010ae8000c1e1500 */
[----:B------:R-:W-:Y:S01]  /*2aea0*/  STL [R1+0x1ac], R29 ;  /* 0x0001ac1d01007387 */ /* 0x000fe20000100800 */
[----:B------:R1:W-:Y:S03]  /*2aeb0*/  STL [R1+0x1b4], R28 ;  /* 0x0001b41c01007387 */ /* 0x0003e60000100800 */
[----:B-1----:R-:W4:Y:S01]  /*2aec0*/  LDL.64 R28, [R1+0x958] ;  /* 0x00095800011c7983 */ /* 0x002f220000100a00 */
[----:B0-----:R-:W-:-:S04]  /*2aed0*/  IMAD.WIDE R6, R12, 0x2, R8 ;  /* 0x000000020c067825 */ /* 0x001fc800078e0208 */
[----:B------:R-:W2:Y:S01]  /*2aee0*/  LDL.64 R8, [R1+0x938] ;  /* 0x0009380001087983 */ /* 0x000ea20000100a00 */
[----:B------:R0:W-:Y:S01]  /*2aef0*/  STL [R1+0x1a8], R0 ;  /* 0x0001a80001007387 */ /* 0x0001e20000100800 */
[----:B------:R1:W-:Y:S03]  /*2af00*/  STL [R1+0x1a4], R27 ;  /* 0x0001a41b01007387 */ /* 0x0003e60000100800 */
[----:B0-----:R0:W3:Y:S04]  /*2af10*/  LDG.E.U16 R0, [R4.64] ;  /* 0x0000000404007981 */ /* 0x0010e8000c1e1500 */
[----:B-1----:R1:W3:Y:S01]  /*2af20*/  LDG.E.U16 R27, [R6.64] ;  /* 0x00000004061b7981 */ /* 0x0022e2000c1e1500 */
[----:B-----5:R-:W-:-:S05]  /*2af30*/  IMAD.WIDE R2, R12, 0x2, R22 ;  /* 0x000000020c027825 */ /* 0x020fca00078e0216 */
[----:B------:R5:W4:Y:S01]  /*2af40*/  LDG.E.U16 R19, [R2.64] ;  /* 0x0000000402137981 */ /* 0x000b22000c1e1500 */
[----:B-1----:R-:W-:-:S04]  /*2af50*/  IMAD.WIDE R6, R12, 0x2, R10 ;  /* 0x000000020c067825 */ /* 0x002fc800078e020a */
[C---:B0-----:R-:W-:Y:S01]  /*2af60*/  IMAD.WIDE R4, R12.reuse, 0x2, R14 ;  /* 0x000000020c047825 */ /* 0x041fe200078e020e */
[----:B------:R2:W4:Y:S03]  /*2af70*/  LDG.E.U16 R16, [R6.64] ;  /* 0x0000000406107981 */ /* 0x000526000c1e1500 */
[C---:B--2---:R-:W-:Y:S01]  /*2af80*/  IMAD.WIDE R6, R12.reuse, 0x2, R8 ;  /* 0x000000020c067825 */ /* 0x044fe200078e0208 */
[----:B---3--:R0:W-:Y:S03]  /*2af90*/  STL [R1+0x2144], R27 ;  /* 0x0021441b01007387 */ /* 0x0081e60000100800 */
[----:B------:R-:W-:Y:S02]  /*2afa0*/  STL [R1+0x19c], R25 ;  /* 0x00019c1901007387 */ /* 0x000fe40000100800 */
[----:B------:R1:W-:Y:S02]  /*2afb0*/  STL [R1+0x1a0], R24 ;  /* 0x0001a01801007387 */ /* 0x0003e40000100800 */
[----:B------:R-:W2:Y:S01]  /*2afc0*/  LDL.64 R14, [R1+0x960] ;  /* 0x00096000010e7983 */ /* 0x000ea20000100a00 */
[----:B-----5:R-:W3:Y:S04]  /*2afd0*/  LDL.64 R2, [R1+0x970] ;  /* 0x0009700001027983 */ /* 0x020ee80000100a00 */
[----:B------:R-:W5:Y:S04]  /*2afe0*/  LDL.64 R22, [R1+0x950] ;  /* 0x0009500001167983 */ /* 0x000f680000100a00 */
[----:B------:R-:W5:Y:S04]  /*2aff0*/  LDL.64 R10, [R1+0x948] ;  /* 0x00094800010a7983 */ /* 0x000f680000100a00 */
[----:B0-----:R0:W5:Y:S04]  /*2b000*/  LDG.E.U16 R27, [R6.64] ;  /* 0x00000004061b7981 */ /* 0x001168000c1e1500 */
[----:B-1----:R-:W5:Y:S01]  /*2b010*/  LDL.64 R24, [R1+0x968] ;  /* 0x0009680001187983 */ /* 0x002f620000100a00 */
[----:B------:R1:W-:Y:S03]  /*2b020*/  STL [R1+0x198], R26 ;  /* 0x0001981a01007387 */ /* 0x0003e60000100800 */
[----:B0-----:R-:W0:Y:S04]  /*2b030*/  LDS R6, [R21.X4+0x10400] ;  /* 0x0104000015067984 */ /* 0x001e280000004800 */
[----:B-1----:R4:W5:Y:S02]  /*2b040*/  LDG.E.U16 R26, [R4.64] ;  /* 0x00000004041a7981 */ /* 0x002964000c1e1500 */
[----:B----4-:R-:W-:-:S05]  /*2b050*/  IMAD.WIDE R4, R12, 0x2, R28 ;  /* 0x000000020c047825 */ /* 0x010fca00078e021c */
[----:B------:R2:W4:Y:S02]  /*2b060*/  LDG.E.U16 R28, [R4.64] ;  /* 0x00000004041c7981 */ /* 0x000524000c1e1500 */
[----:B--2---:R-:W-:-:S04]  /*2b070*/  IMAD.WIDE R4, R12, 0x2, R14 ;  /* 0x000000020c047825 */ /* 0x004fc800078e020e */
[----:B---3--:R-:W-:-:S05]  /*2b080*/  IMAD.WIDE R2, R12, 0x2, R2 ;  /* 0x000000020c027825 */ /* 0x008fca00078e0202 */
[----:B------:R1:W2:Y:S04]  /*2b090*/  LDG.E.U16 R29, [R2.64] ;  /* 0x00000004021d7981 */ /* 0x0002a8000c1e1500 */
[----:B-----5:R3:W-:Y:S01]  /*2b0a0*/  STL [R1+0x20fc], R26 ;  /* 0x0020fc1a01007387 */ /* 0x0207e20000100800 */
[----:B------:R-:W5:Y:S02]  /*2b0b0*/  LDL.64 R8, [R1+0x940] ;  /* 0x0009400001087983 */ /* 0x000f640000100a00 */
[----:B------:R-:W-:Y:S02]  /*2b0c0*/  STL [R1+0x194], R20 ;  /* 0x0001941401007387 */ /* 0x000fe40000100800 */
[----:B------:R-:W-:Y:S01]  /*2b0d0*/  STL [R1+0x2148], R27 ;  /* 0x0021481b01007387 */ /* 0x000fe20000100800 */
[----:B------:R-:W2:Y:S01]  /*2b0e0*/  LDL.64 R14, [R1+0x930] ;  /* 0x00093000010e7983 */ /* 0x000ea20000100a00 */
[----:B------:R0:W-:Y:S02]  /*2b0f0*/  STL [R1+0x190], R13 ;  /* 0x0001900d01007387 */ /* 0x0001e40000100800 */
[----:B-1----:R-:W-:-:S04]  /*2b100*/  IMAD.WIDE R2, R12, 0x2, R24 ;  /* 0x000000020c027825 */ /* 0x002fc800078e0218 */
[----:B------:R1:W-:Y:S01]  /*2b110*/  STL [R1+0x8c], R0 ;  /* 0x00008c0001007387 */ /* 0x0003e20000100800 */
[----:B---3--:R3:W4:Y:S04]  /*2b120*/  LDG.E.U16 R26, [R2.64] ;  /* 0x00000004021a7981 */ /* 0x008728000c1e1500 */
[----:B0-----:R0:W4:Y:S02]  /*2b130*/  LDG.E.U16 R13, [R4.64] ;  /* 0x00000004040d7981 */ /* 0x001124000c1e1500 */
[C---:B0-----:R-:W-:Y:S02]  /*2b140*/  IMAD.WIDE R4, R12.reuse, 0x2, R10 ;  /* 0x000000020c047825 */ /* 0x041fe400078e020a */
[----:B------:R-:W4:Y:S04]  /*2b150*/  LDL.LU R10, [R1+0x8fc] ;  /* 0x0008fc00010a7983 */ /* 0x000f280000300800 */
[----:B------:R0:W4:Y:S01]  /*2b160*/  LDG.E.U16 R24, [R4.64] ;  /* 0x0000000404187981 */ /* 0x000122000c1e1500 */
[----:B---3--:R-:W-:-:S05]  /*2b170*/  IMAD.WIDE R2, R12, 0x2, R22 ;  /* 0x000000020c027825 */ /* 0x008fca00078e0216 */
[----:B------:R5:W3:Y:S04]  /*2b180*/  LDG.E.U16 R25, [R2.64] ;  /* 0x0000000402197981 */ /* 0x000ae8000c1e1500 */
[----:B0-----:R-:W3:Y:S01]  /*2b190*/  LDL.LU R5, [R1+0x570] ;  /* 0x0005700001057983 */ /* 0x001ee20000300800 */
[----:B------:R-:W3:Y:S02]  /*2b1a0*/  LDL.LU R4, [R1+0x574] ;  /* 0x0005740001047983 */ /* 0x000ee40000300800 */
[----:B-1----:R-:W-:Y:S02]  /*2b1b0*/  FADD R0, -R17, R18 ;  /* 0x0000001211007221 */ /* 0x002fe40000000100 */
[----:B------:R-:W3:Y:S01]  /*2b1c0*/  LDL.LU R18, [R1+0x8b8] ;  /* 0x0008b80001127983 */ /* 0x000ee20000300800 */
[----:B------:R-:W3:Y:S02]  /*2b1d0*/  LDL R17, [R1+0x6d8] ;  /* 0x0006d80001117983 */ /* 0x000ee40000100800 */
[----:B------:R-:W-:-:S06]  /*2b1e0*/  FMUL R0, R0, 1.4426950216293334961 ;  /* 0x3fb8aa3b00007820 */ /* 0x000fcc0000400000 */
[----:B------:R-:W0:Y:S01]  /*2b1f0*/  MUFU.EX2 R0, R0 ;  /* 0x0000000000007308 */ /* 0x000e220000000800 */
[----:B------:R1:W-:Y:S01]  /*2b200*/  STL [R1+0x84], R19 ;  /* 0x0000841301007387 */ /* 0x0003e20000100800 */
[----:B------:R-:W3:Y:S03]  /*2b210*/  LDL.LU R20, [R1+0x560] ;  /* 0x0005600001147983 */ /* 0x000ee60000300800 */
[----:B-1----:R-:W3:Y:S01]  /*2b220*/  LDL.LU R19, [R1+0x564] ;  /* 0x0005640001137983 */ /* 0x002ee20000300800 */
[----:B------:R1:W-:Y:S03]  /*2b230*/  STL [R1+0x7c], R16 ;  /* 0x00007c1001007387 */ /* 0x0003e60000100800 */
[----:B-1----:R-:W3:Y:S01]  /*2b240*/  LDL.LU R16, [R1+0x550] ;  /* 0x0005500001107983 */ /* 0x002ee20000300800 */
[----:B-----5:R-:W-:-:S03]  /*2b250*/  IMAD.WIDE R2, R12, 0x2, R8 ;  /* 0x000000020c027825 */ /* 0x020fc600078e0208 */
[----:B------:R-:W5:Y:S04]  /*2b260*/  LDL.LU R9, [R1+0x554] ;  /* 0x0005540001097983 */ /* 0x000f680000300800 */
[----:B------:R1:W5:Y:S01]  /*2b270*/  LDG.E.U16 R23, [R2.64] ;  /* 0x0000000402177981 */ /* 0x000362000c1e1500 */
[----:B------:R-:W5:Y:S02]  /*2b280*/  LDL.LU R8, [R1+0x540] ;  /* 0x0005400001087983 */ /* 0x000f640000300800 */
[----:B------:R-:W5:Y:S02]  /*2b290*/  LDL.LU R7, [R1+0x544] ;  /* 0x0005440001077983 */ /* 0x000f640000300800 */
[----:B--2---:R-:W-:Y:S02]  /*2b2a0*/  STL [R1+0x78], R29 ;  /* 0x0000781d01007387 */ /* 0x004fe40000100800 */
[----:B-1----:R-:W-:Y:S01]  /*2b2b0*/  IMAD.WIDE R2, R12, 0x2, R14 ;  /* 0x000000020c027825 */ /* 0x002fe200078e020e */
[----:B----4-:R-:W-:Y:S04]  /*2b2c0*/  STL [R1+0x74], R28 ;  /* 0x0000741c01007387 */ /* 0x010fe80000100800 */
[----:B------:R3:W2:Y:S01]  /*2b2d0*/  LDG.E.U16 R22, [R2.64] ;  /* 0x0000000402167981 */ /* 0x0006a2000c1e1500 */
[----:B0-----:R-:W-:-:S02]  /*2b2e0*/  FFMA R10, R0, R10, R6 ;  /* 0x0000000a000a7223 */ /* 0x001fc40000000006 */
[C---:B---3--:R-:W-:Y:S02]  /*2b2f0*/  FMUL R3, R0.reuse, R5 ;  /* 0x0000000500037220 */ /* 0x048fe40000400000 */
[C---:B------:R-:W-:Y:S02]  /*2b300*/  FMUL R2, R0.reuse, R4 ;  /* 0x0000000400027220 */ /* 0x040fe40000400000 */
[----:B------:R-:W3:Y:S01]  /*2b310*/  LDL.LU R4, [R1+0x530] ;  /* 0x0005300001047983 */ /* 0x000ee20000300800 */
[----:B------:R-:W-:Y:S02]  /*2b320*/  STL [R1+0x8fc], R10 ;  /* 0x0008fc0a01007387 */ /* 0x000fe40000100800 */
[----:B------:R-:W-:Y:S02]  /*2b330*/  STL [R1+0x170], R3 ;  /* 0x0001700301007387 */ /* 0x000fe40000100800 */
[----:B------:R-:W-:Y:S01]  /*2b340*/  STL [R1+0x4c], R26 ;  /* 0x00004c1a01007387 */ /* 0x000fe20000100800 */
[----:B------:R-:W4:Y:S01]  /*2b350*/  LDL.LU R15, [R1+0x534] ;  /* 0x00053400010f7983 */ /* 0x000f220000300800 */
[----:B------:R-:W-:Y:S02]  /*2b360*/  STL [R1+0x174], R2 ;  /* 0x0001740201007387 */ /* 0x000fe40000100800 */
[----:B------:R0:W-:Y:S02]  /*2b370*/  STL [R1+0x48], R13 ;  /* 0x0000480d01007387 */ /* 0x0001e40000100800 */
[----:B------:R-:W4:Y:S01]  /*2b380*/  LDL.LU R14, [R1+0x520] ;  /* 0x00052000010e7983 */ /* 0x000f220000300800 */
[----:B0-----:R-:W4:Y:S01]  /*2b390*/  LDL.LU R13, [R1+0x524] ;  /* 0x00052400010d7983 */ /* 0x001f220000300800 */
[----:B------:R-:W4:Y:S02]  /*2b3a0*/  LDL.LU R11, [R1+0x510] ;  /* 0x00051000010b7983 */ /* 0x000f240000300800 */
[----:B------:R-:W-:Y:S02]  /*2b3b0*/  STL [R1+0x44], R25 ;  /* 0x0000441901007387 */ /* 0x000fe40000100800 */
[----:B------:R-:W4:Y:S01]  /*2b3c0*/  LDL.LU R10, [R1+0x514] ;  /* 0x00051400010a7983 */ /* 0x000f220000300800 */
[----:B------:R-:W-:Y:S01]  /*2b3d0*/  STL [R1+0x40], R24 ;  /* 0x0000401801007387 */ /* 0x000fe20000100800 */
[----:B------:R-:W4:Y:S02]  /*2b3e0*/  LDL.LU R6, [R1+0x500] ;  /* 0x0005000001067983 */ /* 0x000f240000300800 */
[----:B------:R-:W4:Y:S02]  /*2b3f0*/  LDL.LU R5, [R1+0x504] ;  /* 0x0005040001057983 */ /* 0x000f240000300800 */
[----:B------:R-:W4:Y:S02]  /*2b400*/  LDL.64 R2, [R1+0x928] ;  /* 0x0009280001027983 */ /* 0x000f240000100a00 */
[----:B------:R-:W-:-:S02]  /*2b410*/  FMUL R20, R0, R20 ;  /* 0x0000001400147220 */ /* 0x000fc40000400000 */
[C---:B------:R-:W-:Y:S02]  /*2b420*/  FMUL R19, R0.reuse, R19 ;  /* 0x0000001300137220 */ /* 0x040fe40000400000 */
[C---:B------:R-:W-:Y:S01]  /*2b430*/  FMUL R16, R0.reuse, R16 ;  /* 0x0000001000107220 */ /* 0x040fe20000400000 */
[----:B------:R-:W-:Y:S02]  /*2b440*/  STL [R1+0x160], R20 ;  /* 0x0001601401007387 */ /* 0x000fe40000100800 */
[----:B------:R-:W-:Y:S02]  /*2b450*/  STL [R1+0x164], R19 ;  /* 0x0001641301007387 */ /* 0x000fe40000100800 */
[----:B------:R0:W-:Y:S01]  /*2b460*/  STL [R1+0xd0], R16 ;  /* 0x0000d01001007387 */ /* 0x0001e20000100800 */
[C---:B-----5:R-:W-:Y:S02]  /*2b470*/  FMUL R9, R0.reuse, R9 ;  /* 0x0000000900097220 */ /* 0x060fe40000400000 */
[----:B------:R-:W-:-:S02]  /*2b480*/  FMUL R8, R0, R8 ;  /* 0x0000000800087220 */ /* 0x000fc40000400000 */
[C---:B0-----:R-:W-:Y:S01]  /*2b490*/  FMUL R16, R0.reuse, R7 ;  /* 0x0000000700107220 */ /* 0x041fe20000400000 */
[----:B------:R-:W-:Y:S01]  /*2b4a0*/  STL [R1+0xd4], R9 ;  /* 0x0000d40901007387 */ /* 0x000fe20000100800 */
[----:B------:R-:W5:Y:S02]  /*2b4b0*/  LDL.LU R7, [R1+0x900] ;  /* 0x0009000001077983 */ /* 0x000f640000300800 */
[----:B------:R0:W-:Y:S02]  /*2b4c0*/  STL [R1+0xc0], R8 ;  /* 0x0000c00801007387 */ /* 0x0001e40000100800 */
[----:B------:R-:W-:Y:S01]  /*2b4d0*/  STL [R1+0x3c], R23 ;  /* 0x00003c1701007387 */ /* 0x000fe20000100800 */
[----:B0-----:R-:W5:Y:S01]  /*2b4e0*/  LDL.64 R8, [R1+0x920] ;  /* 0x0009200001087983 */ /* 0x001f620000100a00 */
[----:B------:R4:W-:Y:S03]  /*2b4f0*/  STL [R1+0xc4], R16 ;  /* 0x0000c41001007387 */ /* 0x0009e60000100800 */
[----:B--2---:R-:W-:Y:S01]  /*2b500*/  STL [R1+0x38], R22 ;  /* 0x0000381601007387 */ /* 0x004fe20000100800 */
[----:B---3--:R-:W-:-:S03]  /*2b510*/  FMUL R19, R0, R4 ;  /* 0x0000000400137220 */ /* 0x008fc60000400000 */
[----:B------:R-:W5:Y:S01]  /*2b520*/  LDS R4, [R21.X4+0x10480] ;  /* 0x0104800015047984 */ /* 0x000f620000004800 */
[C---:B----4-:R-:W-:Y:S02]  /*2b530*/  FMUL R16, R0.reuse, R15 ;  /* 0x0000000f00107220 */ /* 0x050fe40000400000 */
[C---:B------:R-:W-:Y:S01]  /*2b540*/  FMUL R15, R0.reuse, R14 ;  /* 0x0000000e000f7220 */ /* 0x040fe20000400000 */
[----:B------:R-:W-:Y:S02]  /*2b550*/  STL [R1+0xb0], R19 ;  /* 0x0000b01301007387 */ /* 0x000fe40000100800 */
[----:B------:R-:W-:Y:S02]  /*2b560*/  STL [R1+0xb4], R16 ;  /* 0x0000b41001007387 */ /* 0x000fe40000100800 */
[----:B------:R-:W-:Y:S01]  /*2b570*/  STL [R1+0xa0], R15 ;  /* 0x0000a00f01007387 */ /* 0x000fe20000100800 */
[C---:B------:R-:W-:Y:S02]  /*2b580*/  FMUL R14, R0.reuse, R13 ;  /* 0x0000000d000e7220 */ /* 0x040fe40000400000 */
[----:B------:R-:W-:-:S02]  /*2b590*/  FMUL R13, R0, R11 ;  /* 0x0000000b000d7220 */ /* 0x000fc40000400000 */
[C---:B------:R-:W-:Y:S02]  /*2b5a0*/  FMUL R11, R0.reuse, R10 ;  /* 0x0000000a000b7220 */ /* 0x040fe40000400000 */
[C---:B------:R-:W-:Y:S01]  /*2b5b0*/  FMUL R10, R0.reuse, R6 ;  /* 0x00000006000a7220 */ /* 0x040fe20000400000 */
[----:B------:R-:W-:Y:S01]  /*2b5c0*/  STL [R1+0xa4], R14 ;  /* 0x0000a40e01007387 */ /* 0x000fe20000100800 */
[----:B------:R0:W-:Y:S02]  /*2b5d0*/  STL [R1+0x90], R13 ;  /* 0x0000900d01007387 */ /* 0x0001e40000100800 */
[----:B------:R-:W-:Y:S02]  /*2b5e0*/  STL [R1+0x94], R11 ;  /* 0x0000940b01007387 */ /* 0x000fe40000100800 */
[----:B------:R-:W2:Y:S02]  /*2b5f0*/  LDL.LU R6, [R1+0x578] ;  /* 0x0005780001067983 */ /* 0x000ea40000300800 */
[----:B------:R-:W-:Y:S01]  /*2b600*/  FMUL R0, R0, R5 ;  /* 0x0000000500007220 */ /* 0x000fe20000400000 */
[----:B------:R-:W-:Y:S01]  /*2b610*/  STL [R1+0x180], R10 ;  /* 0x0001800a01007387 */ /* 0x000fe20000100800 */
[----:B------:R-:W3:Y:S02]  /*2b620*/  LDL.LU R5, [R1+0x57c] ;  /* 0x00057c0001057983 */ /* 0x000ee40000300800 */
[----:B------:R-:W-:-:S05]  /*2b630*/  IMAD.WIDE R2, R12, 0x2, R2 ;  /* 0x000000020c027825 */ /* 0x000fca00078e0202 */
[----:B0-----:R0:W4:Y:S04]  /*2b640*/  LDG.E.U16 R13, [R2.64] ;  /* 0x00000004020d7981 */ /* 0x001128000c1e1500 */
[----:B------:R1:W-:Y:S01]  /*2b650*/  STL [R1+0x184], R0 ;  /* 0x0001840001007387 */ /* 0x0003e20000100800 */
[----:B------:R-:W4:Y:S02]  /*2b660*/  LDL.LU R22, [R1+0x8ac] ;  /* 0x0008ac0001167983 */ /* 0x000f240000300800 */
[----:B-1----:R-:W-:-:S04]  /*2b670*/  FADD R0, -R17, R18 ;  /* 0x0000001211007221 */ /* 0x002fc80000000100 */
[----:B------:R-:W-:-:S06]  /*2b680*/  FMUL R0, R0, 1.4426950216293334961 ;  /* 0x3fb8aa3b00007820 */ /* 0x000fcc0000400000 */
[----:B------:R-:W5:Y:S02]  /*2b690*/  MUFU.EX2 R0, R0 ;  /* 0x0000000000007308 */ /* 0x000f640000000800 */
[----:B-----5:R-:W-:-:S05]  /*2b6a0*/  FFMA R7, R0, R7, R4 ;  /* 0x0000000700077223 */ /* 0x020fca0000000004 */
[----:B------:R1:W-:Y:S01]  /*2b6b0*/  STL [R1+0x900], R7 ;  /* 0x0009000701007387 */ /* 0x0003e20000100800 */
[----:B------:R-:W5:Y:S02]  /*2b6c0*/  LDL.LU R25, [R1+0x8b0] ;  /* 0x0008b00001197983 */ /* 0x000f640000300800 */
[----:B------:R-:W5:Y:S02]  /*2b6d0*/  LDL.LU R15, [R1+0x8a4] ;  /* 0x0008a400010f7983 */ /* 0x000f640000300800 */
[----:B------:R-:W5:Y:S01]  /*2b6e0*/  LDL.LU R14, [R1+0x8a8] ;  /* 0x0008a800010e7983 */ /* 0x000f620000300800 */
[----:B------:R-:W5:Y:S01]  /*2b6f0*/  LDL.LU R23, [R1+0x89c] ;  /* 0x00089c0001177983 */ /* 0x000f620000300800 */
[----:B------:R-:W5:Y:S02]  /*2b700*/  LDL.LU R24, [R1+0x8a0] ;  /* 0x0008a00001187983 */ /* 0x000f640000300800 */
[----:B0-----:R-:W-:-:S04]  /*2b710*/  IMAD.WIDE R2, R12, 0x2, R8 ;  /* 0x000000020c027825 */ /* 0x001fc800078e0208 */
[----:B------:R-:W5:Y:S01]  /*2b720*/  LDL.LU R10, [R1+0x894] ;  /* 0x00089400010a7983 */ /* 0x000f620000300800 */
[----:B------:R-:W5:Y:S04]  /*2b730*/  LDL.LU R11, [R1+0x898] ;  /* 0x00089800010b7983 */ /* 0x000f680000300800 */
[----:B------:R2:W5:Y:S01]  /*2b740*/  LDG.E.U16 R28, [R2.64] ;  /* 0x00000004021c7981 */ /* 0x000562000c1e1500 */
[----:B------:R-:W5:Y:S02]  /*2b750*/  LDL.LU R27, [R1+0x568] ;  /* 0x00056800011b7983 */ /* 0x000f640000300800 */
[C---:B--2---:R-:W-:Y:S02]  /*2b760*/  FMUL R3, R0.reuse, R6 ;  /* 0x0000000600037220 */ /* 0x044fe40000400000 */
[----:B---3--:R-:W-:-:S03]  /*2b770*/  FMUL R2, R0, R5 ;  /* 0x0000000500027220 */ /* 0x008fc60000400000 */
[----:B------:R0:W-:Y:S01]  /*2b780*/  STL [R1+0x178], R3 ;  /* 0x0001780301007387 */ /* 0x0001e20000100800 */
[----:B------:R-:W2:Y:S02]  /*2b790*/  LDL.LU R19, [R1+0x56c] ;  /* 0x00056c0001137983 */ /* 0x000ea40000300800 */
[----:B------:R3:W-:Y:S02]  /*2b7a0*/  STL [R1+0x17c], R2 ;  /* 0x00017c0201007387 */ /* 0x0007e40000100800 */
[----:B------:R-:W2:Y:S01]  /*2b7b0*/  LDL.LU R26, [R1+0x558] ;  /* 0x00055800011a7983 */ /* 0x000ea20000300800 */
[----:B------:R-:W2:Y:S01]  /*2b7c0*/  LDL.LU R20, [R1+0x55c] ;  /* 0x00055c0001147983 */ /* 0x000ea20000300800 */
[----:B------:R-:W2:Y:S02]  /*2b7d0*/  LDL.LU R18, [R1+0x548] ;  /* 0x0005480001127983 */ /* 0x000ea40000300800 */
[----:B------:R-:W2:Y:S02]  /*2b7e0*/  LDL.LU R17, [R1+0x54c] ;  /* 0x00054c0001117983 */ /* 0x000ea40000300800 */
[----:B------:R-:W2:Y:S01]  /*2b7f0*/  LDL.LU R9, [R1+0x538] ;  /* 0x0005380001097983 */ /* 0x000ea20000300800 */
[----:B------:R-:W2:Y:S01]  /*2b800*/  LDL.LU R8, [R1+0x53c] ;  /* 0x00053c0001087983 */ /* 0x000ea20000300800 */
[----:B-1----:R-:W2:Y:S02]  /*2b810*/  LDL.LU R7, [R1+0x528] ;  /* 0x0005280001077983 */ /* 0x002ea40000300800 */
[----:B------:R-:W2:Y:S02]  /*2b820*/  LDL.LU R6, [R1+0x52c] ;  /* 0x00052c0001067983 */ /* 0x000ea40000300800 */
[----:B------:R-:W2:Y:S01]  /*2b830*/  LDL.LU R5, [R1+0x518] ;  /* 0x0005180001057983 */ /* 0x000ea20000300800 */
[----:B----4-:R1:W-:Y:S01]  /*2b840*/  STL [R1+0x34], R13 ;  /* 0x0000340d01007387 */ /* 0x0103e20000100800 */
[----:B------:R-:W4:Y:S02]  /*2b850*/  LDL.LU R4, [R1+0x51c] ;  /* 0x00051c0001047983 */ /* 0x000f240000300800 */
[----:B0-----:R-:W4:Y:S02]  /*2b860*/  LDL.LU R3, [R1+0x508] ;  /* 0x0005080001037983 */ /* 0x001f240000300800 */
[----:B---3--:R-:W3:Y:S01]  /*2b870*/  LDL.LU R2, [R1+0x50c] ;  /* 0x00050c0001027983 */ /* 0x008ee20000300800 */
[----:B------:R-:W3:Y:S04]  /*2b880*/  LDL.LU R16, [R1+0x8bc] ;  /* 0x0008bc0001107983 */ /* 0x000ee80000300800 */
[----:B-1----:R-:W3:Y:S01]  /*2b890*/  LDL R13, [R1+0x6d4] ;  /* 0x0006d400010d7983 */ /* 0x002ee20000100800 */
[----:B------:R-:W3:Y:S02]  /*2b8a0*/  LDL.LU R12, [R1+0x88c] ;  /* 0x00088c00010c7983 */ /* 0x000ee40000300800 */
[----:B------:R-:W3:Y:S01]  /*2b8b0*/  LDL.LU R29, [R1+0x890] ;  /* 0x00089000011d7983 */ /* 0x000ee20000300800 */
[----:B-----5:R0:W-:Y:S02]  /*2b8c0*/  STL [R1+0x30], R28 ;  /* 0x0000301c01007387 */ /* 0x0201e40000100800 */
[----:B0-----:R-:W-:-:S05]  /*2b8d0*/  FMUL R28, R0, R27 ;  /* 0x0000001b001c7220 */ /* 0x001fca0000400000 */
[----:B------:R0:W-:Y:S04]  /*2b8e0*/  STL [R1+0x168], R28 ;  /* 0x0001681c01007387 */ /* 0x0001e80000100800 */
[----:B0-----:R-:W5:Y:S01]  /*2b8f0*/  LDL.LU R28, [R1+0x15c] ;  /* 0x00015c00011c7983 */ /* 0x001f620000300800 */
[C---:B--2---:R-:W-:Y:S02]  /*2b900*/  FMUL R27, R0.reuse, R19 ;  /* 0x00000013001b7220 */ /* 0x044fe40000400000 */
[C---:B------:R-:W-:Y:S02]  /*2b910*/  FMUL R26, R0.reuse, R26 ;  /* 0x0000001a001a7220 */ /* 0x040fe40000400000 */
[C---:B------:R-:W-:Y:S02]  /*2b920*/  FMUL R20, R0.reuse, R20 ;  /* 0x0000001400147220 */ /* 0x040fe40000400000 */
[C---:B------:R-:W-:Y:S01]  /*2b930*/  FMUL R18, R0.reuse, R18 ;  /* 0x0000001200127220 */ /* 0x040fe20000400000 */
[----:B------:R-:W5:Y:S01]  /*2b940*/  LDL.LU R19, [R1+0x888] ;  /* 0x0008880001137983 */ /* 0x000f620000300800 */
[----:B------:R-:W-:-:S02]  /*2b950*/  FMUL R17, R0, R17 ;  /* 0x0000001100117220 */ /* 0x000fc40000400000 */
[----:B------:R-:W-:Y:S02]  /*2b960*/  STL [R1+0x16c], R27 ;  /* 0x00016c1b01007387 */ /* 0x000fe40000100800 */
[----:B------:R-:W-:Y:S02]  /*2b970*/  STL [R1+0xd8], R26 ;  /* 0x0000d81a01007387 */ /* 0x000fe40000100800 */
[C---:B------:R-:W-:Y:S01]  /*2b980*/  FMUL R9, R0.reuse, R9 ;  /* 0x0000000900097220 */ /* 0x040fe20000400000 */
[----:B------:R-:W-:Y:S01]  /*2b990*/  STL [R1+0xdc], R20 ;  /* 0x0000dc1401007387 */ /* 0x000fe20000100800 */
[----:B------:R0:W-:Y:S02]  /*2b9a0*/  STL [R1+0xc8], R18 ;  /* 0x0000c81201007387 */ /* 0x0001e40000100800 */
[C---:B------:R-:W-:Y:S02]  /*2b9b0*/  FMUL R8, R0.reuse, R8 ;  /* 0x0000000800087220 */ /* 0x040fe40000400000 */
[----:B------:R1:W-:Y:S01]  /*2b9c0*/  STL [R1+0xcc], R17 ;  /* 0x0000cc1101007387 */ /* 0x0003e20000100800 */
[----:B0-----:R-:W2:Y:S01]  /*2b9d0*/  LDL.LU R18, [R1+0x154] ;  /* 0x0001540001127983 */ /* 0x001ea20000300800 */
[----:B------:R-:W-:Y:S02]  /*2b9e0*/  STL [R1+0xb8], R9 ;  /* 0x0000b80901007387 */ /* 0x000fe40000100800 */
[----:B-1----:R-:W2:Y:S02]  /*2b9f0*/  LDL.LU R17, [R1+0x158] ;  /* 0x0001580001117983 */ /* 0x002ea40000300800 */
[----:B------:R0:W-:Y:S02]  /*2ba00*/  STL [R1+0xbc], R8 ;  /* 0x0000bc0801007387 */ /* 0x0001e40000100800 */
[----:B0-----:R-:W-:-:S02]  /*2ba10*/  FMUL R8, R0, R7 ;  /* 0x0000000700087220 */ /* 0x001fc40000400000 */
[C---:B------:R-:W-:Y:S02]  /*2ba20*/  FMUL R7, R0.reuse, R6 ;  /* 0x0000000600077220 */ /* 0x040fe40000400000 */
[C---:B------:R-:W-:Y:S02]  /*2ba30*/  FMUL R6, R0.reuse, R5 ;  /* 0x0000000500067220 */ /* 0x040fe40000400000 */
[C---:B----4-:R-:W-:Y:S02]  /*2ba40*/  FMUL R5, R0.reuse, R4 ;  /* 0x0000000400057220 */ /* 0x050fe40000400000 */
[C---:B------:R-:W-:Y:S01]  /*2ba50*/  FMUL R4, R0.reuse, R3 ;  /* 0x0000000300047220 */ /* 0x040fe20000400000 */
[----:B------:R0:W-:Y:S01]  /*2ba60*/  STL [R1+0xa8], R8 ;  /* 0x0000a80801007387 */ /* 0x0001e20000100800 */
[----:B---3--:R-:W-:Y:S02]  /*2ba70*/  FMUL R3, R0, R2 ;  /* 0x0000000200037220 */ /* 0x008fe40000400000 */
[----:B------:R-:W-:Y:S02]  /*2ba80*/  STL [R1+0xac], R7 ;  /* 0x0000ac0701007387 */ /* 0x000fe40000100800 */
[----:B------:R-:W-:Y:S01]  /*2ba90*/  STL [R1+0x98], R6 ;  /* 0x0000980601007387 */ /* 0x000fe20000100800 */
[----:B------:R-:W-:Y:S01]  /*2baa0*/  F2FP.PACK_AB R0, R22, R25 ;  /* 0x000000191600723e */ /* 0x000fe200000000ff */
[----:B------:R-:W-:Y:S01]  /*2bab0*/  STL [R1+0x9c], R5 ;  /* 0x00009c0501007387 */ /* 0x000fe20000100800 */
[----:B------:R-:W-:Y:S02]  /*2bac0*/  STL [R1+0x188], R4 ;  /* 0x0001880401007387 */ /* 0x000fe40000100800 */
[----:B------:R-:W-:Y:S01]  /*2bad0*/  STL [R1+0x18c], R3 ;  /* 0x00018c0301007387 */ /* 0x000fe20000100800 */
[----:B------:R-:W-:Y:S01]  /*2bae0*/  F2FP.PACK_AB R25, R15, R14 ;  /* 0x0000000e0f19723e */ /* 0x000fe200000000ff */
[----:B------:R-:W1:Y:S04]  /*2baf0*/  LDS R2, [R21.X4+0x10500] ;  /* 0x0105000015027984 */ /* 0x000e680000004800 */
[----:B------:R-:W3:Y:S01]  /*2bb00*/  LDL.LU R15, [R1+0x14c] ;  /* 0x00014c00010f7983 */ /* 0x000ee20000300800 */
[----:B------:R4:W-:Y:S02]  /*2bb10*/  STL [R1+0x28], R0 ;  /* 0x0000280001007387 */ /* 0x0009e40000100800 */
[----:B------:R-:W3:Y:S02]  /*2bb20*/  LDL.LU R14, [R1+0x150] ;  /* 0x00015000010e7983 */ /* 0x000ee40000300800 */
[----:B------:R-:W-:Y:S01]  /*2bb30*/  STL [R1+0x20d0], R25 ;  /* 0x0020d01901007387 */ /* 0x000fe20000100800 */
[----:B0-----:R-:W3:Y:S01]  /*2bb40*/  LDL.LU R8, [R1+0x144] ;  /* 0x0001440001087983 */ /* 0x001ee20000300800 */
[----:B----4-:R-:W-:Y:S01]  /*2bb50*/  F2FP.PACK_AB R0, R23, R24 ;  /* 0x000000181700723e */ /* 0x010fe200000000ff */
[----:B------:R-:W-:Y:S01]  /*2bb60*/  F2FP.PACK_AB R24, R10, R11 ;  /* 0x0000000b0a18723e */ /* 0x000fe200000000ff */
[----:B------:R-:W-:-:S03]  /*2bb70*/  F2FP.PACK_AB R3, R12, R29 ;  /* 0x0000001d0c03723e */ /* 0x000fc600000000ff */
[----:B------:R0:W-:Y:S01]  /*2bb80*/  STL [R1+0x24], R0 ;  /* 0x0000240001007387 */ /* 0x0001e20000100800 */
[----:B------:R-:W4:Y:S02]  /*2bb90*/  LDL.LU R11, [R1+0x148] ;  /* 0x00014800010b7983 */ /* 0x000f240000300800 */
[----:B------:R-:W-:Y:S02]  /*2bba0*/  STL [R1+0x20d4], R24 ;  /* 0x0020d41801007387 */ /* 0x000fe40000100800 */
[----:B------:R-:W4:Y:S02]  /*2bbb0*/  LDL.LU R21, [R1+0x13c] ;  /* 0x00013c0001157983 */ /* 0x000f240000300800 */
[----:B0-----:R-:W-:Y:S02]  /*2bbc0*/  FADD R0, -R13, R16 ;  /* 0x000000100d007221 */ /* 0x001fe40000000100 */
[----:B------:R-:W4:Y:S01]  /*2bbd0*/  LDL.LU R13, [R1+0x140] ;  /* 0x00014000010d7983 */ /* 0x000f220000300800 */
[----:B------:R0:W-:Y:S02]  /*2bbe0*/  STL [R1+0x18], R3 ;  /* 0x0000180301007387 */ /* 0x0001e40000100800 */
[----:B------:R-:W4:Y:S02]  /*2bbf0*/  LDL.LU R10, [R1+0x134] ;  /* 0x00013400010a7983 */ /* 0x000f240000300800 */
[----:B------:R-:W4:Y:S01]  /*2bc00*/  LDL.LU R12, [R1+0x138] ;  /* 0x00013800010c7983 */ /* 0x000f220000300800 */
[----:B0-----:R-:W4:Y:S01]  /*2bc10*/  LDL.LU R3, [R1+0x12c] ;  /* 0x00012c0001037983 */ /* 0x001f220000300800 */
[----:B------:R-:W4:Y:S02]  /*2bc20*/  LDL.LU R29, [R1+0x130] ;  /* 0x00013000011d7983 */ /* 0x000f240000300800 */
[----:B------:R-:W4:Y:S01]  /*2bc30*/  LDL.LU R4, [R1+0x124] ;  /* 0x0001240001047983 */ /* 0x000f220000300800 */
[----:B-----5:R-:W-:-:S02]  /*2bc40*/  F2FP.PACK_AB R23, R28, R19 ;  /* 0x000000131c17723e */ /* 0x020fc400000000ff */
[----:B------:R-:W5:Y:S03]  /*2bc50*/  LDL.LU R28, [R1+0x128] ;  /* 0x00012800011c7983 */ /* 0x000f660000300800 */
[----:B------:R2:W-:Y:S02]  /*2bc60*/  STL [R1+0x20d8], R23 ;  /* 0x0020d81701007387 */ /* 0x0005e40000100800 */
[----:B------:R-:W5:Y:S01]  /*2bc70*/  LDL.LU R20, [R1+0x11c] ;  /* 0x00011c0001147983 */ /* 0x000f620000300800 */
[----:B--2---:R-:W-:Y:S02]  /*2bc80*/  F2FP.PACK_AB R23, R18, R17 ;  /* 0x000000111217723e */ /* 0x004fe400000000ff */
[----:B------:R-:W2:Y:S01]  /*2bc90*/  LDL.LU R18, [R1+0x120] ;  /* 0x0001200001127983 */ /* 0x000ea20000300800 */
[----:B------:R-:W2:Y:S02]  /*2bca0*/  LDL.LU R6, [R1+0x114] ;  /* 0x0001140001067983 */ /* 0x000ea40000300800 */
[----:B------:R-:W2:Y:S02]  /*2bcb0*/  LDL.LU R19, [R1+0x118] ;  /* 0x0001180001137983 */ /* 0x000ea40000300800 */
[----:B------:R-:W2:Y:S01]  /*2bcc0*/  LDL.LU R5, [R1+0x10c] ;  /* 0x00010c0001057983 */ /* 0x000ea20000300800 */
[----:B------:R-:W2:Y:S01]  /*2bcd0*/  LDL.LU R17, [R1+0x110] ;  /* 0x0001100001117983 */ /* 0x000ea20000300800 */
[----:B------:R-:W2:Y:S02]  /*2bce0*/  LDL.LU R27, [R1+0x104] ;  /* 0x00010400011b7983 */ /* 0x000ea40000300800 */
[----:B------:R-:W2:Y:S02]  /*2bcf0*/  LDL.LU R16, [R1+0x108] ;  /* 0x0001080001107983 */ /* 0x000ea40000300800 */
[----:B------:R-:W-:Y:S01]  /*2bd00*/  STL [R1+0x20dc], R23 ;  /* 0x0020dc1701007387 */ /* 0x000fe20000100800 */
[----:B------:R-:W2:Y:S01]  /*2bd10*/  LDL.LU R7, [R1+0xf4] ;  /* 0x0000f40001077983 */ /* 0x000ea20000300800 */
[----:B---3--:R-:W-:-:S03]  /*2bd20*/  F2FP.PACK_AB R22, R15, R14 ;  /* 0x0000000e0f16723e */ /* 0x008fc600000000ff */
[----:B------:R-:W3:Y:S01]  /*2bd30*/  LDL.LU R14, [R1+0x100] ;  /* 0x00010000010e7983 */ /* 0x000ee20000300800 */
[----:B------:R-:W3:Y:S02]  /*2bd40*/  LDL.LU R26, [R1+0xec] ;  /* 0x0000ec00011a7983 */ /* 0x000ee40000300800 */
[----:B------:R-:W3:Y:S02]  /*2bd50*/  LDL.LU R15, [R1+0xf0] ;  /* 0x0000f000010f7983 */ /* 0x000ee40000300800 */
[----:B------:R-:W-:Y:S01]  /*2bd60*/  STL [R1+0x20e0], R22 ;  /* 0x0020e01601007387 */ /* 0x000fe20000100800 */
[----:B------:R-:W3:Y:S01]  /*2bd70*/  LDL.LU R9, [R1+0x8c0] ;  /* 0x0008c00001097983 */ /* 0x000ee20000300800 */
[----:B----4-:R-:W-:-:S03]  /*2bd80*/  F2FP.PACK_AB R24, R8, R11 ;  /* 0x0000000b0818723e */ /* 0x010fc600000000ff */
[----:B------:R-:W4:Y:S02]  /*2bd90*/  LDL R11, [R1+0x6d0] ;  /* 0x0006d000010b7983 */ /* 0x000f240000100800 */
[----:B------:R-:W-:Y:S02]  /*2bda0*/  STL [R1+0x20e4], R24 ;  /* 0x0020e41801007387 */ /* 0x000fe40000100800 */
[----:B------:R-:W4:Y:S01]  /*2bdb0*/  LDL.LU R8, [R1+0xe4] ;  /* 0x0000e40001087983 */ /* 0x000f220000300800 */
[----:B------:R-:W-:Y:S02]  /*2bdc0*/  F2FP.PACK_AB R21, R21, R13 ;  /* 0x0000000d1515723e */ /* 0x000fe400000000ff */
[----:B------:R-:W4:Y:S01]  /*2bdd0*/  LDL.LU R13, [R1+0xe8] ;  /* 0x0000e800010d7983 */ /* 0x000f220000300800 */
[----:B------:R-:W-:Y:S02]  /*2bde0*/  F2FP.PACK_AB R25, R10, R12 ;  /* 0x0000000c0a19723e */ /* 0x000fe400000000ff */
[----:B------:R-:W-:Y:S02]  /*2bdf0*/  STL [R1+0x20e8], R21 ;  /* 0x0020e81501007387 */ /* 0x000fe40000100800 */
[----:B------:R-:W4:Y:S01]  /*2be00*/  LDL.LU R10, [R1+0x2c] ;  /* 0x00002c00010a7983 */ /* 0x000f220000300800 */
[----:B------:R-:W4:Y:S01]  /*2be10*/  LDL.LU R12, [R1+0xe0] ;  /* 0x0000e000010c7983 */ /* 0x000f220000300800 */
[----:B------:R-:W-:Y:S01]  /*2be20*/  STL [R1+0x20ec], R25 ;  /* 0x0020ec1901007387 */ /* 0x000fe20000100800 */
[----:B------:R-:W-:-:S05]  /*2be30*/  F2FP.PACK_AB R29, R3, R29 ;  /* 0x0000001d031d723e */ /* 0x000fca00000000ff */
[----:B------:R-:W-:Y:S01]  /*2be40*/  STL [R1+0x20f0], R29 ;  /* 0x0020f01d01007387 */ /* 0x000fe20000100800 */
[----:B------:R-:W1:Y:S02]  /*2be50*/  LDL.LU R3, [R1+0x904] ;  /* 0x0009040001037983 */ /* 0x000e640000300800 */
[----:B------:R-:W-:-:S06]  /*2be60*/  FMUL R0, R0, 1.4426950216293334961 ;  /* 0x3fb8aa3b00007820 */ /* 0x000fcc0000400000 */
[----:B------:R-:W1:Y:S01]  /*2be70*/  MUFU.EX2 R0, R0 ;  /* 0x0000000000007308 */ /* 0x000e620000000800 */
[----:B-----5:R-:W-:Y:S02]  /*2be80*/  F2FP.PACK_AB R28, R4, R28 ;  /* 0x0000001c041c723e */ /* 0x020fe400000000ff */
[----:B--2---:R-:W-:Y:S02]  /*2be90*/  F2FP.PACK_AB R18, R20, R18 ;  /* 0x000000121412723e */ /* 0x004fe400000000ff */
[----:B------:R-:W0:Y:S01]  /*2bea0*/  S2R R20, SR_TID.X ;  /* 0x0000000000147919 */ /* 0x000e220000002100 */
[----:B------:R-:W-:Y:S02]  /*2beb0*/  F2FP.PACK_AB R19, R6, R19 ;  /* 0x000000130613723e */ /* 0x000fe400000000ff */
[----:B------:R-:W-:Y:S01]  /*2bec0*/  F2FP.PACK_AB R17, R5, R17 ;  /* 0x000000110511723e */ /* 0x000fe200000000ff */
[----:B------:R-:W-:Y:S01]  /*2bed0*/  STL [R1+0x20f4], R28 ;  /* 0x0020f41c01007387 */ /* 0x000fe20000100800 */
[----:B------:R-:W-:Y:S01]  /*2bee0*/  F2FP.PACK_AB R16, R27, R16 ;  /* 0x000000101b10723e */ /* 0x000fe200000000ff */
[----:B------:R2:W-:Y:S02]  /*2bef0*/  STL [R1+0x20f8], R18 ;  /* 0x0020f81201007387 */ /* 0x0005e40000100800 */
[----:B------:R-:W-:Y:S01]  /*2bf00*/  STL [R1+0x2100], R19 ;  /* 0x0021001301007387 */ /* 0x000fe20000100800 */
[----:B------:R-:W-:Y:S01]  /*2bf10*/  STL [R1+0x2108], R17 ;  /* 0x0021081101007387 */ /* 0x000fe20000100800 */
[----:B------:R-:W-:Y:S01]  /*2bf20*/  STL [R1+0x210c], R16 ;  /* 0x00210c1001007387 */ /* 0x000fe20000100800 */
[----:B---3--:R-:W-:-:S02]  /*2bf30*/  F2FP.PACK_AB R14, R7, R14 ;  /* 0x0000000e070e723e */ /* 0x008fc400000000ff */
[----:B------:R-:W-:Y:S01]  /*2bf40*/  F2FP.PACK_AB R15, R26, R15 ;  /* 0x0000000f1a0f723e */ /* 0x000fe200000000ff */
[----:B0-----:R0:W-:Y:S02]  /*2bf50*/  STL [R1+0x2110], R20 ;  /* 0x0021101401007387 */ /* 0x0011e40000100800 */
[----:B------:R-:W-:Y:S02]  /*2bf60*/  STL [R1+0x2114], R14 ;  /* 0x0021140e01007387 */ /* 0x000fe40000100800 */
[----:B------:R3:W-:Y:S01]  /*2bf70*/  STL [R1+0x2118], R15 ;  /* 0x0021180f01007387 */ /* 0x0007e20000100800 */
[----:B--2---:R-:W-:Y:S02]  /*2bf80*/  LOP3.LUT R18, R20, 0x1c, RZ, 0xc0, !PT ;  /* 0x0000001c14127812 */ /* 0x004fe400078ec0ff */
[----:B----4-:R-:W-:Y:S01]  /*2bf90*/  F2FP.PACK_AB R13, R8, R13 ;  /* 0x0000000d080d723e */ /* 0x010fe200000000ff */
[----:B-1----:R-:W-:Y:S02]  /*2bfa0*/  FFMA R3, R0, R3, R2 ;  /* 0x0000000300037223 */ /* 0x002fe40000000002 */
[----:B------:R-:W-:-:S03]  /*2bfb0*/  FADD R2, -R11, R9 ;  /* 0x000000090b027221 */ /* 0x000fc60000000100 */
[----:B------:R-:W-:Y:S01]  /*2bfc0*/  STL [R1+0x904], R3 ;  /* 0x0009040301007387 */ /* 0x000fe20000100800 */
[----:B------:R-:W2:Y:S02]  /*2bfd0*/  LDL.LU R27, [R1+0x8c4] ;  /* 0x0008c400011b7983 */ /* 0x000ea40000300800 */
[----:B------:R-:W2:Y:S02]  /*2bfe0*/  LDL R7, [R1+0x6cc] ;  /* 0x0006cc0001077983 */ /* 0x000ea40000100800 */
[----:B------:R-:W4:Y:S01]  /*2bff0*/  LDL.LU R26, [R1+0xf8] ;  /* 0x0000f800011a7983 */ /* 0x000f220000300800 */
[----:B------:R-:W4:Y:S01]  /*2c000*/  LDL.LU R11, [R1+0xfc] ;  /* 0x0000fc00010b7983 */ /* 0x000f220000300800 */
[----:B------:R-:W5:Y:S02]  /*2c010*/  LDL.LU R23, [R1+0x5f0] ;  /* 0x0005f00001177983 */ /* 0x000f640000300800 */
[----:B------:R1:W-:Y:S02]  /*2c020*/  STL [R1+0x211c], R13 ;  /* 0x00211c0d01007387 */ /* 0x0003e40000100800 */
[----:B------:R-:W2:Y:S01]  /*2c030*/  LDL.LU R22, [R1+0x5f4] ;  /* 0x0005f40001167983 */ /* 0x000ea20000300800 */
[----:B------:R-:W4:Y:S01]  /*2c040*/  LDL.LU R21, [R1+0x5e0] ;  /* 0x0005e00001157983 */ /* 0x000f220000300800 */
[----:B0-----:R-:W4:Y:S02]  /*2c050*/  LDL.LU R20, [R1+0x5e4] ;  /* 0x0005e40001147983 */ /* 0x001f240000300800 */
[----:B------:R-:W4:Y:S02]  /*2c060*/  LDL.LU R19, [R1+0x5d0] ;  /* 0x0005d00001137983 */ /* 0x000f240000300800 */
[----:B------:R-:W4:Y:S01]  /*2c070*/  LDL.LU R17, [R1+0x5d4] ;  /* 0x0005d40001117983 */ /* 0x000f220000300800 */
[----:B------:R-:W4:Y:S01]  /*2c080*/  LDL.LU R16, [R1+0x5c0] ;  /* 0x0005c00001107983 */ /* 0x000f220000300800 */
[----:B---3--:R-:W3:Y:S02]  /*2c090*/  LDL.LU R15, [R1+0x5c4] ;  /* 0x0005c400010f7983 */ /* 0x008ee40000300800 */
[----:B------:R-:W3:Y:S01]  /*2c0a0*/  LDL.LU R14, [R1+0x5b0] ;  /* 0x0005b000010e7983 */ /* 0x000ee20000300800 */
[----:B------:R-:W-:Y:S01]  /*2c0b0*/  F2FP.PACK_AB R12, R10, R12 ;  /* 0x0000000c0a0c723e */ /* 0x000fe200000000ff */
[----:B-1----:R-:W3:Y:S01]  /*2c0c0*/  LDL.LU R13, [R1+0x5b4] ;  /* 0x0005b400010d7983 */ /* 0x002ee20000300800 */
[----:B------:R-:W3:Y:S02]  /*2c0d0*/  LDL.LU R10, [R1+0x5a0] ;  /* 0x0005a000010a7983 */ /* 0x000ee40000300800 */
[----:B------:R-:W3:Y:S02]  /*2c0e0*/  LDL.LU R9, [R1+0x5a4] ;  /* 0x0005a40001097983 */ /* 0x000ee40000300800 */
[----:B------:R-:W3:Y:S01]  /*2c0f0*/  LDL.LU R8, [R1+0x590] ;  /* 0x0005900001087983 */ /* 0x000ee20000300800 */
[----:B------:R-:W3:Y:S01]  /*2c100*/  LDL.LU R6, [R1+0x594] ;  /* 0x0005940001067983 */ /* 0x000ee20000300800 */
[----:B------:R-:W3:Y:S02]  /*2c110*/  LDL.LU R5, [R1+0x580] ;  /* 0x0005800001057983 */ /* 0x000ee40000300800 */
[----:B------:R-:W3:Y:S02]  /*2c120*/  LDL.LU R4, [R1+0x584] ;  /* 0x0005840001047983 */ /* 0x000ee40000300800 */
[----:B------:R5:W-:Y:S01]  /*2c130*/  STL [R1+0x2120], R12 ;  /* 0x0021200c01007387 */ /* 0x000be20000100800 */
[----:B------:R-:W0:Y:S01]  /*2c140*/  LDS R3, [R18.X4+0x10580] ;  /* 0x0105800012037984 */ /* 0x000e220000004800 */
[----:B-----5:R-:W-:-:S02]  /*2c150*/  FMUL R12, R0, R23 ;  /* 0x00000017000c7220 */ /* 0x020fc40000400000 */
[C---:B--2---:R-:W-:Y:S02]  /*2c160*/  FMUL R22, R0.reuse, R22 ;  /* 0x0000001600167220 */ /* 0x044fe40000400000 */
[C---:B----4-:R-:W-:Y:S01]  /*2c170*/  FMUL R21, R0.reuse, R21 ;  /* 0x0000001500157220 */ /* 0x050fe20000400000 */
[----:B------:R1:W-:Y:S02]  /*2c180*/  STL [R1+0x150], R12 ;  /* 0x0001500c01007387 */ /* 0x0003e40000100800 */
[----:B------:R-:W-:Y:S02]  /*2c190*/  STL [R1+0x154], R22 ;  /* 0x0001541601007387 */ /* 0x000fe40000100800 */
[C---:B------:R-:W-:Y:S01]  /*2c1a0*/  FMUL R19, R0.reuse, R19 ;  /* 0x0000001300137220 */ /* 0x040fe20000400000 */
[----:B------:R-:W-:Y:S01]  /*2c1b0*/  STL [R1+0x140], R21 ;  /* 0x0001401501007387 */ /* 0x000fe20000100800 */
[C---:B------:R-:W-:Y:S02]  /*2c1c0*/  FMUL R17, R0.reuse, R17 ;  /* 0x0000001100117220 */ /* 0x040fe40000400000 */
[----:B-1----:R-:W-:-:S05]  /*2c1d0*/  FMUL R12, R0, R20 ;  /* 0x00000014000c7220 */ /* 0x002fca0000400000 */
[----:B------:R1:W-:Y:S01]  /*2c1e0*/  STL [R1+0x144], R12 ;  /* 0x0001440c01007387 */ /* 0x0003e20000100800 */
[----:B------:R-:W-:Y:S02]  /*2c1f0*/  STL [R1+0x130], R19 ;  /* 0x0001301301007387 */ /* 0x000fe40000100800 */
[C---:B---3--:R-:W-:Y:S02]  /*2c200*/  FMUL R15, R0.reuse, R15 ;  /* 0x0000000f000f7220 */ /* 0x048fe40000400000 */
[----:B------:R-:W-:Y:S02]  /*2c210*/  STL [R1+0x134], R17 ;  /* 0x0001341101007387 */ /* 0x000fe40000100800 */
[C---:B------:R-:W-:Y:S02]  /*2c220*/  FMUL R14, R0.reuse, R14 ;  /* 0x0000000e000e7220 */ /* 0x040fe40000400000 */
[C---:B-1----:R-:W-:Y:S02]  /*2c230*/  FMUL R12, R0.reuse, R16 ;  /* 0x00000010000c7220 */ /* 0x042fe40000400000 */
[----:B------:R-:W-:-:S02]  /*2c240*/  FMUL R10, R0, R10 ;  /* 0x0000000a000a7220 */ /* 0x000fc40000400000 */
[C---:B------:R-:W-:Y:S01]  /*2c250*/  FMUL R9, R0.reuse, R9 ;  /* 0x0000000900097220 */ /* 0x040fe20000400000 */
[----:B------:R1:W-:Y:S01]  /*2c260*/  STL [R1+0x120], R12 ;  /* 0x0001200c01007387 */ /* 0x0003e20000100800 */
[----:B------:R2:W-:Y:S02]  /*2c270*/  STL [R1+0x124], R15 ;  /* 0x0001240f01007387 */ /* 0x0005e40000100800 */
[----:B------:R-:W-:Y:S02]  /*2c280*/  STL [R1+0x110], R14 ;  /* 0x0001100e01007387 */ /* 0x000fe40000100800 */
[C---:B-1----:R-:W-:Y:S02]  /*2c290*/  FMUL R12, R0.reuse, R13 ;  /* 0x0000000d000c7220 */ /* 0x042fe40000400000 */
[C---:B------:R-:W-:Y:S02]  /*2c2a0*/  FMUL R8, R0.reuse, R8 ;  /* 0x0000000800087220 */ /* 0x040fe40000400000 */
[----:B------:R-:W-:-:S02]  /*2c2b0*/  FMUL R6, R0, R6 ;  /* 0x0000000600067220 */ /* 0x000fc40000400000 */
[----:B------:R-:W-:Y:S02]  /*2c2c0*/  FMUL R5, R0, R5 ;  /* 0x0000000500057220 */ /* 0x000fe40000400000 */
[----:B------:R-:W-:Y:S01]  /*2c2d0*/  FMUL R2, R2, 1.4426950216293334961 ;  /* 0x3fb8aa3b02027820 */ /* 0x000fe20000400000 */
[----:B------:R-:W-:Y:S01]  /*2c2e0*/  STL [R1+0x114], R12 ;  /* 0x0001140c01007387 */ /* 0x000fe20000100800 */
[----:B------:R1:W-:Y:S02]  /*2c2f0*/  STL [R1+0x100], R10 ;  /* 0x0001000a01007387 */ /* 0x0003e40000100800 */
[----:B------:R3:W-:Y:S02]  /*2c300*/  STL [R1+0x104], R9 ;  /* 0x0001040901007387 */ /* 0x0007e40000100800 */
[----:B--2---:R-:W0:Y:S01]  /*2c310*/  LDL.LU R15, [R1+0x908] ;  /* 0x00090800010f7983 */ /* 0x004e220000300800 */
[----:B------:R2:W-:Y:S01]  /*2c320*/  STL [R1+0xf0], R8 ;  /* 0x0000f00801007387 */ /* 0x0005e20000100800 */
[----:B------:R-:W-:Y:S01]  /*2c330*/  FMUL R0, R0, R4 ;  /* 0x0000000400007220 */ /* 0x000fe20000400000 */
[----:B------:R-:W-:-:S02]  /*2c340*/  F2FP.PACK_AB R11, R26, R11 ;  /* 0x0000000b1a0b723e */ /* 0x000fc400000000ff */
[----:B------:R-:W2:Y:S04]  /*2c350*/  LDS R13, [R18.X4+0x10600] ;  /* 0x01060000120d7984 */ /* 0x000ea80000004800 */
[----:B-1----:R-:W5:Y:S01]  /*2c360*/  LDL.LU R10, [R1+0x5f8] ;  /* 0x0005f800010a7983 */ /* 0x002f620000300800 */
[----:B------:R1:W-:Y:S02]  /*2c370*/  STL [R1+0xf4], R6 ;  /* 0x0000f40601007387 */ /* 0x0003e40000100800 */
[----:B---3--:R-:W3:Y:S02]  /*2c380*/  LDL.LU R9, [R1+0x5fc] ;  /* 0x0005fc0001097983 */ /* 0x008ee40000300800 */
[----:B------:R-:W-:Y:S01]  /*2c390*/  STL [R1+0xe0], R5 ;  /* 0x0000e00501007387 */ /* 0x000fe20000100800 */
[----:B--2---:R-:W2:Y:S01]  /*2c3a0*/  LDL.LU R8, [R1+0x5e8] ;  /* 0x0005e80001087983 */ /* 0x004ea20000300800 */
[----:B------:R1:W-:Y:S03]  /*2c3b0*/  STL [R1+0xe4], R0 ;  /* 0x0000e40001007387 */ /* 0x0003e60000100800 */
[----:B-1----:R-:W2:Y:S01]  /*2c3c0*/  LDL.LU R6, [R1+0x5ec] ;  /* 0x0005ec0001067983 */ /* 0x002ea20000300800 */
[----:B------:R-:W-:Y:S02]  /*2c3d0*/  STL [R1+0x214c], R18 ;  /* 0x00214c1201007387 */ /* 0x000fe40000100800 */
[----:B------:R-:W2:Y:S02]  /*2c3e0*/  LDL.LU R14, [R1+0x5d8] ;  /* 0x0005d800010e7983 */ /* 0x000ea40000300800 */
[----:B------:R-:W2:Y:S02]  /*2c3f0*/  LDL.LU R12, [R1+0x5dc] ;  /* 0x0005dc00010c7983 */ /* 0x000ea40000300800 */
[----:B------:R-:W-:-:S02]  /*2c400*/  FADD R0, -R7, R27 ;  /* 0x0000001b07007221 */ /* 0x000fc40000000100 */
[----:B------:R-:W2:Y:S01]  /*2c410*/  LDL.LU R7, [R1+0x5c8] ;  /* 0x0005c80001077983 */ /* 0x000ea20000300800 */
[----:B------:R-:W2:Y:S01]  /*2c420*/  LDL.LU R5, [R1+0x5cc] ;  /* 0x0005cc0001057983 */ /* 0x000ea20000300800 */
[----:B------:R-:W0:Y:S01]  /*2c430*/  MUFU.EX2 R2, R2 ;  /* 0x0000000200027308 */ /* 0x000e220000000800 */
[----:B------:R-:W-:Y:S01]  /*2c440*/  FMUL R0, R0, 1.4426950216293334961 ;  /* 0x3fb8aa3b00007820 */ /* 0x000fe20000400000 */
[----:B------:R-:W2:Y:S01]  /*2c450*/  LDL.LU R4, [R1+0x5b8] ;  /* 0x0005b80001047983 */ /* 0x000ea20000300800 */
[----:B------:R1:W-:Y:S05]  /*2c460*/  STL [R1+0x2124], R11 ;  /* 0x0021240b01007387 */ /* 0x0003ea0000100800 */
[----:B-1----:R1:W0:Y:S02]  /*2c470*/  MUFU.EX2 R11, R0 ;  /* 0x00000000000b7308 */ /* 0x0022240000000800 */
[----:B0-----:R-:W-:-:S05]  /*2c480*/  FFMA R15, R2, R15, R3 ;  /* 0x0000000f020f7223 */ /* 0x001fca0000000003 */
[----:B------:R-:W-:Y:S01]  /*2c490*/  STL [R1+0x908], R15 ;  /* 0x0009080f01007387 */ /* 0x000fe20000100800 */
[----:B-1----:R-:W4:Y:S02]  /*2c4a0*/  LDL.LU R0, [R1+0x5bc] ;  /* 0x0005bc0001007983 */ /* 0x002f240000300800 */
[C---:B-----5:R-:W-:Y:S02]  /*2c4b0*/  FMUL R10, R2.reuse, R10 ;  /* 0x0000000a020a7220 */ /* 0x060fe40000400000 */
[C---:B---3--:R-:W-:Y:S02]  /*2c4c0*/  FMUL R3, R2.reuse, R9 ;  /* 0x0000000902037220 */ /* 0x048fe40000400000 */
[C---:B--2---:R-:W-:Y:S01]  /*2c4d0*/  FMUL R8, R2.reuse, R8 ;  /* 0x0000000802087220 */ /* 0x044fe20000400000 */
[----:B------:R0:W-:Y:S02]  /*2c4e0*/  STL [R1+0x158], R10 ;  /* 0x0001580a01007387 */ /* 0x0001e40000100800 */
[----:B------:R1:W-:Y:S02]  /*2c4f0*/  STL [R1+0x15c], R3 ;  /* 0x00015c0301007387 */ /* 0x0003e40000100800 */
[----:B------:R-:W-:Y:S01]  /*2c500*/  STL [R1+0x510], R11 ;  /* 0x0005100b01007387 */ /* 0x000fe20000100800 */
[----:B------:R2:W-:Y:S01]  /*2c510*/  STL [R1+0x148], R8 ;  /* 0x0001480801007387 */ /* 0x0005e20000100800 */
[----:B------:R-:W3:Y:S03]  /*2c520*/  LDL.LU R25, [R1+0x880] ;  /* 0x0008800001197983 */ /* 0x000ee60000300800 */
[----:B0-----:R-:W3:Y:S01]  /*2c530*/  LDL.LU R10, [R1+0x884] ;  /* 0x00088400010a7983 */ /* 0x001ee20000300800 */
[----:B-1----:R-:W-:-:S02]  /*2c540*/  FMUL R3, R2, R6 ;  /* 0x0000000602037220 */ /* 0x002fc40000400000 */
[----:B------:R-:W-:-:S03]  /*2c550*/  FMUL R14, R2, R14 ;  /* 0x0000000e020e7220 */ /* 0x000fc60000400000 */
[----:B------:R0:W-:Y:S01]  /*2c560*/  STL [R1+0x14c], R3 ;  /* 0x00014c0301007387 */ /* 0x0001e20000100800 */
[----:B------:R-:W5:Y:S02]  /*2c570*/  LDL.LU R21, [R1+0x878] ;  /* 0x0008780001157983 */ /* 0x000f640000300800 */
[----:B------:R-:W5:Y:S02]  /*2c580*/  LDL.LU R9, [R1+0x87c] ;  /* 0x00087c0001097983 */ /* 0x000f640000300800 */
[----:B------:R-:W3:Y:S01]  /*2c590*/  LDL.LU R22, [R1+0x870] ;  /* 0x0008700001167983 */ /* 0x000ee20000300800 */
[----:B--2---:R-:W2:Y:S01]  /*2c5a0*/  LDL.LU R8, [R1+0x874] ;  /* 0x0008740001087983 */ /* 0x004ea20000300800 */
[C---:B------:R-:W-:Y:S02]  /*2c5b0*/  FMUL R7, R2.reuse, R7 ;  /* 0x0000000702077220 */ /* 0x040fe40000400000 */
[----:B------:R-:W2:Y:S02]  /*2c5c0*/  LDL.LU R23, [R1+0x868] ;  /* 0x0008680001177983 */ /* 0x000ea40000300800 */
[C---:B------:R-:W-:Y:S01]  /*2c5d0*/  FMUL R5, R2.reuse, R5 ;  /* 0x0000000502057220 */ /* 0x040fe20000400000 */
[----:B------:R-:W2:Y:S01]  /*2c5e0*/  LDL.LU R6, [R1+0x86c] ;  /* 0x00086c0001067983 */ /* 0x000ea20000300800 */
[----:B0-----:R-:W-:-:S02]  /*2c5f0*/  FMUL R3, R2, R12 ;  /* 0x0000000c02037220 */ /* 0x001fc40000400000 */
[----:B------:R-:W-:Y:S03]  /*2c600*/  STL [R1+0x138], R14 ;  /* 0x0001380e01007387 */ /* 0x000fe60000100800 */
[----:B------:R0:W-:Y:S01]  /*2c610*/  STL [R1+0x13c], R3 ;  /* 0x00013c0301007387 */ /* 0x0001e20000100800 */
[----:B------:R-:W-:Y:S02]  /*2c620*/  STL [R1+0x128], R7 ;  /* 0x0001280701007387 */ /* 0x000fe40000100800 */
[----:B------:R-:W-:Y:S02]  /*2c630*/  STL [R1+0x12c], R5 ;  /* 0x00012c0501007387 */ /* 0x000fe40000100800 */
[----:B------:R-:W2:Y:S02]  /*2c640*/  LDL.LU R18, [R1+0x5a8] ;  /* 0x0005a80001127983 */ /* 0x000ea40000300800 */
[----:B0-----:R-:W-:-:S05]  /*2c650*/  FMUL R3, R2, R4 ;  /* 0x0000000402037220 */ /* 0x001fca0000400000 */
[----:B------:R0:W-:Y:S01]  /*2c660*/  STL [R1+0x118], R3 ;  /* 0x0001180301007387 */ /* 0x0001e20000100800 */
[----:B------:R-:W3:Y:S02]  /*2c670*/  LDL.LU R27, [R1+0x5ac] ;  /* 0x0005ac00011b7983 */ /* 0x000ee40000300800 */
[----:B----4-:R-:W-:-:S05]  /*2c680*/  FMUL R0, R2, R0 ;  /* 0x0000000002007220 */ /* 0x010fca0000400000 */
[----:B------:R1:W-:Y:S01]  /*2c690*/  STL [R1+0x11c], R0 ;  /* 0x00011c0001007387 */ /* 0x0003e20000100800 */
[----:B------:R-:W4:Y:S02]  /*2c6a0*/  LDL.LU R29, [R1+0x598] ;  /* 0x00059800011d7983 */ /* 0x000f240000300800 */
[----:B------:R-:W4:Y:S02]  /*2c6b0*/  LDL.LU R12, [R1+0x59c] ;  /* 0x00059c00010c7983 */ /* 0x000f240000300800 */
[----:B0-----:R-:W4:Y:S01]  /*2c6c0*/  LDL.LU R3, [R1+0x588] ;  /* 0x0005880001037983 */ /* 0x001f220000300800 */
[----:B-1----:R-:W4:Y:S01]  /*2c6d0*/  LDL.LU R0, [R1+0x58c] ;  /* 0x00058c0001007983 */ /* 0x002f220000300800 */
[----:B------:R-:W4:Y:S02]  /*2c6e0*/  LDL.LU R7, [R1+0x860] ;  /* 0x0008600001077983 */ /* 0x000f240000300800 */
[----:B------:R-:W4:Y:S02]  /*2c6f0*/  LDL.LU R26, [R1+0x864] ;  /* 0x00086400011a7983 */ /* 0x000f240000300800 */
        /* <DEDUP_REMOVED lines=10> */
[----:B--2---:R-:W-:-:S05]  /*2c7a0*/  FMUL R18, R2, R18 ;  /* 0x0000001202127220 */ /* 0x004fca0000400000 */
[----:B------:R0:W-:Y:S04]  /*2c7b0*/  STL [R1+0x108], R18 ;  /* 0x0001081201007387 */ /* 0x0001e80000100800 */
[----:B0-----:R-:W2:Y:S01]  /*2c7c0*/  LDL.LU R18, [R1+0x214c] ;  /* 0x00214c0001127983 */ /* 0x001ea20000300800 */
[----:B---3--:R-:W-:Y:S01]  /*2c7d0*/  FMUL R27, R2, R27 ;  /* 0x0000001b021b7220 */ /* 0x008fe20000400000 */
[----:B------:R-:W-:Y:S02]  /*2c7e0*/  F2FP.PACK_AB R10, R25, R10 ;  /* 0x0000000a190a723e */ /* 0x000fe400000000ff */
[----:B-----5:R-:W-:Y:S02]  /*2c7f0*/  F2FP.PACK_AB R9, R21, R9 ;  /* 0x000000091509723e */ /* 0x020fe400000000ff */
[----:B------:R0:W-:Y:S01]  /*2c800*/  STL [R1+0x10c], R27 ;  /* 0x00010c1b01007387 */ /* 0x0001e20000100800 */
[----:B------:R-:W-:-:S03]  /*2c810*/  F2FP.PACK_AB R8, R22, R8 ;  /* 0x000000081608723e */ /* 0x000fc600000000ff */
[----:B0-----:R-:W3:Y:S01]  /*2c820*/  LDL.LU R27, [R1+0x2148] ;  /* 0x00214800011b7983 */ /* 0x001ee20000300800 */
[----:B------:R-:W-:Y:S01]  /*2c830*/  F2FP.PACK_AB R6, R23, R6 ;  /* 0x000000061706723e */ /* 0x000fe200000000ff */
[C---:B----4-:R-:W-:Y:S02]  /*2c840*/  FMUL R29, R2.reuse, R29 ;  /* 0x0000001d021d7220 */ /* 0x050fe40000400000 */
[C---:B------:R-:W-:Y:S02]  /*2c850*/  FMUL R12, R2.reuse, R12 ;  /* 0x0000000c020c7220 */ /* 0x040fe40000400000 */
[C---:B------:R-:W-:Y:S01]  /*2c860*/  FMUL R3, R2.reuse, R3 ;  /* 0x0000000302037220 */ /* 0x040fe20000400000 */
[----:B------:R-:W-:Y:S02]  /*2c870*/  STL [R1+0xf8], R29 ;  /* 0x0000f81d01007387 */ /* 0x000fe40000100800 */
[----:B------:R-:W-:Y:S02]  /*2c880*/  STL [R1+0xfc], R12 ;  /* 0x0000fc0c01007387 */ /* 0x000fe40000100800 */
[----:B------:R-:W-:Y:S01]  /*2c890*/  FMUL R0, R2, R0 ;  /* 0x0000000002007220 */ /* 0x000fe20000400000 */
[----:B------:R-:W-:Y:S01]  /*2c8a0*/  STL [R1+0xe8], R3 ;  /* 0x0000e80301007387 */ /* 0x000fe20000100800 */
[----:B------:R-:W-:Y:S03]  /*2c8b0*/  STL [R1+0x2128], R10 ;  /* 0x0021280a01007387 */ /* 0x000fe60000100800 */
[----:B------:R-:W-:Y:S01]  /*2c8c0*/  STL [R1+0xec], R0 ;  /* 0x0000ec0001007387 */ /* 0x000fe20000100800 */
[----:B------:R0:W-:Y:S02]  /*2c8d0*/  STL [R1+0x212c], R9 ;  /* 0x00212c0901007387 */ /* 0x0001e40000100800 */
[----:B------:R1:W-:Y:S01]  /*2c8e0*/  STL [R1+0x2130], R8 ;  /* 0x0021300801007387 */ /* 0x0003e20000100800 */
[----:B0-----:R-:W4:Y:S01]  /*2c8f0*/  LDL.LU R9, [R1+0x90c] ;  /* 0x00090c0001097983 */ /* 0x001f220000300800 */
[----:B------:R-:W5:Y:S02]  /*2c900*/  LDL.LU R29, [R1+0x834] ;  /* 0x00083400011d7983 */ /* 0x000f640000300800 */
[----:B------:R-:W3:Y:S02]  /*2c910*/  LDL.LU R25, [R1+0x824] ;  /* 0x0008240001197983 */ /* 0x000ee40000300800 */
[----:B------:R-:W3:Y:S01]  /*2c920*/  LDL.LU R21, [R1+0x814] ;  /* 0x0008140001157983 */ /* 0x000ee20000300800 */
[----:B------:R-:W3:Y:S01]  /*2c930*/  LDL.LU R22, [R1+0x804] ;  /* 0x0008040001167983 */ /* 0x000ee20000300800 */
[----:B-1----:R-:W5:Y:S02]  /*2c940*/  LDL R8, [R1+0x34c] ;  /* 0x00034c0001087983 */ /* 0x002f640000100800 */
[----:B------:R-:W-:Y:S01]  /*2c950*/  STL [R1+0x2134], R6 ;  /* 0x0021340601007387 */ /* 0x000fe20000100800 */
[----:B------:R-:W-:-:S02]  /*2c960*/  F2FP.PACK_AB R7, R7, R26 ;  /* 0x0000001a0707723e */ /* 0x000fc400000000ff */
[----:B------:R-:W3:Y:S01]  /*2c970*/  LDL.LU R26, [R1+0x7f4] ;  /* 0x0007f400011a7983 */ /* 0x000ee20000300800 */
[----:B------:R-:W3:Y:S01]  /*2c980*/  LDL.LU R23, [R1+0x7e4] ;  /* 0x0007e40001177983 */ /* 0x000ee20000300800 */
[----:B------:R-:W-:Y:S02]  /*2c990*/  F2FP.PACK_AB R5, R15, R5 ;  /* 0x000000050f05723e */ /* 0x000fe400000000ff */
[----:B------:R-:W-:Y:S01]  /*2c9a0*/  F2FP.PACK_AB R4, R14, R4 ;  /* 0x000000040e04723e */ /* 0x000fe200000000ff */
[----:B------:R-:W-:Y:S02]  /*2c9b0*/  STL [R1+0x2138], R7 ;  /* 0x0021380701007387 */ /* 0x000fe40000100800 */
[----:B------:R0:W-:Y:S01]  /*2c9c0*/  STL [R1+0x213c], R5 ;  /* 0x00213c0501007387 */ /* 0x0001e20000100800 */
[----:B------:R-:W-:Y:S01]  /*2c9d0*/  F2FP.PACK_AB R0, R28, R24 ;  /* 0x000000181c00723e */ /* 0x000fe200000000ff */
[----:B------:R-:W-:Y:S04]  /*2c9e0*/  STL [R1+0x2140], R4 ;  /* 0x0021400401007387 */ /* 0x000fe80000100800 */
[----:B0-----:R-:W3:Y:S01]  /*2c9f0*/  LDL.LU R5, [R1+0x7d4] ;  /* 0x0007d40001057983 */ /* 0x001ee20000300800 */
[----:B------:R-:W3:Y:S03]  /*2ca00*/  LDL.LU R24, [R1+0x7c4] ;  /* 0x0007c40001187983 */ /* 0x000ee60000300800 */
[----:B--2---:R-:W0:Y:S01]  /*2ca10*/  LDS R4, [R18.X4+0x10680] ;  /* 0x0106800012047984 */ /* 0x004e220000004800 */
[----:B------:R-:W-:-:S02]  /*2ca20*/  F2FP.PACK_AB R2, R20, R16 ;  /* 0x000000101402723e */ /* 0x000fc400000000ff */
[----:B------:R-:W-:Y:S01]  /*2ca30*/  F2FP.PACK_AB R3, R17, R19 ;  /* 0x000000131103723e */ /* 0x000fe200000000ff */
[----:B----4-:R-:W-:-:S05]  /*2ca40*/  FFMA R9, R11, R9, R13 ;  /* 0x000000090b097223 */ /* 0x010fca000000000d */
[----:B------:R-:W-:Y:S01]  /*2ca50*/  STL [R1+0x90c], R9 ;  /* 0x00090c0901007387 */ /* 0x000fe20000100800 */
[----:B0-----:R-:W-:Y:S02]  /*2ca60*/  STL [R1+0x840], R4 ;  /* 0x0008400401007387 */ /* 0x001fe40000100800 */
[----:B------:R-:W0:Y:S04]  /*2ca70*/  LDS R4, [R18.X4+0x10700] ;  /* 0x0107000012047984 */ /* 0x000e280000004800 */
[----:B------:R-:W2:Y:S01]  /*2ca80*/  LDL.LU R7, [R1+0x7b4] ;  /* 0x0007b40001077983 */ /* 0x000ea20000300800 */
[----:B------:R-:W4:Y:S04]  /*2ca90*/  LDL.LU R6, [R1+0x7a4] ;  /* 0x0007a40001067983 */ /* 0x000f280000300800 */
[----:B0-----:R-:W-:Y:S02]  /*2caa0*/  STL [R1+0x83c], R4 ;  /* 0x00083c0401007387 */ /* 0x001fe40000100800 */
[----:B------:R-:W0:Y:S04]  /*2cab0*/  LDS R4, [R18.X4+0x10780] ;  /* 0x0107800012047984 */ /* 0x000e280000004800 */
[----:B------:R-:W-:Y:S06]  /*2cac0*/  BAR.SYNC.DEFER_BLOCKING 0x0 ;  /* 0x0000000000007b1d */ /* 0x000fec0000010000 */
[----:B------:R-:W4:Y:S01]  /*2cad0*/  LDL.LU R15, [R1+0x794] ;  /* 0x00079400010f7983 */ /* 0x000f220000300800 */
[----:B------:R-:W4:Y:S01]  /*2cae0*/  LDL.LU R20, [R1+0x784] ;  /* 0x0007840001147983 */ /* 0x000f220000300800 */
[----:B------:R-:W4:Y:S02]  /*2caf0*/  LDL.LU R16, [R1+0x774] ;  /* 0x0007740001107983 */ /* 0x000f240000300800 */
[----:B------:R-:W4:Y:S02]  /*2cb00*/  LDL.LU R17, [R1+0x3bc] ;  /* 0x0003bc0001117983 */ /* 0x000f240000300800 */
[----:B------:R-:W4:Y:S01]  /*2cb10*/  LDL.LU R19, [R1+0x38c] ;  /* 0x00038c0001137983 */ /* 0x000f220000300800 */
[----:B-----5:R-:W-:Y:S01]  /*2cb20*/  STS.U16 [R8+0x10000], R29 ;  /* 0x0100001d08007388 */ /* 0x020fe20000000400 */
[----:B---3--:R-:W-:Y:S02]  /*2cb30*/  STS.U16 [R8+0x10400], R25 ;  /* 0x0104001908007388 */ /* 0x008fe40000000400 */
[----:B------:R-:W-:Y:S02]  /*2cb40*/  STS.U16 [R8+0x10800], R21 ;  /* 0x0108001508007388 */ /* 0x000fe40000000400 */
[----:B------:R1:W-:Y:S01]  /*2cb50*/  STS.U16 [R8+0x10c00], R22 ;  /* 0x010c001608007388 */ /* 0x0003e20000000400 */
[----:B------:R3:W-:Y:S04]  /*2cb60*/  STS.U16 [R8+0x11000], R26 ;  /* 0x0110001a08007388 */ /* 0x0007e80000000400 */
[----:B0-----:R-:W-:Y:S01]  /*2cb70*/  STL [R1+0x838], R4 ;  /* 0x0008380401007387 */ /* 0x001fe20000100800 */
[----:B------:R-:W5:Y:S02]  /*2cb80*/  LDL.LU R9, [R1+0x37c] ;  /* 0x00037c0001097983 */ /* 0x000f640000300800 */
[----:B------:R-:W5:Y:S02]  /*2cb90*/  LDL.LU R10, [R1+0x36c] ;  /* 0x00036c00010a7983 */ /* 0x000f640000300800 */
[----:B-1----:R-:W5:Y:S01]  /*2cba0*/  LDL.LU R22, [R1+0x35c] ;  /* 0x00035c0001167983 */ /* 0x002f620000300800 */
[----:B---3--:R-:W5:Y:S01]  /*2cbb0*/  LDL.LU R26, [R1+0x33c] ;  /* 0x00033c00011a7983 */ /* 0x008f620000300800 */
[----:B------:R-:W5:Y:S02]  /*2cbc0*/  LDL.LU R11, [R1+0x32c] ;  /* 0x00032c00010b7983 */ /* 0x000f640000300800 */
[----:B------:R-:W5:Y:S02]  /*2cbd0*/  LDL.LU R12, [R1+0x31c] ;  /* 0x00031c00010c7983 */ /* 0x000f640000300800 */
[----:B------:R-:W5:Y:S01]  /*2cbe0*/  LDL.LU R13, [R1+0x30c] ;  /* 0x00030c00010d7983 */ /* 0x000f620000300800 */
[----:B------:R-:W5:Y:S01]  /*2cbf0*/  LDL.LU R14, [R1+0x2fc] ;  /* 0x0002fc00010e7983 */ /* 0x000f620000300800 */
[----:B------:R-:W5:Y:S02]  /*2cc00*/  LDL.LU R28, [R1+0x2dc] ;  /* 0x0002dc00011c7983 */ /* 0x000f640000300800 */
[----:B------:R-:W5:Y:S02]  /*2cc10*/  LDL.LU R29, [R1+0x27c] ;  /* 0x00027c00011d7983 */ /* 0x000f640000300800 */
[----:B------:R-:W5:Y:S01]  /*2cc20*/  LDL.LU R25, [R1+0x1bc] ;  /* 0x0001bc0001197983 */ /* 0x000f620000300800 */
[----:B------:R0:W-:Y:S04]  /*2cc30*/  STS.U16 [R8+0x11400], R23 ;  /* 0x0114001708007388 */ /* 0x0001e80000000400 */
[----:B------:R-:W5:Y:S04]  /*2cc40*/  LDL.LU R21, [R1+0x1ac] ;  /* 0x0001ac0001157983 */ /* 0x000f680000300800 */
[----:B0-----:R-:W5:Y:S01]  /*2cc50*/  LDL.LU R23, [R1+0x19c] ;  /* 0x00019c0001177983 */ /* 0x001f620000300800 */
[----:B------:R-:W-:Y:S02]  /*2cc60*/  STS.U16 [R8+0x11800], R5 ;  /* 0x0118000508007388 */ /* 0x000fe40000000400 */
[----:B------:R0:W-:Y:S02]  /*2cc70*/  STS.U16 [R8+0x11c00], R24 ;  /* 0x011c001808007388 */ /* 0x0001e40000000400 */
[----:B0-----:R-:W5:Y:S04]  /*2cc80*/  LDL.LU R24, [R1+0x8c] ;  /* 0x00008c0001187983 */ /* 0x001f680000300800 */
[----:B--2---:R-:W-:Y:S01]  /*2cc90*/  STS.U16 [R8+0x12000], R7 ;  /* 0x0120000708007388 */ /* 0x004fe20000000400 */
[----:B----4-:R-:W-:Y:S03]  /*2cca0*/  STS.U16 [R8+0x12400], R6 ;  /* 0x0124000608007388 */ /* 0x010fe60000000400 */
[----:B------:R0:W-:Y:S01]  /*2ccb0*/  STS.U16 [R8+0x12800], R15 ;  /* 0x0128000f08007388 */ /* 0x0001e20000000400 */
[----:B------:R1:W-:Y:S02]  /*2ccc0*/  STS.U16 [R8+0x12c00], R20 ;  /* 0x012c001408007388 */ /* 0x0003e40000000400 */
[----:B------:R2:W-:Y:S02]  /*2ccd0*/  STS.U16 [R8+0x13000], R16 ;  /* 0x0130001008007388 */ /* 0x0005e40000000400 */
[----:B------:R4:W-:Y:S01]  /*2cce0*/  STS.U16 [R8+0x13400], R17 ;  /* 0x0134001108007388 */ /* 0x0009e20000000400 */
[----:B------:R4:W-:Y:S04]  /*2ccf0*/  STS.U16 [R8+0x13800], R19 ;  /* 0x0138001308007388 */ /* 0x0009e80000000400 */
[----:B0-----:R-:W3:Y:S01]  /*2cd00*/  LDL.LU R15, [R1+0x7c] ;  /* 0x00007c00010f7983 */ /* 0x001ee20000300800 */
[----:B-1----:R-:W3:Y:S02]  /*2cd10*/  LDL.LU R20, [R1+0x74] ;  /* 0x0000740001147983 */ /* 0x002ee40000300800 */
[----:B--2---:R-:W2:Y:S02]  /*2cd20*/  LDL.LU R16, [R1+0x830] ;  /* 0x0008300001107983 */ /* 0x004ea40000300800 */
[----:B----4-:R-:W4:Y:S01]  /*2cd30*/  LDL.LU R17, [R1+0x820] ;  /* 0x0008200001117983 */ /* 0x010f220000300800 */
[----:B------:R-:W2:Y:S01]  /*2cd40*/  LDL.LU R19, [R1+0x810] ;  /* 0x0008100001137983 */ /* 0x000ea20000300800 */
[----:B------:R-:W2:Y:S03]  /*2cd50*/  LDL R5, [R1+0xd28] ;  /* 0x000d280001057983 */ /* 0x000ea60000100800 */
[----:B-----5:R-:W-:Y:S01]  /*2cd60*/  STS.U16 [R8+0x13c00], R9 ;  /* 0x013c000908007388 */ /* 0x020fe20000000400 */
[----:B------:R-:W-:Y:S02]  /*2cd70*/  STS.U16 [R8+0x14000], R10 ;  /* 0x0140000a08007388 */ /* 0x000fe40000000400 */
[----:B------:R0:W-:Y:S02]  /*2cd80*/  STS.U16 [R8+0x14400], R22 ;  /* 0x0144001608007388 */ /* 0x0001e40000000400 */
[----:B------:R1:W-:Y:S01]  /*2cd90*/  STS.U16 [R8+0x14800], R26 ;  /* 0x0148001a08007388 */ /* 0x0003e20000000400 */
[----:B------:R-:W-:Y:S01]  /*2cda0*/  STS.U16 [R8+0x14c00], R11 ;  /* 0x014c000b08007388 */ /* 0x000fe20000000400 */
[----:B------:R-:W-:Y:S02]  /*2cdb0*/  STS.U16 [R8+0x15000], R12 ;  /* 0x0150000c08007388 */ /* 0x000fe40000000400 */
[----:B------:R-:W-:Y:S01]  /*2cdc0*/  STS.U16 [R8+0x15400], R13 ;  /* 0x0154000d08007388 */ /* 0x000fe20000000400 */
[----:B0-----:R-:W5:Y:S01]  /*2cdd0*/  LDL.LU R22, [R1+0x800] ;  /* 0x0008000001167983 */ /* 0x001f620000300800 */
[----:B------:R-:W-:Y:S02]  /*2cde0*/  STS.U16 [R8+0x15800], R14 ;  /* 0x0158000e08007388 */ /* 0x000fe40000000400 */
[----:B------:R-:W-:Y:S02]  /*2cdf0*/  STS.U16 [R8+0x15c00], R28 ;  /* 0x015c001c08007388 */ /* 0x000fe40000000400 */
[----:B------:R-:W-:Y:S01]  /*2ce00*/  STS.U16 [R8+0x16000], R29 ;  /* 0x0160001d08007388 */ /* 0x000fe20000000400 */
[----:B-1----:R-:W5:Y:S04]  /*2ce10*/  LDL.LU R26, [R1+0x7f0] ;  /* 0x0007f000011a7983 */ /* 0x002f680000300800 */
[----:B------:R-:W-:Y:S01]  /*2ce20*/  STS.U16 [R8+0x16400], R25 ;  /* 0x0164001908007388 */ /* 0x000fe20000000400 */
[----:B------:R-:W-:Y:S02]  /*2ce30*/  STS.U16 [R8+0x16800], R21 ;  /* 0x0168001508007388 */ /* 0x000fe40000000400 */
[----:B------:R-:W5:Y:S01]  /*2ce40*/  LDL.LU R7, [R1+0x7e0] ;  /* 0x0007e00001077983 */ /* 0x000f620000300800 */
[----:B------:R0:W-:Y:S04]  /*2ce50*/  STS.U16 [R8+0x16c00], R23 ;  /* 0x016c001708007388 */ /* 0x0001e80000000400 */
[----:B0-----:R-:W5:Y:S01]  /*2ce60*/  LDL.LU R23, [R1+0x7d0] ;  /* 0x0007d00001177983 */ /* 0x001f620000300800 */
[----:B------:R-:W5:Y:S02]  /*2ce70*/  LDL.LU R14, [R1+0x7c0] ;  /* 0x0007c000010e7983 */ /* 0x000f640000300800 */
[----:B------:R-:W5:Y:S02]  /*2ce80*/  LDL.LU R28, [R1+0x7b0] ;  /* 0x0007b000011c7983 */ /* 0x000f640000300800 */
[----:B------:R-:W5:Y:S01]  /*2ce90*/  LDL.LU R29, [R1+0x7a0] ;  /* 0x0007a000011d7983 */ /* 0x000f620000300800 */
[----:B------:R-:W5:Y:S04]  /*2cea0*/  LDL.LU R25, [R1+0x790] ;  /* 0x0007900001197983 */ /* 0x000f680000300800 */
[----:B------:R0:W-:Y:S01]  /*2ceb0*/  STS.U16 [R8+0x17000], R24 ;  /* 0x0170001808007388 */ /* 0x0001e20000000400 */
[----:B------:R-:W5:Y:S03]  /*2cec0*/  LDL.LU R21, [R1+0x780] ;  /* 0x0007800001157983 */ /* 0x000f660000300800 */
[----:B0-----:R-:W5:Y:S04]  /*2ced0*/  LDL.LU R24, [R1+0x770] ;  /* 0x0007700001187983 */ /* 0x001f680000300800 */
[----:B---3--:R-:W-:Y:S01]  /*2cee0*/  STS.U16 [R8+0x17400], R15 ;  /* 0x0174000f08007388 */ /* 0x008fe20000000400 */
[----:B------:R-:W-:Y:S02]  /*2cef0*/  STS.U16 [R8+0x17800], R20 ;  /* 0x0178001408007388 */ /* 0x000fe40000000400 */
[----:B------:R0:W-:Y:S01]  /*2cf00*/  STS.U16 [R8+0x17c00], R27 ;  /* 0x017c001b08007388 */ /* 0x0001e20000000400 */
[----:B--2---:R-:W-:Y:S01]  /*2cf10*/  STS.U16 [R5+0x10100], R16 ;  /* 0x0101001005007388 */ /* 0x004fe20000000400 */
[----:B----4-:R-:W-:Y:S02]  /*2cf20*/  STS.U16 [R5+0x10500], R17 ;  /* 0x0105001105007388 */ /* 0x010fe40000000400 */
[----:B------:R-:W-:Y:S01]  /*2cf30*/  STS.U16 [R5+0x10900], R19 ;  /* 0x0109001305007388 */ /* 0x000fe20000000400 */
[----:B0-----:R-:W2:Y:S01]  /*2cf40*/  LDL.LU R27, [R1+0x2144] ;  /* 0x00214400011b7983 */ /* 0x001ea20000300800 */
[----:B------:R-:W3:Y:S02]  /*2cf50*/  LDL.LU R6, [R1+0x3b8] ;  /* 0x0003b80001067983 */ /* 0x000ee40000300800 */
[----:B------:R-:W4:Y:S02]  /*2cf60*/  LDL.LU R8, [R1+0x388] ;  /* 0x0003880001087983 */ /* 0x000f240000300800 */
[----:B------:R-:W2:Y:S01]  /*2cf70*/  LDL.LU R9, [R1+0x378] ;  /* 0x0003780001097983 */ /* 0x000ea20000300800 */
[----:B------:R-:W2:Y:S04]  /*2cf80*/  LDL.LU R10, [R1+0x368] ;  /* 0x00036800010a7983 */ /* 0x000ea80000300800 */
[----:B-----5:R0:W-:Y:S04]  /*2cf90*/  STS.U16 [R5+0x10d00], R22 ;  /* 0x010d001605007388 */ /* 0x0201e80000000400 */
[----:B0-----:R-:W5:Y:S01]  /*2cfa0*/  LDL.LU R22, [R1+0x358] ;  /* 0x0003580001167983 */ /* 0x001f620000300800 */
        /* <DEDUP_REMOVED lines=8> */
[----:B------:R-:W5:Y:S01]  /*2d030*/  LDL.LU R19, [R1+0x1b8] ;  /* 0x0001b80001137983 */ /* 0x000f620000300800 */
[----:B------:R-:W-:Y:S02]  /*2d040*/  STS.U16 [R5+0x11500], R7 ;  /* 0x0115000705007388 */ /* 0x000fe40000000400 */
[----:B------:R1:W-:Y:S01]  /*2d050*/  STS.U16 [R5+0x11900], R23 ;  /* 0x0119001705007388 */ /* 0x0003e20000000400 */
[----:B0-----:R-:W5:Y:S01]  /*2d060*/  LDL.LU R26, [R1+0x1a8] ;  /* 0x0001a800011a7983 */ /* 0x001f620000300800 */
[----:B-1----:R-:W5:Y:S02]  /*2d070*/  LDL.LU R23, [R1+0x198] ;  /* 0x0001980001177983 */ /* 0x002f640000300800 */
[----:B------:R0:W-:Y:S02]  /*2d080*/  STS.U16 [R5+0x11d00], R14 ;  /* 0x011d000e05007388 */ /* 0x0001e40000000400 */
[----:B------:R1:W-:Y:S01]  /*2d090*/  STS.U16 [R5+0x12100], R28 ;  /* 0x0121001c05007388 */ /* 0x0003e20000000400 */
[----:B------:R1:W-:Y:S01]  /*2d0a0*/  STS.U16 [R5+0x12500], R29 ;  /* 0x0125001d05007388 */ /* 0x0003e20000000400 */
[----:B------:R1:W-:Y:S02]  /*2d0b0*/  STS.U16 [R5+0x12900], R25 ;  /* 0x0129001905007388 */ /* 0x0003e40000000400 */
[----:B------:R1:W-:Y:S02]  /*2d0c0*/  STS.U16 [R5+0x12d00], R21 ;  /* 0x012d001505007388 */ /* 0x0003e40000000400 */
[----:B------:R1:W-:Y:S01]  /*2d0d0*/  STS.U16 [R5+0x13100], R24 ;  /* 0x0131001805007388 */ /* 0x0003e20000000400 */
[----:B0-----:R-:W5:Y:S01]  /*2d0e0*/  LDL.LU R14, [R1+0x78] ;  /* 0x00007800010e7983 */ /* 0x001f620000300800 */
[----:B-1----:R-:W5:Y:S02]  /*2d0f0*/  LDL.LU R28, [R1+0x44] ;  /* 0x00004400011c7983 */ /* 0x002f640000300800 */
[----:B------:R-:W5:Y:S01]  /*2d100*/  LDL.LU R29, [R1+0x38] ;  /* 0x00003800011d7983 */ /* 0x000f620000300800 */
[----:B------:R-:W5:Y:S04]  /*2d110*/  LDL.LU R25, [R1+0x82c] ;  /* 0x00082c0001197983 */ /* 0x000f680000300800 */
[----:B------:R-:W5:Y:S01]  /*2d120*/  LDL.LU R21, [R1+0x81c] ;  /* 0x00081c0001157983 */ /* 0x000f620000300800 */
[----:B------:R-:W5:Y:S02]  /*2d130*/  LDL.LU R24, [R1+0x80c] ;  /* 0x00080c0001187983 */ /* 0x000f640000300800 */
[----:B------:R-:W5:Y:S01]  /*2d140*/  LDL R4, [R1+0xd24] ;  /* 0x000d240001047983 */ /* 0x000f620000100800 */
[----:B---3--:R-:W-:Y:S01]  /*2d150*/  STS.U16 [R5+0x13500], R6 ;  /* 0x0135000605007388 */ /* 0x008fe20000000400 */
[----:B----4-:R-:W-:Y:S02]  /*2d160*/  STS.U16 [R5+0x13900], R8 ;  /* 0x0139000805007388 */ /* 0x010fe40000000400 */
[----:B--2---:R-:W-:Y:S01]  /*2d170*/  STS.U16 [R5+0x13d00], R9 ;  /* 0x013d000905007388 */ /* 0x004fe20000000400 */
[----:B------:R-:W-:Y:S04]  /*2d180*/  STS.U16 [R5+0x14100], R10 ;  /* 0x0141000a05007388 */ /* 0x000fe80000000400 */
[----:B-----5:R0:W-:Y:S01]  /*2d190*/  STS.U16 [R5+0x14500], R22 ;  /* 0x0145001605007388 */ /* 0x0201e20000000400 */
[----:B------:R-:W-:Y:S02]  /*2d1a0*/  STS.U16 [R5+0x14900], R11 ;  /* 0x0149000b05007388 */ /* 0x000fe40000000400 */
[----:B------:R-:W-:Y:S02]  /*2d1b0*/  STS.U16 [R5+0x14d00], R12 ;  /* 0x014d000c05007388 */ /* 0x000fe40000000400 */
[----:B------:R-:W-:Y:S01]  /*2d1c0*/  STS.U16 [R5+0x15100], R13 ;  /* 0x0151000d05007388 */ /* 0x000fe20000000400 */
[----:B------:R-:W-:Y:S01]  /*2d1d0*/  STS.U16 [R5+0x15500], R15 ;  /* 0x0155000f05007388 */ /* 0x000fe20000000400 */
[----:B------:R1:W-:Y:S02]  /*2d1e0*/  STS.U16 [R5+0x15900], R20 ;  /* 0x0159001405007388 */ /* 0x0003e40000000400 */
[----:B------:R-:W-:Y:S02]  /*2d1f0*/  STS.U16 [R5+0x15d00], R16 ;  /* 0x015d001005007388 */ /* 0x000fe40000000400 */
[----:B------:R-:W-:Y:S01]  /*2d200*/  STS.U16 [R5+0x16100], R17 ;  /* 0x0161001105007388 */ /* 0x000fe20000000400 */
[----:B------:R-:W-:Y:S04]  /*2d210*/  STS.U16 [R5+0x16500], R19 ;  /* 0x0165001305007388 */ /* 0x000fe80000000400 */
[----:B0-----:R-:W2:Y:S04]  /*2d220*/  LDL.LU R22, [R1+0x7fc] ;  /* 0x0007fc0001167983 */ /* 0x001ea80000300800 */
[----:B-1----:R-:W3:Y:S04]  /*2d230*/  LDL.LU R20, [R1+0x7ec] ;  /* 0x0007ec0001147983 */ /* 0x002ee80000300800 */
[----:B------:R0:W-:Y:S01]  /*2d240*/  STS.U16 [R5+0x16900], R26 ;  /* 0x0169001a05007388 */ /* 0x0001e20000000400 */
[----:B------:R1:W-:Y:S03]  /*2d250*/  STS.U16 [R5+0x16d00], R23 ;  /* 0x016d001705007388 */ /* 0x0003e60000000400 */
[----:B0-----:R-:W4:Y:S01]  /*2d260*/  LDL.LU R26, [R1+0x7dc] ;  /* 0x0007dc00011a7983 */ /* 0x001f220000300800 */
[----:B-1----:R-:W5:Y:S02]  /*2d270*/  LDL.LU R23, [R1+0x7cc] ;  /* 0x0007cc0001177983 */ /* 0x002f640000300800 */
[----:B------:R-:W5:Y:S02]  /*2d280*/  LDL.LU R16, [R1+0x7bc] ;  /* 0x0007bc0001107983 */ /* 0x000f640000300800 */
[----:B------:R-:W5:Y:S01]  /*2d290*/  LDL.LU R17, [R1+0x7ac] ;  /* 0x0007ac0001117983 */ /* 0x000f620000300800 */
[----:B------:R0:W-:Y:S04]  /*2d2a0*/  STS.U16 [R5+0x17100], R27 ;  /* 0x0171001b05007388 */ /* 0x0001e80000000400 */
[----:B------:R-:W5:Y:S01]  /*2d2b0*/  LDL.LU R19, [R1+0x79c] ;  /* 0x00079c0001137983 */ /* 0x000f620000300800 */
[----:B------:R-:W-:Y:S02]  /*2d2c0*/  STS.U16 [R5+0x17500], R14 ;  /* 0x0175000e05007388 */ /* 0x000fe40000000400 */
[----:B------:R-:W-:Y:S02]  /*2d2d0*/  STS.U16 [R5+0x17900], R28 ;  /* 0x0179001c05007388 */ /* 0x000fe40000000400 */
[----:B------:R-:W-:Y:S01]  /*2d2e0*/  STS.U16 [R5+0x17d00], R29 ;  /* 0x017d001d05007388 */ /* 0x000fe20000000400 */
[----:B0-----:R-:W5:Y:S01]  /*2d2f0*/  LDL.LU R27, [R1+0x78c] ;  /* 0x00078c00011b7983 */ /* 0x001f620000300800 */
[----:B------:R-:W5:Y:S02]  /*2d300*/  LDL.LU R7, [R1+0x77c] ;  /* 0x00077c0001077983 */ /* 0x000f640000300800 */
[----:B------:R-:W5:Y:S02]  /*2d310*/  LDL.LU R6, [R1+0x76c] ;  /* 0x00076c0001067983 */ /* 0x000f640000300800 */
[----:B------:R-:W5:Y:S01]  /*2d320*/  LDL.LU R8, [R1+0x3b4] ;  /* 0x0003b40001087983 */ /* 0x000f620000300800 */
[----:B------:R-:W5:Y:S04]  /*2d330*/  LDL.LU R9, [R1+0x384] ;  /* 0x0003840001097983 */ /* 0x000f680000300800 */
[----:B------:R0:W-:Y:S01]  /*2d340*/  STS.U16 [R4+0x10200], R25 ;  /* 0x0102001904007388 */ /* 0x0001e20000000400 */
[----:B------:R-:W5:Y:S03]  /*2d350*/  LDL.LU R10, [R1+0x374] ;  /* 0x00037400010a7983 */ /* 0x000f660000300800 */
[----:B0-----:R-:W5:Y:S01]  /*2d360*/  LDL.LU R25, [R1+0x364] ;  /* 0x0003640001197983 */ /* 0x001f620000300800 */
[----:B------:R-:W5:Y:S02]  /*2d370*/  LDL.LU R11, [R1+0x354] ;  /* 0x00035400010b7983 */ /* 0x000f640000300800 */
[----:B------:R-:W5:Y:S02]  /*2d380*/  LDL.LU R12, [R1+0x334] ;  /* 0x00033400010c7983 */ /* 0x000f640000300800 */
[----:B------:R-:W5:Y:S01]  /*2d390*/  LDL.LU R13, [R1+0x324] ;  /* 0x00032400010d7983 */ /* 0x000f620000300800 */
[----:B------:R-:W5:Y:S04]  /*2d3a0*/  LDL.LU R15, [R1+0x314] ;  /* 0x00031400010f7983 */ /* 0x000f680000300800 */
[----:B------:R0:W-:Y:S01]  /*2d3b0*/  STS.U16 [R4+0x10600], R21 ;  /* 0x0106001504007388 */ /* 0x0001e20000000400 */
[----:B------:R-:W5:Y:S02]  /*2d3c0*/  LDL.LU R28, [R1+0x304] ;  /* 0x00030400011c7983 */ /* 0x000f640000300800 */
[----:B------:R1:W-:Y:S02]  /*2d3d0*/  STS.U16 [R4+0x10a00], R24 ;  /* 0x010a001804007388 */ /* 0x0003e40000000400 */
[----:B------:R-:W5:Y:S01]  /*2d3e0*/  LDL.LU R29, [R1+0x2f4] ;  /* 0x0002f400011d7983 */ /* 0x000f620000300800 */
[----:B0-----:R-:W5:Y:S01]  /*2d3f0*/  LDL.LU R21, [R1+0x2d4] ;  /* 0x0002d40001157983 */ /* 0x001f620000300800 */
[----:B-1----:R-:W5:Y:S03]  /*2d400*/  LDL.LU R24, [R1+0x274] ;  /* 0x0002740001187983 */ /* 0x002f660000300800 */
[----:B--2---:R0:W-:Y:S04]  /*2d410*/  STS.U16 [R4+0x10e00], R22 ;  /* 0x010e001604007388 */ /* 0x0041e80000000400 */
[----:B---3--:R-:W-:Y:S04]  /*2d420*/  STS.U16 [R4+0x11200], R20 ;  /* 0x0112001404007388 */ /* 0x008fe80000000400 */
[----:B0-----:R-:W2:Y:S04]  /*2d430*/  LDL.LU R22, [R1+0x1b4] ;  /* 0x0001b40001167983 */ /* 0x001ea80000300800 */
[----:B----4-:R0:W-:Y:S01]  /*2d440*/  STS.U16 [R4+0x11600], R26 ;  /* 0x0116001a04007388 */ /* 0x0101e20000000400 */
[----:B-----5:R1:W-:Y:S03]  /*2d450*/  STS.U16 [R4+0x11a00], R23 ;  /* 0x011a001704007388 */ /* 0x0203e60000000400 */
[----:B------:R3:W-:Y:S01]  /*2d460*/  STS.U16 [R4+0x11e00], R16 ;  /* 0x011e001004007388 */ /* 0x0007e20000000400 */
[----:B------:R4:W-:Y:S03]  /*2d470*/  STS.U16 [R4+0x12200], R17 ;  /* 0x0122001104007388 */ /* 0x0009e60000000400 */
[----:B0-----:R-:W5:Y:S04]  /*2d480*/  LDL.LU R26, [R1+0x1a4] ;  /* 0x0001a400011a7983 */ /* 0x001f680000300800 */
[----:B-1----:R-:W5:Y:S01]  /*2d490*/  LDL.LU R23, [R1+0x194] ;  /* 0x0001940001177983 */ /* 0x002f620000300800 */
[----:B------:R-:W5:Y:S02]  /*2d4a0*/  LDL.LU R14, [R1+0x84] ;  /* 0x00008400010e7983 */ /* 0x000f640000300800 */
[----:B------:R-:W5:Y:S01]  /*2d4b0*/  LDL.LU R20, [R1+0x4c] ;  /* 0x00004c0001147983 */ /* 0x000f620000300800 */
[----:B---3--:R-:W3:Y:S01]  /*2d4c0*/  LDL.LU R16, [R1+0x40] ;  /* 0x0000400001107983 */ /* 0x008ee20000300800 */
[----:B----4-:R-:W4:Y:S03]  /*2d4d0*/  LDL.LU R17, [R1+0x34] ;  /* 0x0000340001117983 */ /* 0x010f260000300800 */
[----:B------:R0:W-:Y:S01]  /*2d4e0*/  STS.U16 [R4+0x12600], R19 ;  /* 0x0126001304007388 */ /* 0x0001e20000000400 */
[----:B------:R1:W-:Y:S02]  /*2d4f0*/  STS.U16 [R4+0x12a00], R27 ;  /* 0x012a001b04007388 */ /* 0x0003e40000000400 */
[----:B------:R-:W-:Y:S02]  /*2d500*/  STS.U16 [R4+0x12e00], R7 ;  /* 0x012e000704007388 */ /* 0x000fe40000000400 */
[----:B------:R-:W-:Y:S01]  /*2d510*/  STS.U16 [R4+0x13200], R6 ;  /* 0x0132000604007388 */ /* 0x000fe20000000400 */
[----:B------:R-:W-:Y:S01]  /*2d520*/  STS.U16 [R4+0x13600], R8 ;  /* 0x0136000804007388 */ /* 0x000fe20000000400 */
[----:B------:R-:W-:Y:S02]  /*2d530*/  STS.U16 [R4+0x13a00], R9 ;  /* 0x013a000904007388 */ /* 0x000fe40000000400 */
[----:B------:R-:W-:Y:S01]  /*2d540*/  STS.U16 [R4+0x13e00], R10 ;  /* 0x013e000a04007388 */ /* 0x000fe20000000400 */
[----:B0-----:R-:W4:Y:S01]  /*2d550*/  LDL.LU R19, [R1+0x828] ;  /* 0x0008280001137983 */ /* 0x001f220000300800 */
[----:B-1----:R-:W4:Y:S03]  /*2d560*/  LDL.LU R27, [R1+0x818] ;  /* 0x00081800011b7983 */ /* 0x002f260000300800 */
[----:B------:R0:W-:Y:S04]  /*2d570*/  STS.U16 [R4+0x14200], R25 ;  /* 0x0142001904007388 */ /* 0x0001e80000000400 */
[----:B0-----:R-:W4:Y:S01]  /*2d580*/  LDL R25, [R1+0xd20] ;  /* 0x000d200001197983 */ /* 0x001f220000100800 */
[----:B------:R-:W-:Y:S02]  /*2d590*/  STS.U16 [R4+0x14600], R11 ;  /* 0x0146000b04007388 */ /* 0x000fe40000000400 */
[----:B------:R-:W-:Y:S02]  /*2d5a0*/  STS.U16 [R4+0x14a00], R12 ;  /* 0x014a000c04007388 */ /* 0x000fe40000000400 */
[----:B------:R-:W-:Y:S01]  /*2d5b0*/  STS.U16 [R4+0x14e00], R13 ;  /* 0x014e000d04007388 */ /* 0x000fe20000000400 */
[----:B------:R-:W-:Y:S01]  /*2d5c0*/  STS.U16 [R4+0x15200], R15 ;  /* 0x0152000f04007388 */ /* 0x000fe20000000400 */
[----:B------:R0:W-:Y:S02]  /*2d5d0*/  STS.U16 [R4+0x15600], R28 ;  /* 0x0156001c04007388 */ /* 0x0001e40000000400 */
[----:B------:R1:W-:Y:S02]  /*2d5e0*/  STS.U16 [R4+0x15a00], R29 ;  /* 0x015a001d04007388 */ /* 0x0003e40000000400 */
[----:B------:R-:W-:Y:S01]  /*2d5f0*/  STS.U16 [R4+0x15e00], R21 ;  /* 0x015e001504007388 */ /* 0x000fe20000000400 */
[----:B------:R-:W-:Y:S04]  /*2d600*/  STS.U16 [R4+0x16200], R24 ;  /* 0x0162001804007388 */ /* 0x000fe80000000400 */
[----:B0-----:R-:W4:Y:S01]  /*2d610*/  LDL.LU R28, [R1+0x808] ;  /* 0x00080800011c7983 */ /* 0x001f220000300800 */
[----:B-1----:R-:W4:Y:S03]  /*2d620*/  LDL.LU R29, [R1+0x7f8] ;  /* 0x0007f800011d7983 */ /* 0x002f260000300800 */
[----:B--2---:R-:W-:Y:S04]  /*2d630*/  STS.U16 [R4+0x16600], R22 ;  /* 0x0166001604007388 */ /* 0x004fe80000000400 */
[----:B-----5:R0:W-:Y:S01]  /*2d640*/  STS.U16 [R4+0x16a00], R26 ;  /* 0x016a001a04007388 */ /* 0x0201e20000000400 */
[----:B------:R1:W-:Y:S02]  /*2d650*/  STS.U16 [R4+0x16e00], R23 ;  /* 0x016e001704007388 */ /* 0x0003e40000000400 */
[----:B------:R-:W-:Y:S02]  /*2d660*/  STS.U16 [R4+0x17200], R14 ;  /* 0x0172000e04007388 */ /* 0x000fe40000000400 */
[----:B------:R-:W-:Y:S01]  /*2d670*/  STS.U16 [R4+0x17600], R20 ;  /* 0x0176001404007388 */ /* 0x000fe20000000400 */
[----:B---3--:R-:W-:Y:S04]  /*2d680*/  STS.U16 [R4+0x17a00], R16 ;  /* 0x017a001004007388 */ /* 0x008fe80000000400 */
[----:B0-----:R-:W2:Y:S01]  /*2d690*/  LDL.LU R26, [R1+0x7e8] ;  /* 0x0007e800011a7983 */ /* 0x001ea20000300800 */
[----:B------:R-:W3:Y:S02]  /*2d6a0*/  LDL.LU R21, [R1+0x7d8] ;  /* 0x0007d80001157983 */ /* 0x000ee40000300800 */
[----:B------:R-:W5:Y:S02]  /*2d6b0*/  LDL.LU R24, [R1+0x7c8] ;  /* 0x0007c80001187983 */ /* 0x000f640000300800 */
[----:B------:R-:W5:Y:S01]  /*2d6c0*/  LDL.LU R22, [R1+0x7b8] ;  /* 0x0007b80001167983 */ /* 0x000f620000300800 */
[----:B-1----:R-:W5:Y:S04]  /*2d6d0*/  LDL.LU R23, [R1+0x7a8] ;  /* 0x0007a80001177983 */ /* 0x002f680000300800 */
[----:B----4-:R0:W-:Y:S04]  /*2d6e0*/  STS.U16 [R4+0x17e00], R17 ;  /* 0x017e001104007388 */ /* 0x0101e80000000400 */
        /* <DEDUP_REMOVED lines=8> */
[----:B------:R-:W5:Y:S01]  /*2d770*/  LDL.LU R12, [R1+0x350] ;  /* 0x00035000010c7983 */ /* 0x000f620000300800 */
[----:B------:R-:W5:Y:S02]  /*2d780*/  LDL.LU R13, [R1+0x330] ;  /* 0x00033000010d7983 */ /* 0x000f640000300800 */
[----:B------:R-:W5:Y:S02]  /*2d790*/  LDL.LU R15, [R1+0x320] ;  /* 0x00032000010f7983 */ /* 0x000f640000300800 */
[----:B------:R-:W5:Y:S01]  /*2d7a0*/  LDL.LU R14, [R1+0x310] ;  /* 0x00031000010e7983 */ /* 0x000f620000300800 */
[----:B------:R-:W5:Y:S04]  /*2d7b0*/  LDL.LU R20, [R1+0x300] ;  /* 0x0003000001147983 */ /* 0x000f680000300800 */
[----:B------:R-:W-:Y:S01]  /*2d7c0*/  STS.U16 [R25+0x10300], R19 ;  /* 0x0103001319007388 */ /* 0x000fe20000000400 */
[----:B------:R-:W5:Y:S02]  /*2d7d0*/  LDL.LU R16, [R1+0x2f0] ;  /* 0x0002f00001107983 */ /* 0x000f640000300800 */
[----:B------:R0:W-:Y:S02]  /*2d7e0*/  STS.U16 [R25+0x10700], R27 ;  /* 0x0107001b19007388 */ /* 0x0001e40000000400 */
[----:B------:R-:W5:Y:S01]  /*2d7f0*/  LDL.LU R17, [R1+0x2d0] ;  /* 0x0002d00001117983 */ /* 0x000f620000300800 */
[----:B0-----:R-:W5:Y:S04]  /*2d800*/  LDL.LU R27, [R1+0x270] ;  /* 0x00027000011b7983 */ /* 0x001f680000300800 */
[----:B------:R-:W-:Y:S01]  /*2d810*/  STS.U16 [R25+0x10b00], R28 ;  /* 0x010b001c19007388 */ /* 0x000fe20000000400 */
[----:B------:R-:W-:Y:S02]  /*2d820*/  STS.U16 [R25+0x10f00], R29 ;  /* 0x010f001d19007388 */ /* 0x000fe40000000400 */
[----:B------:R-:W5:Y:S01]  /*2d830*/  LDL.LU R19, [R1+0x1a0] ;  /* 0x0001a00001137983 */ /* 0x000f620000300800 */
[----:B--2---:R0:W-:Y:S01]  /*2d840*/  STS.U16 [R25+0x11300], R26 ;  /* 0x0113001a19007388 */ /* 0x0041e20000000400 */
[----:B---3--:R1:W-:Y:S02]  /*2d850*/  STS.U16 [R25+0x11700], R21 ;  /* 0x0117001519007388 */ /* 0x0083e40000000400 */
[----:B-----5:R2:W-:Y:S01]  /*2d860*/  STS.U16 [R25+0x11b00], R24 ;  /* 0x011b001819007388 */ /* 0x0205e20000000400 */
[----:B------:R3:W-:Y:S04]  /*2d870*/  STS.U16 [R25+0x11f00], R22 ;  /* 0x011f001619007388 */ /* 0x0007e80000000400 */
[----:B------:R5:W-:Y:S04]  /*2d880*/  STS.U16 [R25+0x12300], R23 ;  /* 0x0123001719007388 */ /* 0x000be80000000400 */
[----:B0-----:R-:W4:Y:S01]  /*2d890*/  LDL.LU R26, [R1+0x190] ;  /* 0x00019000011a7983 */ /* 0x001f220000300800 */
[----:B------:R-:W4:Y:S02]  /*2d8a0*/  LDL.LU R28, [R1+0x48] ;  /* 0x00004800011c7983 */ /* 0x000f240000300800 */
[----:B------:R-:W4:Y:S02]  /*2d8b0*/  LDL.LU R29, [R1+0x3c] ;  /* 0x00003c00011d7983 */ /* 0x000f240000300800 */
[----:B-1----:R-:W4:Y:S01]  /*2d8c0*/  LDL.LU R21, [R1+0x30] ;  /* 0x0000300001157983 */ /* 0x002f220000300800 */
[----:B--2---:R-:W2:Y:S01]  /*2d8d0*/  LDL.LU R24, [R1+0x28] ;  /* 0x0000280001187983 */ /* 0x004ea20000300800 */
[----:B---3--:R-:W3:Y:S02]  /*2d8e0*/  LDL.LU R22, [R1+0x24] ;  /* 0x0000240001167983 */ /* 0x008ee40000300800 */
[----:B-----5:R-:W5:Y:S01]  /*2d8f0*/  LDL.LU R23, [R1+0x18] ;  /* 0x0000180001177983 */ /* 0x020f620000300800 */
[----:B------:R0:W-:Y:S01]  /*2d900*/  STS.U16 [R25+0x12700], R4 ;  /* 0x0127000419007388 */ /* 0x0001e20000000400 */
[----:B------:R1:W-:Y:S02]  /*2d910*/  STS.U16 [R25+0x12b00], R5 ;  /* 0x012b000519007388 */ /* 0x0003e40000000400 */
[----:B------:R1:W-:Y:S02]  /*2d920*/  STS.U16 [R25+0x12f00], R7 ;  /* 0x012f000719007388 */ /* 0x0003e40000000400 */
[----:B------:R1:W-:Y:S01]  /*2d930*/  STS.U16 [R25+0x13300], R6 ;  /* 0x0133000619007388 */ /* 0x0003e20000000400 */
[----:B------:R1:W-:Y:S01]  /*2d940*/  STS.U16 [R25+0x13700], R8 ;  /* 0x0137000819007388 */ /* 0x0003e20000000400 */
[----:B------:R1:W-:Y:S03]  /*2d950*/  STS.U16 [R25+0x13b00], R9 ;  /* 0x013b000919007388 */ /* 0x0003e60000000400 */
[----:B0-----:R-:W2:Y:S01]  /*2d960*/  LDL.LU R4, [R1+0x2140] ;  /* 0x0021400001047983 */ /* 0x001ea20000300800 */
[----:B-1----:R-:W2:Y:S03]  /*2d970*/  LDL.LU R5, [R1+0x213c] ;  /* 0x00213c0001057983 */ /* 0x002ea60000300800 */
[----:B------:R-:W2:Y:S01]  /*2d980*/  LDL.LU R7, [R1+0x2138] ;  /* 0x0021380001077983 */ /* 0x000ea20000300800 */
[----:B------:R-:W2:Y:S03]  /*2d990*/  LDL.LU R6, [R1+0x2134] ;  /* 0x0021340001067983 */ /* 0x000ea60000300800 */
[----:B------:R-:W2:Y:S01]  /*2d9a0*/  LDL.LU R8, [R1+0x2130] ;  /* 0x0021300001087983 */ /* 0x000ea20000300800 */
[----:B------:R-:W2:Y:S03]  /*2d9b0*/  LDL.LU R9, [R1+0x212c] ;  /* 0x00212c0001097983 */ /* 0x000ea60000300800 */
        /* <DEDUP_REMOVED lines=16> */
[----:B0-----:R-:W2:Y:S01]  /*2dac0*/  LDL.LU R20, [R1+0x2110] ;  /* 0x0021100001147983 */ /* 0x001ea20000300800 */
[----:B-1----:R-:W2:Y:S02]  /*2dad0*/  LDL.LU R16, [R1+0x210c] ;  /* 0x00210c0001107983 */ /* 0x002ea40000300800 */
[----:B------:R-:W2:Y:S02]  /*2dae0*/  LDL.LU R17, [R1+0x2108] ;  /* 0x0021080001117983 */ /* 0x000ea40000300800 */
[----:B------:R-:W2:Y:S02]  /*2daf0*/  LDL.LU R27, [R1+0x2104] ;  /* 0x00210400011b7983 */ /* 0x000ea40000300800 */
[----:B--2---:R-:W-:Y:S01]  /*2db00*/  STS.U16 [R25+0x16700], R27 ;  /* 0x0167001b19007388 */ /* 0x004fe20000000400 */
[----:B------:R0:W-:Y:S02]  /*2db10*/  STS.U16 [R25+0x16b00], R19 ;  /* 0x016b001319007388 */ /* 0x0001e40000000400 */
[----:B----4-:R1:W-:Y:S01]  /*2db20*/  STS.U16 [R25+0x16f00], R26 ;  /* 0x016f001a19007388 */ /* 0x0103e20000000400 */
[----:B0-----:R-:W2:Y:S01]  /*2db30*/  LDL.LU R19, [R1+0x2100] ;  /* 0x0021000001137983 */ /* 0x001ea20000300800 */
[----:B-1----:R-:W4:Y:S01]  /*2db40*/  LDL.LU R26, [R1+0x20fc] ;  /* 0x0020fc00011a7983 */ /* 0x002f220000300800 */
[C---:B------:R-:W-:Y:S01]  /*2db50*/  LOP3.LUT R27, R20.reuse, 0x60, RZ, 0xc0, !PT ;  /* 0x00000060141b7812 */ /* 0x040fe200078ec0ff */
[----:B------:R-:W-:-:S03]  /*2db60*/  SHF.L.U32 R20, R20, 0x2, RZ ;  /* 0x0000000214147819 */ /* 0x000fc600000006ff */
[----:B------:R-:W-:Y:S01]  /*2db70*/  SHF.R.U32.HI R27, RZ, 0x1, R27 ;  /* 0x00000001ff1b7819 */ /* 0x000fe2000001161b */
[----:B----4-:R0:W-:Y:S01]  /*2db80*/  STS.U16 [R25+0x17300], R26 ;  /* 0x0173001a19007388 */ /* 0x0101e20000000400 */
[----:B------:R1:W-:Y:S01]  /*2db90*/  STS.U16 [R25+0x17700], R28 ;  /* 0x0177001c19007388 */ /* 0x0003e20000000400 */
[----:B0-----:R-:W-:-:S04]  /*2dba0*/  LOP3.LUT R26, R20, 0x7c, RZ, 0xc0, !PT ;  /* 0x0000007c141a7812 */ /* 0x001fc800078ec0ff */
[----:B------:R-:W-:Y:S01]  /*2dbb0*/  LEA R26, R18, R26, 0x5 ;  /* 0x0000001a121a7211 */ /* 0x000fe200078e28ff */
[----:B------:R0:W-:Y:S04]  /*2dbc0*/  STS.U16 [R25+0x17b00], R29 ;  /* 0x017b001d19007388 */ /* 0x0001e80000000400 */
[----:B------:R-:W4:Y:S01]  /*2dbd0*/  LDL.LU R18, [R1+0x20f8] ;  /* 0x0020f80001127983 */ /* 0x000f220000300800 */
[----:B-1----:R-:W2:Y:S01]  /*2dbe0*/  LDL.LU R28, [R1+0x20f4] ;  /* 0x0020f400011c7983 */ /* 0x002ea20000300800 */
[----:B------:R-:W-:Y:S01]  /*2dbf0*/  LOP3.LUT R26, R26, R27, RZ, 0x3c, !PT ;  /* 0x0000001b1a1a7212 */ /* 0x000fe200078e3cff */
[----:B------:R1:W-:Y:S04]  /*2dc00*/  STS.U16 [R25+0x17f00], R21 ;  /* 0x017f001519007388 */ /* 0x0003e80000000400 */
[----:B------:R1:W-:Y:S04]  /*2dc10*/  STS [R26+0x18000], R24 ;  /* 0x018000181a007388 */ /* 0x0003e80000000800 */
[----:B0-----:R-:W2:Y:S01]  /*2dc20*/  LDL.LU R29, [R1+0x20f0] ;  /* 0x0020f000011d7983 */ /* 0x001ea20000300800 */
[----:B---3--:R0:W-:Y:S02]  /*2dc30*/  STS [R26+0x18400], R22 ;  /* 0x018400161a007388 */ /* 0x0081e40000000800 */
[----:B-----5:R3:W-:Y:S01]  /*2dc40*/  STS [R26+0x18800], R23 ;  /* 0x018800171a007388 */ /* 0x0207e20000000800 */
[----:B-1----:R-:W5:Y:S01]  /*2dc50*/  LDL.LU R25, [R1+0x20ec] ;  /* 0x0020ec0001197983 */ /* 0x002f620000300800 */
[----:B------:R-:W2:Y:S03]  /*2dc60*/  LDL.LU R21, [R1+0x20e8] ;  /* 0x0020e80001157983 */ /* 0x000ea60000300800 */
[----:B------:R-:W2:Y:S01]  /*2dc70*/  LDL.LU R24, [R1+0x20e4] ;  /* 0x0020e40001187983 */ /* 0x000ea20000300800 */
[----:B0-----:R-:W2:Y:S02]  /*2dc80*/  LDL.LU R22, [R1+0x20e0] ;  /* 0x0020e00001167983 */ /* 0x001ea40000300800 */
[----:B---3--:R-:W3:Y:S01]  /*2dc90*/  LDL.LU R23, [R1+0x20dc] ;  /* 0x0020dc0001177983 */ /* 0x008ee20000300800 */
[----:B------:R-:W-:Y:S01]  /*2dca0*/  LOP3.LUT R20, R20, 0x7c, RZ, 0xc0, !PT ;  /* 0x0000007c14147812 */ /* 0x000fe200078ec0ff */
[----:B---3--:R0:W-:Y:S01]  /*2dcb0*/  STS [R26+0x18c00], R23 ;  /* 0x018c00171a007388 */ /* 0x0081e20000000800 */
[----:B--2---:R1:W-:Y:S02]  /*2dcc0*/  STS [R26+0x19000], R24 ;  /* 0x019000181a007388 */ /* 0x0043e40000000800 */
[----:B-----5:R2:W-:Y:S01]  /*2dcd0*/  STS [R26+0x19400], R25 ;  /* 0x019400191a007388 */ /* 0x0205e20000000800 */
[----:B0-----:R-:W3:Y:S01]  /*2dce0*/  LDL.LU R23, [R1+0x20d8] ;  /* 0x0020d80001177983 */ /* 0x001ee20000300800 */
[----:B-1----:R-:W5:Y:S02]  /*2dcf0*/  LDL.LU R24, [R1+0x20d4] ;  /* 0x0020d40001187983 */ /* 0x002f640000300800 */
[----:B--2---:R-:W2:Y:S02]  /*2dd00*/  LDL.LU R25, [R1+0x20d0] ;  /* 0x0020d00001197983 */ /* 0x004ea40000300800 */
[----:B------:R0:W-:Y:S02]  /*2dd10*/  STS [R26+0x19800], R28 ;  /* 0x0198001c1a007388 */ /* 0x0001e40000000800 */
[----:B0-----:R-:W0:Y:S04]  /*2dd20*/  S2R R28, SR_TID.X ;  /* 0x00000000001c7919 */ /* 0x001e280000002100 */
[----:B------:R-:W-:Y:S01]  /*2dd30*/  STS [R26+0x19c00], R19 ;  /* 0x019c00131a007388 */ /* 0x000fe20000000800 */
[----:B------:R-:W-:Y:S02]  /*2dd40*/  STS [R26+0x1a000], R16 ;  /* 0x01a000101a007388 */ /* 0x000fe40000000800 */
[----:B------:R-:W-:Y:S02]  /*2dd50*/  STS [R26+0x1a400], R15 ;  /* 0x01a4000f1a007388 */ /* 0x000fe40000000800 */
[----:B------:R-:W-:Y:S01]  /*2dd60*/  STS [R26+0x1a800], R12 ;  /* 0x01a8000c1a007388 */ /* 0x000fe20000000800 */
[----:B------:R-:W-:Y:S01]  /*2dd70*/  STS [R26+0x1ac00], R10 ;  /* 0x01ac000a1a007388 */ /* 0x000fe20000000800 */
[----:B------:R-:W-:Y:S02]  /*2dd80*/  STS [R26+0x1b000], R8 ;  /* 0x01b000081a007388 */ /* 0x000fe40000000800 */
[----:B------:R-:W-:Y:S02]  /*2dd90*/  STS [R26+0x1b400], R7 ;  /* 0x01b400071a007388 */ /* 0x000fe40000000800 */
[----:B------:R-:W-:Y:S01]  /*2dda0*/  STS [R26+0x1b800], R4 ;  /* 0x01b800041a007388 */ /* 0x000fe20000000800 */
[----:B------:R1:W-:Y:S01]  /*2ddb0*/  STS [R26+0x1bc00], R3 ;  /* 0x01bc00031a007388 */ /* 0x0003e20000000800 */
[----:B0-----:R-:W-:-:S04]  /*2ddc0*/  LOP3.LUT R28, R28, 0x1c, RZ, 0xc0, !PT ;  /* 0x0000001c1c1c7812 */ /* 0x001fc800078ec0ff */
[----:B------:R-:W-:-:S04]  /*2ddd0*/  LEA R20, R28, R20, 0x5 ;  /* 0x000000141c147211 */ /* 0x000fc800078e28ff */
[----:B------:R-:W-:Y:S01]  /*2dde0*/  LOP3.LUT R20, R20, R27, RZ, 0x3c, !PT ;  /* 0x0000001b14147212 */ /* 0x000fe200078e3cff */
[----:B-1----:R-:W0:Y:S03]  /*2ddf0*/  S2R R26, SR_TID.X ;  /* 0x00000000001a7919 */ /* 0x002e260000002100 */
[----:B------:R-:W-:Y:S02]  /*2de00*/  LOP3.LUT R20, R20, 0x40, RZ, 0x3c, !PT ;  /* 0x0000004014147812 */ /* 0x000fe400078e3cff */
[----:B0-----:R-:W-:-:S04]  /*2de10*/  LOP3.LUT R27, R26, 0x7, RZ, 0xc0, !PT ;  /* 0x000000071a1b7812 */ /* 0x001fc800078ec0ff */
[C---:B------:R-:W-:Y:S02]  /*2de20*/  SHF.L.U32 R3, R27.reuse, 0x4, RZ ;  /* 0x000000041b037819 */ /* 0x040fe400000006ff */
[----:B------:R-:W-:Y:S01]  /*2de30*/  SHF.L.U32 R15, R27, 0x4, RZ ;  /* 0x000000041b0f7819 */ /* 0x000fe200000006ff */
[----:B--2---:R0:W-:Y:S04]  /*2de40*/  STS [R20+0x18000], R25 ;  /* 0x0180001914007388 */ /* 0x0041e80000000800 */
[----:B0-----:R-:W0:Y:S01]  /*2de50*/  S2R R25, SR_TID.X ;  /* 0x0000000000197919 */ /* 0x001e220000002100 */
[----:B-----5:R-:W-:Y:S02]  /*2de60*/  STS [R20+0x18400], R24 ;  /* 0x0184001814007388 */ /* 0x020fe40000000800 */
[----:B---3--:R-:W-:Y:S02]  /*2de70*/  STS [R20+0x18800], R23 ;  /* 0x0188001714007388 */ /* 0x008fe40000000800 */
[----:B------:R-:W-:Y:S01]  /*2de80*/  STS [R20+0x18c00], R22 ;  /* 0x018c001614007388 */ /* 0x000fe20000000800 */
[----:B------:R-:W-:Y:S01]  /*2de90*/  STS [R20+0x19000], R21 ;  /* 0x0190001514007388 */ /* 0x000fe20000000800 */
[----:B------:R-:W-:Y:S02]  /*2dea0*/  STS [R20+0x19400], R29 ;  /* 0x0194001d14007388 */ /* 0x000fe40000000800 */
[----:B----4-:R-:W-:Y:S02]  /*2deb0*/  STS [R20+0x19800], R18 ;  /* 0x0198001214007388 */ /* 0x010fe40000000800 */
[----:B------:R-:W-:Y:S01]  /*2dec0*/  STS [R20+0x19c00], R17 ;  /* 0x019c001114007388 */ /* 0x000fe20000000800 */
[----:B------:R-:W-:Y:S01]  /*2ded0*/  STS [R20+0x1a000], R14 ;  /* 0x01a0000e14007388 */ /* 0x000fe20000000800 */
[----:B------:R-:W-:Y:S02]  /*2dee0*/  STS [R20+0x1a400], R13 ;  /* 0x01a4000d14007388 */ /* 0x000fe40000000800 */
[----:B------:R-:W-:Y:S02]  /*2def0*/  STS [R20+0x1a800], R11 ;  /* 0x01a8000b14007388 */ /* 0x000fe40000000800 */
[----:B------:R-:W-:Y:S01]  /*2df00*/  STS [R20+0x1ac00], R9 ;  /* 0x01ac000914007388 */ /* 0x000fe20000000800 */
[----:B------:R-:W-:Y:S01]  /*2df10*/  STS [R20+0x1b000], R6 ;  /* 0x01b0000614007388 */ /* 0x000fe20000000800 */
[----:B------:R-:W-:Y:S02]  /*2df20*/  STS [R20+0x1b400], R5 ;  /* 0x01b4000514007388 */ /* 0x000fe40000000800 */
[----:B------:R-:W-:Y:S02]  /*2df30*/  STS [R20+0x1b800], R2 ;  /* 0x01b8000214007388 */ /* 0x000fe40000000800 */
[----:B------:R-:W-:Y:S02]  /*2df40*/  STS [R20+0x1bc00], R0 ;  /* 0x01bc000014007388 */ /* 0x000fe40000000800 */
[----:B0-----:R-:W-:-:S05]  /*2df50*/  IMAD.SHL.U32 R25, R25, 0x80, RZ ;  /* 0x0000008019197824 */ /* 0x001fca00078e00ff */
[----:B------:R-:W-:Y:S01]  /*2df60*/  LOP3.LUT R3, R3, 0x780, R25, 0xf8, !PT ;  /* 0x0000078003037812 */ /* 0x000fe200078ef819 */
[----:B------:R-:W-:-:S03]  /*2df70*/  SHF.L.U32 R25, R26, 0x1, RZ ;  /* 0x000000011a197819 */ /* 0x000fc600000006ff */
[----:B------:R-:W-:Y:S01]  /*2df80*/  LOP3.LUT R3, R3, 0x10, R26, 0x78, !PT ;  /* 0x0000001003037812 */ /* 0x000fe200078e781a */
[----:B------:R-:W-:Y:S01]  /*2df90*/  BAR.SYNC.DEFER_BLOCKING 0x0 ;  /* 0x0000000000007b1d */ /* 0x000fe20000010000 */
[----:B------:R-:W-:Y:S02]  /*2dfa0*/  LOP3.LUT R26, R26, 0x60, RZ, 0xc0, !PT ;  /* 0x000000601a1a7812 */ /* 0x000fe400078ec0ff */
[----:B------:R-:W-:-:S03]  /*2dfb0*/  LOP3.LUT R15, R15, 0x30, R25, 0x78, !PT ;  /* 0x000000300f0f7812 */ /* 0x000fc600078e7819 */
[----:B------:R-:W-:-:S05]  /*2dfc0*/  IMAD R12, R27, 0x4, R26 ;  /* 0x000000041b0c7824 */ /* 0x000fca00078e021a */
[----:B------:R-:W-:-:S05]  /*2dfd0*/  LEA R12, R12, R15, 0x5 ;  /* 0x0000000f0c0c7211 */ /* 0x000fca00078e28ff */
[----:B------:R-:W0:Y:S04]  /*2dfe0*/  LDSM.16.M88.4 R4, [R12+0x10000] ;  /* 0x010000000c04783b */ /* 0x000e280000000200 */
[----:B------:R-:W-:Y:S04]  /*2dff0*/  LDSM.16.M88.4 R16, [R12+0x14000] ;  /* 0x014000000c10783b */ /* 0x000fe80000000200 */
[----:B------:R-:W-:Y:S04]  /*2e000*/  LDSM.16.M88.4 R24, [R12+0x11000] ;  /* 0x011000000c18783b */ /* 0x000fe80000000200 */
[----:B------:R-:W-:Y:S04]  /*2e010*/  LDSM.16.M88.4 R20, [R12+0x12000] ;  /* 0x012000000c14783b */ /* 0x000fe80000000200 */
[----:B------:R-:W-:Y:S04]  /*2e020*/  LDSM.16.M88.4 R8, [R3+0x18000] ;  /* 0x018000000308783b */ /* 0x000fe80000000200 */
[----:B0-----:R-:W-:Y:S01]  /*2e030*/  STL.64 [R1+0x20], R4 ;  /* 0x0000200401007387 */ /* 0x001fe20000100a00 */
[----:B------:R-:W-:Y:S02]  /*2e040*/  STL.64 [R1+0x28], R6 ;  /* 0x0000280601007387 */ /* 0x000fe40000100a00 */
[----:B------:R-:W0:Y:S02]  /*2e050*/  LDSM.16.M88.4 R4, [R12+0x13000] ;  /* 0x013000000c04783b */ /* 0x000e240000000200 */
[----:B0-----:R-:W-:Y:S02]  /*2e060*/  STL.64 [R1+0x20b8], R6 ;  /* 0x0020b80601007387 */ /* 0x001fe40000100a00 */
[----:B------:R0:W-:Y:S02]  /*2e070*/  STL.64 [R1+0x20b0], R4 ;  /* 0x0020b00401007387 */ /* 0x0001e40000100a00 */
[----:B0-----:R-:W2:Y:S01]  /*2e080*/  LDL.LU R4, [R1+0x50] ;  /* 0x0000500001047983 */ /* 0x001ea20000300800 */
[----:B------:R-:W2:Y:S02]  /*2e090*/  LDL.LU R5, [R1+0x54] ;  /* 0x0000540001057983 */ /* 0x000ea40000300800 */
[----:B------:R-:W3:Y:S02]  /*2e0a0*/  LDL.LU R6, [R1+0x58] ;  /* 0x0000580001067983 */ /* 0x000ee40000300800 */
[----:B------:R-:W3:Y:S01]  /*2e0b0*/  LDL.LU R7, [R1+0x5c] ;  /* 0x00005c0001077983 */ /* 0x000ee20000300800 */
[----:B------:R-:W-:-:S02]  /*2e0c0*/  MOV R29, R16 ;  /* 0x00000010001d7202 */ /* 0x000fc40000000f00 */
[----:B------:R-:W-:Y:S01]  /*2e0d0*/  MOV R28, R17 ;  /* 0x00000011001c7202 */ /* 0x000fe20000000f00 */
[----:B---3--:R-:W-:Y:S01]  /*2e0e0*/  STL.64 [R1+0x20c8], R6 ;  /* 0x0020c80601007387 */ /* 0x008fe20000100a00 */
[----:B--2---:R0:W-:Y:S03]  /*2e0f0*/  STL.64 [R1+0x20c0], R4 ;  /* 0x0020c00401007387 */ /* 0x0041e60000100a00 */
[----:B0-----:R-:W2:Y:S01]  /*2e100*/  LDL.LU R4, [R1+0x60] ;  /* 0x0000600001047983 */ /* 0x001ea20000300800 */
[----:B------:R-:W2:Y:S02]  /*2e110*/  LDL.LU R5, [R1+0x64] ;  /* 0x0000640001057983 */ /* 0x000ea40000300800 */
[----:B------:R-:W2:Y:S02]  /*2e120*/  LDL.LU R6, [R1+0x68] ;  /* 0x0000680001067983 */ /* 0x000ea40000300800 */
[----:B------:R-:W2:Y:S01]  /*2e130*/  LDL.LU R7, [R1+0x6c] ;  /* 0x00006c0001077983 */ /* 0x000ea20000300800 */
[----:B------:R-:W-:Y:S01]  /*2e140*/  STL.64 [R1+0x40], R16 ;  /* 0x0000401001007387 */ /* 0x000fe20000100a00 */
[----:B------:R-:W-:Y:S02]  /*2e150*/  STL.64 [R1+0x48], R18 ;  /* 0x0000481201007387 */ /* 0x000fe40000100a00 */
[----:B------:R-:W0:Y:S04]  /*2e160*/  LDSM.16.M88.4 R16, [R12+0x15000] ;  /* 0x015000000c10783b */ /* 0x000e280000000200 */
[----:B------:R-:W-:Y:S01]  /*2e170*/  STL.64 [R1+0x10], R24 ;  /* 0x0000101801007387 */ /* 0x000fe20000100a00 */
[----:B------:R-:W-:Y:S01]  /*2e180*/  STL.64 [R1+0x18], R26 ;  /* 0x0000181a01007387 */ /* 0x000fe20000100a00 */
[----:B------:R-:W-:Y:S02]  /*2e190*/  STL.64 [R1], R20 ;  /* 0x0000001401007387 */ /* 0x000fe40000100a00 */
[----:B------:R-:W-:Y:S01]  /*2e1a0*/  STL.64 [R1+0x8], R22 ;  /* 0x0000081601007387 */ /* 0x000fe20000100a00 */
[----:B0-----:R-:W-:Y:S01]  /*2e1b0*/  STL.64 [R1+0x30], R16 ;  /* 0x0000301001007387 */ /* 0x001fe20000100a00 */
[----:B------:R-:W-:Y:S02]  /*2e1c0*/  STL.64 [R1+0x38], R18 ;  /* 0x0000381201007387 */ /* 0x000fe40000100a00 */
[----:B------:R-:W0:Y:S02]  /*2e1d0*/  LDSM.16.M88.4 R16, [R12+0x16000] ;  /* 0x016000000c10783b */ /* 0x000e240000000200 */
[----:B------:R-:W1:Y:S04]  /*2e1e0*/  LDSM.16.M88.4 R12, [R12+0x17000] ;  /* 0x017000000c0c783b */ /* 0x000e680000000200 */
[----:B0-----:R-:W-:Y:S01]  /*2e1f0*/  STL.64 [R1+0x70], R16 ;  /* 0x0000701001007387 */ /* 0x001fe20000100a00 */
[----:B------:R-:W-:Y:S02]  /*2e200*/  STL.64 [R1+0x78], R18 ;  /* 0x0000781201007387 */ /* 0x000fe40000100a00 */
[----:B-1----:R-:W-:Y:S02]  /*2e210*/  STL.64 [R1+0x80], R12 ;  /* 0x0000800c01007387 */ /* 0x002fe40000100a00 */
[----:B------:R-:W-:Y:S01]  /*2e220*/  IMAD.MOV.U32 R2, RZ, RZ, R12 ;  /* 0x000000ffff027224 */ /* 0x000fe200078e000c */
[----:B------:R-:W-:Y:S01]  /*2e230*/  STL.64 [R1+0x88], R14 ;  /* 0x0000880e01007387 */ /* 0x000fe20000100a00 */
[----:B------:R-:W-:-:S02]  /*2e240*/  MOV R0, R13 ;  /* 0x0000000d00007202 */ /* 0x000fc40000000f00 */
[----:B------:R-:W0:Y:S01]  /*2e250*/  LDSM.16.M88.4 R12, [R3+0x18800] ;  /* 0x01880000030c783b */ /* 0x000e220000000200 */
[----:B------:R-:W1:Y:S04]  /*2e260*/  LDSM.16.M88.4 R16, [R3+0x19000] ;  /* 0x019000000310783b */ /* 0x000e680000000200 */
[----:B0-----:R-:W-:Y:S01]  /*2e270*/  STL.64 [R1+0x2078], R14 ;  /* 0x0020780e01007387 */ /* 0x001fe20000100a00 */
[----:B------:R0:W-:Y:S03]  /*2e280*/  STL.64 [R1+0x2070], R12 ;  /* 0x0020700c01007387 */ /* 0x0001e60000100a00 */
[----:B0-----:R-:W3:Y:S04]  /*2e290*/  LDL.64 R12, [R1+0x70] ;  /* 0x00007000010c7983 */ /* 0x001ee80000100a00 */
[----:B---3--:R0:W-:Y:S04]  /*2e2a0*/  STL.64 [R1+0x2088], R12 ;  /* 0x0020880c01007387 */ /* 0x0081e80000100a00 */
[----:B0-----:R-:W3:Y:S01]  /*2e2b0*/  LDL.LU R12, [R1+0x1c0] ;  /* 0x0001c000010c7983 */ /* 0x001ee20000300800 */
[----:B------:R-:W3:Y:S02]  /*2e2c0*/  LDL.LU R13, [R1+0x1c4] ;  /* 0x0001c400010d7983 */ /* 0x000ee40000300800 */
[----:B------:R-:W3:Y:S02]  /*2e2d0*/  LDL.LU R14, [R1+0x1c8] ;  /* 0x0001c800010e7983 */ /* 0x000ee40000300800 */
[----:B------:R-:W3:Y:S01]  /*2e2e0*/  LDL.LU R15, [R1+0x1cc] ;  /* 0x0001cc00010f7983 */ /* 0x000ee20000300800 */
[----:B-1----:R-:W-:Y:S01]  /*2e2f0*/  STL.64 [R1+0x2000], R18 ;  /* 0x0020001201007387 */ /* 0x002fe20000100a00 */
[----:B------:R0:W-:Y:S03]  /*2e300*/  STL.64 [R1+0x1ff8], R16 ;  /* 0x001ff81001007387 */ /* 0x0001e60000100a00 */
[----:B0-----:R-:W2:Y:S02]  /*2e310*/  LDL.64 R16, [R1+0x20] ;  /* 0x0000200001107983 */ /* 0x001ea40000100a00 */
[C---:B--2---:R-:W-:Y:S11]  /*2e320*/  HMMA.16816.F32 R4, R8.reuse, R16, R4 ;  /* 0x000000100804723c */ /* 0x044ff60000001804 */
[----:B------:R-:W-:Y:S11]  /*2e330*/  @!UPT UIADD3 URZ, URZ, URZ, URZ ;  /* 0x0000003f3f3ff290 */ /* 0x000ff6000fffe03f */
[----:B------:R-:W-:Y:S01]  /*2e340*/  @!UPT UIADD3 URZ, URZ, URZ, URZ ;  /* 0x0000003f3f3ff290 */ /* 0x000fe2000fffe03f */
[----:B------:R-:W-:Y:S01]  /*2e350*/  STL.64 [R1+0x270], R4 ;  /* 0x0002700401007387 */ /* 0x000fe20000100a00 */
[----:B------:R0:W-:Y:S03]  /*2e360*/  STL.64 [R1+0x278], R6 ;  /* 0x0002780601007387 */ /* 0x0001e60000100a00 */
[----:B0-----:R-:W2:Y:S01]  /*2e370*/  LDL.LU.64 R6, [R1+0x20c8] ;  /* 0x0020c80001067983 */ /* 0x001ea20000300a00 */
[----:B------:R-:W2:Y:S02]  /*2e380*/  LDL.LU.64 R4, [R1+0x20c0] ;  /* 0x0020c00001047983 */ /* 0x000ea40000300a00 */
[----:B------:R0:W-:Y:S02]  /*2e390*/  STL.64 [R1+0x2080], R16 ;  /* 0x0020801001007387 */ /* 0x0001e40000100a00 */
[----:B0-----:R-:W4:Y:S01]  /*2e3a0*/  LDL.LU R16, [R1+0x2a0] ;  /* 0x0002a00001107983 */ /* 0x001f220000300800 */
[----:B------:R-:W4:Y:S02]  /*2e3b0*/  LDL.LU R17, [R1+0x2a4] ;  /* 0x0002a40001117983 */ /* 0x000f240000300800 */
[----:B------:R-:W4:Y:S02]  /*2e3c0*/  LDL.LU R18, [R1+0x2a8] ;  /* 0x0002a80001127983 */ /* 0x000f240000300800 */
[----:B------:R-:W4:Y:S01]  /*2e3d0*/  LDL.LU R19, [R1+0x2ac] ;  /* 0x0002ac0001137983 */ /* 0x000f220000300800 */
[C---:B--2---:R-:W-:Y:S01]  /*2e3e0*/  HMMA.16816.F32 R24, R8.reuse, R24, R4 ;  /* 0x000000180818723c */ /* 0x044fe20000001804 */
[----:B------:R-:W2:Y:S01]  /*2e3f0*/  LDL.LU.64 R6, [R1+0x20b8] ;  /* 0x0020b80001067983 */ /* 0x000ea20000300a00 */
[----:B------:R-:W5:Y:S11]  /*2e400*/  LDL.LU.64 R4, [R1+0x20b0] ;  /* 0x0020b00001047983 */ /* 0x000f760000300a00 */
[----:B------:R-:W-:Y:S10]  /*2e410*/  @!UPT UIADD3 URZ, URZ, URZ, URZ ;  /* 0x0000003f3f3ff290 */ /* 0x000ff4000fffe03f */
[----:B------:R-:W-:Y:S01]  /*2e420*/  STL.64 [R1+0x1b0], R24 ;  /* 0x0001b01801007387 */ /* 0x000fe20000100a00 */
[----:B------:R0:W-:Y:S03]  /*2e430*/  STL.64 [R1+0x1b8], R26 ;  /* 0x0001b81a01007387 */ /* 0x0001e60000100a00 */
[----:B0-----:R-:W2:Y:S01]  /*2e440*/  LDL.LU.64 R26, [R1+0x20a8] ;  /* 0x0020a800011a7983 */ /* 0x001ea20000300a00 */
[----:B------:R-:W2:Y:S02]  /*2e450*/  LDL.LU.64 R24, [R1+0x20a0] ;  /* 0x0020a00001187983 */ /* 0x000ea40000300a00 */
[----:B------:R-:W5:Y:S01]  /*2e460*/  LDL.LU.64 R22, [R1+0x2098] ;  /* 0x0020980001167983 */ /* 0x000f620000300a00 */
[C---:B--2---:R-:W-:Y:S01]  /*2e470*/  HMMA.16816.F32 R24, R8.reuse, R20, R24 ;  /* 0x000000140818723c */ /* 0x044fe20000001818 */
[----:B------:R-:W5:Y:S11]  /*2e480*/  LDL.LU.64 R20, [R1+0x2090] ;  /* 0x0020900001147983 */ /* 0x000f760000300a00 */
[----:B------:R-:W-:Y:S11]  /*2e490*/  @!UPT UIADD3 URZ, URZ, URZ, URZ ;  /* 0x0000003f3f3ff290 */ /* 0x000ff6000fffe03f */
[----:B------:R0:W-:Y:S01]  /*2e4a0*/  STL.64 [R1+0x1a0], R24 ;  /* 0x0001a01801007387 */ /* 0x0001e20000100a00 */
[----:B------:R-:W-:Y:S03]  /*2e4b0*/  STL.64 [R1+0x1a8], R26 ;  /* 0x0001a81a01007387 */ /* 0x000fe60000100a00 */
[----:B0-----:R-:W2:Y:S04]  /*2e4c0*/  LDL R24, [R1+0x30] ;  /* 0x0000300001187983 */ /* 0x001ea80000100800 */
[----:B------:R-:W2:Y:S01]  /*2e4d0*/  LDL R25, [R1+0x34] ;  /* 0x0000340001197983 */ /* 0x000ea20000100800 */
[----:B-----5:R-:W-:Y:S11]  /*2e4e0*/  HMMA.16816.F32 R20, R8, R4, R20 ;  /* 0x000000040814723c */ /* 0x020ff60000001814 */
[----:B------:R-:W-:Y:S11]  /*2e4f0*/  @!UPT UIADD3 URZ, URZ, URZ, URZ ;  /* 0x0000003f3f3ff290 */ /* 0x000ff6000fffe03f */
[----:B------:R-:W-:Y:S01]  /*2e500*/  @!UPT UIADD3 URZ, URZ, URZ, URZ ;  /* 0x0000003f3f3ff290 */ /* 0x000fe2000fffe03f */
[----:B------:R0:W-:Y:S01]  /*2e510*/  STL.64 [R1+0x190], R20 ;  /* 0x0001901401007387 */ /* 0x0001e20000100a00 */
[----:B------:R3:W-:Y:S01]  /*2e520*/  STL.64 [R1+0x198], R22 ;  /* 0x0001981601007387 */ /* 0x0007e20000100a00 */
[----:B0-----:R-:W-:Y:S02]  /*2e530*/  MOV R20, R29 ;  /* 0x0000001d00147202 */ /* 0x001fe40000000f00 */
[----:B------:R-:W-:-:S07]  /*2e540*/  MOV R21, R28 ;  /* 0x0000001c00157202 */ /* 0x000fce0000000f00 */
[C---:B---3--:R-:W-:Y:S01]  /*2e550*/  HMMA.16816.F32 R20, R8.reuse, R20, R12 ;  /* 0x000000140814723c */ /* 0x048fe2000000180c */
[----:B------:R-:W-:Y:S01]  /*2e560*/  STL.64 [R1+0x2050], R6 ;  /* 0x0020500601007387 */ /* 0x000fe20000100a00 */
[----:B------:R0:W-:Y:S03]  /*2e570*/  STL.64 [R1+0x2048], R4 ;  /* 0x0020480401007387 */ /* 0x0001e60000100a00 */
[----:B0-----:R-:W3:Y:S01]  /*2e580*/  LDL.LU R4, [R1+0x2c0] ;  /* 0x0002c00001047983 */ /* 0x001ee20000300800 */
[----:B------:R-:W3:Y:S02]  /*2e590*/  LDL.LU R5, [R1+0x2c4] ;  /* 0x0002c40001057983 */ /* 0x000ee40000300800 */
[----:B------:R-:W3:Y:S02]  /*2e5a0*/  LDL.LU R6, [R1+0x2c8] ;  /* 0x0002c80001067983 */ /* 0x000ee40000300800 */
[----:B------:R-:W3:Y:S01]  /*2e5b0*/  LDL.LU R7, [R1+0x2cc] ;  /* 0x0002cc0001077983 */ /* 0x000ee20000300800 */
[----:B------:R-:W4:Y:S11]  /*2e5c0*/  LDL.LU.64 R12, [R1+0x2088] ;  /* 0x00208800010c7983 */ /* 0x000f360000300a00 */
[----:B------:R-:W-:Y:S01]  /*2e5d0*/  @!UPT UIADD3 URZ, URZ, URZ, URZ ;  /* 0x0000003f3f3ff290 */ /* 0x000fe2000fffe03f */
[----:B------:R-:W-:Y:S01]  /*2e5e0*/  STL.64 [R1+0x2d0], R20 ;  /* 0x0002d01401007387 */ /* 0x000fe20000100a00 */
[----:B------:R-:W-:Y:S02]  /*2e5f0*/  STL.64 [R1+0x2d8], R22 ;  /* 0x0002d81601007387 */ /* 0x000fe40000100a00 */
[----:B------:R-:W0:Y:S02]  /*2e600*/  LDSM.16.M88.4 R20, [R3+0x19800] ;  /* 0x019800000314783b */ /* 0x000e240000000200 */
[----:B0-----:R-:W-:Y:S02]  /*2e610*/  STL.64 [R1+0x1f90], R22 ;  /* 0x001f901601007387 */ /* 0x001fe40000100a00 */
[----:B------:R0:W-:Y:S02]  /*2e620*/  STL.64 [R1+0x1f88], R20 ;  /* 0x001f881401007387 */ /* 0x0001e40000100a00 */
[----:B0-----:R-:W5:Y:S04]  /*2e630*/  LDL.64 R20, [R1+0x40] ;  /* 0x0000400001147983 */ /* 0x001f680000100a00 */
[----:B-----5:R0:W-:Y:S04]  /*2e640*/  STL.64 [R1+0x2040], R20 ;  /* 0x0020401401007387 */ /* 0x0201e80000100a00 */
[----:B0-----:R-:W2:Y:S01]  /*2e650*/  LDL.LU R20, [R1+0x260] ;  /* 0x0002600001147983 */ /* 0x001ea20000300800 */
[----:B------:R-:W2:Y:S02]  /*2e660*/  LDL.LU R21, [R1+0x264] ;  /* 0x0002640001157983 */ /* 0x000ea40000300800 */
[----:B------:R-:W2:Y:S02]  /*2e670*/  LDL.LU R22, [R1+0x268] ;  /* 0x0002680001167983 */ /* 0x000ea40000300800 */
[----:B------:R-:W2:Y:S01]  /*2e680*/  LDL.LU R23, [R1+0x26c] ;  /* 0x00026c0001177983 */ /* 0x000ea20000300800 */
[C---:B----4-:R-:W-:Y:S08]  /*2e690*/  HMMA.16816.F32 R16, R8.reuse, R12, R16 ;  /* 0x0000000c0810723c */ /* 0x050ff00000001810 */
[C---:B--2---:R-:W-:Y:S01]  /*2e6a0*/  HMMA.16816.F32 R20, R8.reuse, R24, R20 ;  /* 0x000000180814723c */ /* 0x044fe20000001814 */
[----:B------:R-:W0:Y:S04]  /*2e6b0*/  LDSM.16.M88.4 R24, [R3+0x1a000] ;  /* 0x01a000000318783b */ /* 0x000e280000000200 */
[----:B0-----:R-:W-:Y:S11]  /*2e6c0*/  STL.64 [R1+0x1ee8], R26 ;  /* 0x001ee81a01007387 */ /* 0x001ff60000100a00 */
[----:B------:R-:W-:Y:S07]  /*2e6d0*/  @!UPT UIADD3 URZ, URZ, URZ, URZ ;  /* 0x0000003f3f3ff290 */ /* 0x000fee000fffe03f */
[----:B------:R0:W-:Y:S02]  /*2e6e0*/  STL.64 [R1+0x380], R20 ;  /* 0x0003801401007387 */ /* 0x0001e40000100a00 */
[----:B------:R-:W-:Y:S02]  /*2e6f0*/  STL.64 [R1+0x388], R22 ;  /* 0x0003881601007387 */ /* 0x000fe40000100a00 */
[----:B------:R1:W-:Y:S01]  /*2e700*/  STL.64 [R1+0x1ee0], R24 ;  /* 0x001ee01801007387 */ /* 0x0003e20000100a00 */
[----:B0-----:R-:W2:Y:S01]  /*2e710*/  LDL.LU R20, [R1+0x1d0] ;  /* 0x0001d00001147983 */ /* 0x001ea20000300800 */
[----:B------:R-:W2:Y:S02]  /*2e720*/  LDL.LU R21, [R1+0x1d4] ;  /* 0x0001d40001157983 */ /* 0x000ea40000300800 */
[----:B-1----:R-:W-:Y:S01]  /*2e730*/  IMAD.MOV.U32 R24, RZ, RZ, R2 ;  /* 0x000000ffff187224 */ /* 0x002fe200078e0002 */
[----:B------:R-:W-:Y:S01]  /*2e740*/  MOV R25, R0 ;  /* 0x0000000000197202 */ /* 0x000fe20000000f00 */
[----:B------:R-:W2:Y:S01]  /*2e750*/  LDL.LU R22, [R1+0x1d8] ;  /* 0x0001d80001167983 */ /* 0x000ea20000300800 */
[----:B------:R-:W2:Y:S05]  /*2e760*/  LDL.LU R23, [R1+0x1dc] ;  /* 0x0001dc0001177983 */ /* 0x000eaa0000300800 */
[----:B---3--:R-:W-:Y:S01]  /*2e770*/  HMMA.16816.F32 R4, R8, R24, R4 ;  /* 0x000000180804723c */ /* 0x008fe20000001804 */
[----:B------:R0:W-:Y:S01]  /*2e780*/  STL.64 [R1+0x3b0], R16 ;  /* 0x0003b01001007387 */ /* 0x0001e20000100a00 */
[----:B------:R-:W-:Y:S01]  /*2e790*/  STL.64 [R1+0x3b8], R18 ;  /* 0x0003b81201007387 */ /* 0x000fe20000100a00 */
[----:B------:R-:W-:-:S02]  /*2e7a0*/  MOV R2, R12 ;  /* 0x0000000c00027202 */ /* 0x000fc40000000f00 */
[----:B------:R-:W-:Y:S01]  /*2e7b0*/  MOV R0, R13 ;  /* 0x0000000d00007202 */ /* 0x000fe20000000f00 */
[----:B0-----:R-:W2:Y:S01]  /*2e7c0*/  LDL.LU.64 R16, [R1+0x2080] ;  /* 0x0020800001107983 */ /* 0x001ea20000300a00 */
[----:B------:R-:W2:Y:S02]  /*2e7d0*/  LDL.LU.64 R14, [R1+0x2078] ;  /* 0x00207800010e7983 */ /* 0x000ea40000300a00 */
[----:B------:R-:W2:Y:S02]  /*2e7e0*/  LDL.LU.64 R12, [R1+0x2070] ;  /* 0x00207000010c7983 */ /* 0x000ea40000300a00 */
[----:B------:R-:W-:Y:S01]  /*2e7f0*/  STL.64 [R1+0x2028], R24 ;  /* 0x0020281801007387 */ /* 0x000fe20000100a00 */
[----:B------:R-:W3:Y:S11]  /*2e800*/  LDL.LU R8, [R1+0x240] ;  /* 0x0002400001087983 */ /* 0x000ef60000300800 */
[----:B------:R-:W-:Y:S01]  /*2e810*/  STL.64 [R1+0x370], R4 ;  /* 0x0003700401007387 */ /* 0x000fe20000100a00 */
[----:B------:R-:W-:Y:S02]  /*2e820*/  STL.64 [R1+0x378], R6 ;  /* 0x0003780601007387 */ /* 0x000fe40000100a00 */
[----:B------:R-:W3:Y:S02]  /*2e830*/  LDL.LU R9, [R1+0x244] ;  /* 0x0002440001097983 */ /* 0x000ee40000300800 */
[----:B------:R-:W4:Y:S01]  /*2e840*/  LDL.LU R10, [R1+0x248] ;  /* 0x00024800010a7983 */ /* 0x000f220000300800 */
[----:B------:R-:W4:Y:S04]  /*2e850*/  LDL.LU R11, [R1+0x24c] ;  /* 0x00024c00010b7983 */ /* 0x000f280000300800 */
[----:B----4-:R-:W-:Y:S01]  /*2e860*/  STL.64 [R1+0x1fa8], R10 ;  /* 0x001fa80a01007387 */ /* 0x010fe20000100a00 */
[----:B---3--:R0:W-:Y:S03]  /*2e870*/  STL.64 [R1+0x1fa0], R8 ;  /* 0x001fa00801007387 */ /* 0x0081e60000100a00 */
[----:B0-----:R-:W3:Y:S01]  /*2e880*/  LDL.LU R8, [R1+0x210] ;  /* 0x0002100001087983 */ /* 0x001ee20000300800 */
[----:B------:R-:W3:Y:S02]  /*2e890*/  LDL.LU R9, [R1+0x214] ;  /* 0x0002140001097983 */ /* 0x000ee40000300800 */
[----:B------:R-:W4:Y:S02]  /*2e8a0*/  LDL.LU R10, [R1+0x218] ;  /* 0x00021800010a7983 */ /* 0x000f240000300800 */
[----:B------:R-:W4:Y:S01]  /*2e8b0*/  LDL.LU R11, [R1+0x21c] ;  /* 0x00021c00010b7983 */ /* 0x000f220000300800 */
[----:B------:R-:W5:Y:S01]  /*2e8c0*/  LDL.LU R4, [R1+0x250] ;  /* 0x0002500001047983 */ /* 0x000f620000300800 */
[----:B------:R-:W5:Y:S02]  /*2e8d0*/  LDL.LU R5, [R1+0x254] ;  /* 0x0002540001057983 */ /* 0x000f640000300800 */
[----:B------:R-:W3:Y:S02]  /*2e8e0*/  LDL.LU R6, [R1+0x258] ;  /* 0x0002580001067983 */ /* 0x000ee40000300800 */
[----:B------:R-:W3:Y:S01]  /*2e8f0*/  LDL.LU R7, [R1+0x25c] ;  /* 0x00025c0001077983 */ /* 0x000ee20000300800 */
[----:B--2---:R-:W-:Y:S01]  /*2e900*/  HMMA.16816.F32 R20, R12, R16, R20 ;  /* 0x000000100c14723c */ /* 0x004fe20000001814 */
[----:B---3--:R-:W-:Y:S01]  /*2e910*/  STL.64 [R1+0x2060], R6 ;  /* 0x0020600601007387 */ /* 0x008fe20000100a00 */
[----:B-----5:R0:W-:Y:S03]  /*2e920*/  STL.64 [R1+0x2058], R4 ;  /* 0x0020580401007387 */ /* 0x0201e60000100a00 */
[----:B0-----:R-:W2:Y:S01]  /*2e930*/  LDL.64 R4, [R1+0x10] ;  /* 0x0000100001047983 */ /* 0x001ea20000100a00 */
[----:B----4-:R-:W-:Y:S02]  /*2e940*/  STL.64 [R1+0x1fb8], R10 ;  /* 0x001fb80a01007387 */ /* 0x010fe40000100a00 */
[----:B------:R0:W-:Y:S02]  /*2e950*/  STL.64 [R1+0x1fb0], R8 ;  /* 0x001fb00801007387 */ /* 0x0001e40000100a00 */
[----:B0-----:R-:W3:Y:S01]  /*2e960*/  LDL.64 R8, [R1] ;  /* 0x0000000001087983 */ /* 0x001ee20000100a00 */
[----:B------:R-:W-:Y:S01]  /*2e970*/  IMAD.MOV.U32 R28, RZ, RZ, R16 ;  /* 0x000000ffff1c7224 */ /* 0x000fe200078e0010 */
[----:B------:R-:W-:-:S02]  /*2e980*/  MOV R3, R17 ;  /* 0x0000001100037202 */ /* 0x000fc40000000f00 */
[----:B---3--:R0:W-:Y:S04]  /*2e990*/  STL.64 [R1+0x2068], R8 ;  /* 0x0020680801007387 */ /* 0x0081e80000100a00 */
[----:B0-----:R-:W2:Y:S01]  /*2e9a0*/  LDL.LU R8, [R1+0x220] ;  /* 0x0002200001087983 */ /* 0x001ea20000300800 */
[----:B------:R-:W2:Y:S02]  /*2e9b0*/  LDL.LU R9, [R1+0x224] ;  /* 0x0002240001097983 */ /* 0x000ea40000300800 */
[----:B------:R-:W2:Y:S02]  /*2e9c0*/  LDL.LU R10, [R1+0x228] ;  /* 0x00022800010a7983 */ /* 0x000ea40000300800 */
[----:B------:R-:W2:Y:S01]  /*2e9d0*/  LDL.LU R11, [R1+0x22c] ;  /* 0x00022c00010b7983 */ /* 0x000ea20000300800 */
[----:B------:R0:W-:Y:S01]  /*2e9e0*/  STL.64 [R1+0x360], R20 ;  /* 0x0003601401007387 */ /* 0x0001e20000100a00 */
[----:B------:R1:W-:Y:S02]  /*2e9f0*/  STL.64 [R1+0x368], R22 ;  /* 0x0003681601007387 */ /* 0x0003e40000100a00 */
[----:B------:R-:W3:Y:S02]  /*2ea00*/  LDL.LU R16, [R1+0x3d0] ;  /* 0x0003d00001107983 */ /* 0x000ee40000300800 */
[----:B------:R-:W3:Y:S01]  /*2ea10*/  LDL.LU R17, [R1+0x3d4] ;  /* 0x0003d40001117983 */ /* 0x000ee20000300800 */
[----:B------:R-:W4:Y:S01]  /*2ea20*/  LDL.LU R18, [R1+0x3d8] ;  /* 0x0003d80001127983 */ /* 0x000f220000300800 */
[----:B------:R-:W4:Y:S03]  /*2ea30*/  LDL.LU R19, [R1+0x3dc] ;  /* 0x0003dc0001137983 */ /* 0x000f260000300800 */
[----:B----4-:R-:W-:Y:S01]  /*2ea40*/  STL.64 [R1+0x2010], R18 ;  /* 0x0020101201007387 */ /* 0x010fe20000100a00 */
[----:B---3--:R3:W-:Y:S02]  /*2ea50*/  STL.64 [R1+0x2008], R16 ;  /* 0x0020081001007387 */ /* 0x0087e40000100a00 */
[----:B0-----:R-:W4:Y:S02]  /*2ea60*/  LDL.LU R20, [R1+0x280] ;  /* 0x0002800001147983 */ /* 0x001f240000300800 */
[----:B------:R-:W4:Y:S01]  /*2ea70*/  LDL.LU R21, [R1+0x284] ;  /* 0x0002840001157983 */ /* 0x000f220000300800 */
[----:B-1----:R-:W4:Y:S01]  /*2ea80*/  LDL.LU R22, [R1+0x288] ;  /* 0x0002880001167983 */ /* 0x002f220000300800 */
[----:B------:R-:W4:Y:S02]  /*2ea90*/  LDL.LU R23, [R1+0x28c] ;  /* 0x00028c0001177983 */ /* 0x000f240000300800 */
[----:B------:R-:W5:Y:S02]  /*2eaa0*/  LDL.LU R24, [R1+0x2b0] ;  /* 0x0002b00001187983 */ /* 0x000f640000300800 */
[----:B------:R-:W5:Y:S01]  /*2eab0*/  LDL.LU R25, [R1+0x2b4] ;  /* 0x0002b40001197983 */ /* 0x000f620000300800 */
[----:B------:R-:W4:Y:S01]  /*2eac0*/  LDL.LU R26, [R1+0x2b8] ;  /* 0x0002b800011a7983 */ /* 0x000f220000300800 */
[----:B------:R-:W4:Y:S01]  /*2ead0*/  LDL.LU R27, [R1+0x2bc] ;  /* 0x0002bc00011b7983 */ /* 0x000f220000300800 */
[----:B--2---:R-:W-:Y:S01]  /*2eae0*/  HMMA.16816.F32 R8, R12, R4, R8 ;  /* 0x000000040c08723c */ /* 0x004fe20000001808 */
[----:B---3--:R-:W-:-:S02]  /*2eaf0*/  MOV R16, R2 ;  /* 0x0000000200107202 */ /* 0x008fc40000000f00 */
[----:B------:R-:W-:Y:S01]  /*2eb00*/  MOV R17, R0 ;  /* 0x0000000000117202 */ /* 0x000fe20000000f00 */
[----:B------:R-:W-:Y:S01]  /*2eb10*/  IMAD.MOV.U32 R2, RZ, RZ, R4 ;  /* 0x000000ffff027224 */ /* 0x000fe200078e0004 */
[----:B------:R-:W-:Y:S01]  /*2eb20*/  MOV R0, R5 ;  /* 0x0000000500007202 */ /* 0x000fe20000000f00 */
[----:B----4-:R-:W-:Y:S01]  /*2eb30*/  STL.64 [R1+0x2038], R26 ;  /* 0x0020381a01007387 */ /* 0x010fe20000100a00 */
[----:B-----5:R0:W-:Y:S03]  /*2eb40*/  STL.64 [R1+0x2030], R24 ;  /* 0x0020301801007387 */ /* 0x0201e60000100a00 */
[----:B0-----:R-:W2:Y:S01]  /*2eb50*/  LDL.LU R24, [R1+0x290] ;  /* 0x0002900001187983 */ /* 0x001ea20000300800 */
[----:B------:R-:W2:Y:S02]  /*2eb60*/  LDL.LU R25, [R1+0x294] ;  /* 0x0002940001197983 */ /* 0x000ea40000300800 */
[----:B------:R-:W2:Y:S02]  /*2eb70*/  LDL.LU R26, [R1+0x298] ;  /* 0x00029800011a7983 */ /* 0x000ea40000300800 */
[----:B------:R-:W2:Y:S01]  /*2eb80*/  LDL.LU R27, [R1+0x29c] ;  /* 0x00029c00011b7983 */ /* 0x000ea20000300800 */
[----:B------:R0:W-:Y:S04]  /*2eb90*/  STL.64 [R1+0x2020], R16 ;  /* 0x0020201001007387 */ /* 0x0001e80000100a00 */
[----:B0-----:R-:W3:Y:S03]  /*2eba0*/  LDL.64 R16, [R1+0x30] ;  /* 0x0000300001107983 */ /* 0x001ee60000100a00 */
[----:B------:R0:W-:Y:S02]  /*2ebb0*/  STL.64 [R1+0x350], R8 ;  /* 0x0003500801007387 */ /* 0x0001e40000100a00 */
[----:B------:R-:W-:Y:S01]  /*2ebc0*/  STL.64 [R1+0x358], R10 ;  /* 0x0003580a01007387 */ /* 0x000fe20000100a00 */
[----:B0-----:R-:W4:Y:S01]  /*2ebd0*/  LDL.LU.64 R8, [R1+0x2068] ;  /* 0x0020680001087983 */ /* 0x001f220000300a00 */
[----:B------:R-:W4:Y:S02]  /*2ebe0*/  LDL.LU.64 R6, [R1+0x2060] ;  /* 0x0020600001067983 */ /* 0x000f240000300a00 */
[----:B------:R-:W4:Y:S02]  /*2ebf0*/  LDL.LU.64 R4, [R1+0x2058] ;  /* 0x0020580001047983 */ /* 0x000f240000300a00 */
[C---:B----4-:R-:W-:Y:S11]  /*2ec00*/  HMMA.16816.F32 R4, R12.reuse, R8, R4 ;  /* 0x000000080c04723c */ /* 0x050ff60000001804 */
[----:B------:R-:W-:Y:S11]  /*2ec10*/  @!UPT UIADD3 URZ, URZ, URZ, URZ ;  /* 0x0000003f3f3ff290 */ /* 0x000ff6000fffe03f */
[----:B------:R-:W-:Y:S01]  /*2ec20*/  @!UPT UIADD3 URZ, URZ, URZ, URZ ;  /* 0x0000003f3f3ff290 */ /* 0x000fe2000fffe03f */
[----:B------:R-:W-:Y:S01]  /*2ec30*/  STL.64 [R1+0x330], R4 ;  /* 0x0003300401007387 */ /* 0x000fe20000100a00 */
[----:B------:R0:W-:Y:S03]  /*2ec40*/  STL.64 [R1+0x338], R6 ;  /* 0x0003380601007387 */ /* 0x0001e60000100a00 */
[----:B0-----:R-:W4:Y:S01]  /*2ec50*/  LDL.LU.64 R6, [R1+0x2050] ;  /* 0x0020500001067983 */ /* 0x001f220000300a00 */
[----:B------:R-:W5:Y:S02]  /*2ec60*/  LDL.LU.64 R4, [R1+0x2048] ;  /* 0x0020480001047983 */ /* 0x000f640000300a00 */
[----:B------:R0:W-:Y:S02]  /*2ec70*/  STL.64 [R1+0x1fd0], R8 ;  /* 0x001fd00801007387 */ /* 0x0001e40000100a00 */
[----:B0-----:R-:W2:Y:S01]  /*2ec80*/  LDL.LU R8, [R1+0x1f0] ;  /* 0x0001f00001087983 */ /* 0x001ea20000300800 */
[----:B------:R-:W2:Y:S02]  /*2ec90*/  LDL.LU R9, [R1+0x1f4] ;  /* 0x0001f40001097983 */ /* 0x000ea40000300800 */
[----:B------:R-:W2:Y:S02]  /*2eca0*/  LDL.LU R10, [R1+0x1f8] ;  /* 0x0001f800010a7983 */ /* 0x000ea40000300800 */
[----:B------:R-:W2:Y:S01]  /*2ecb0*/  LDL.LU R11, [R1+0x1fc] ;  /* 0x0001fc00010b7983 */ /* 0x000ea20000300800 */
[----:B-----5:R-:W-:Y:S01]  /*2ecc0*/  HMMA.16816.F32 R20, R12, R4, R20 ;  /* 0x000000040c14723c */ /* 0x020fe20000001814 */
[----:B--2---:R-:W-:Y:S01]  /*2ecd0*/  STL.64 [R1+0x1fe0], R10 ;  /* 0x001fe00a01007387 */ /* 0x004fe20000100a00 */
[----:B------:R0:W-:Y:S02]  /*2ece0*/  STL.64 [R1+0x1fd8], R8 ;  /* 0x001fd80801007387 */ /* 0x0001e40000100a00 */
[----:B0-----:R-:W-:-:S02]  /*2ecf0*/  MOV R8, R28 ;  /* 0x0000001c00087202 */ /* 0x001fc40000000f00 */
[----:B------:R-:W-:-:S05]  /*2ed00*/  MOV R9, R3 ;  /* 0x0000000300097202 */ /* 0x000fca0000000f00 */
[----:B------:R0:W-:Y:S04]  /*2ed10*/  STL.64 [R1+0x2018], R8 ;  /* 0x0020180801007387 */ /* 0x0001e80000100a00 */
[----:B0-----:R-:W2:Y:S01]  /*2ed20*/  LDL.LU R8, [R1+0x2e0] ;  /* 0x0002e00001087983 */ /* 0x001ea20000300800 */
[----:B------:R-:W2:Y:S02]  /*2ed30*/  LDL.LU R9, [R1+0x2e4] ;  /* 0x0002e40001097983 */ /* 0x000ea40000300800 */
[----:B------:R-:W2:Y:S02]  /*2ed40*/  LDL.LU R10, [R1+0x2e8] ;  /* 0x0002e800010a7983 */ /* 0x000ea40000300800 */
[----:B------:R-:W2:Y:S03]  /*2ed50*/  LDL.LU R11, [R1+0x2ec] ;  /* 0x0002ec00010b7983 */ /* 0x000ea60000300800 */
[----:B------:R0:W-:Y:S01]  /*2ed60*/  STL.64 [R1+0x320], R20 ;  /* 0x0003201401007387 */ /* 0x0001e20000100a00 */
[----:B------:R-:W-:Y:S03]  /*2ed70*/  STL.64 [R1+0x328], R22 ;  /* 0x0003281601007387 */ /* 0x000fe60000100a00 */
[----:B0-----:R-:W5:Y:S01]  /*2ed80*/  LDL.LU.64 R20, [R1+0x2040] ;  /* 0x0020400001147983 */ /* 0x001f620000300a00 */
[----:B----4-:R-:W-:Y:S02]  /*2ed90*/  STL.64 [R1+0x1fc8], R6 ;  /* 0x001fc80601007387 */ /* 0x010fe40000100a00 */
[----:B------:R0:W-:Y:S02]  /*2eda0*/  STL.64 [R1+0x1fc0], R4 ;  /* 0x001fc00401007387 */ /* 0x0001e40000100a00 */
[----:B0-----:R-:W4:Y:S01]  /*2edb0*/  LDL.LU R4, [R1+0x200] ;  /* 0x0002000001047983 */ /* 0x001f220000300800 */
[----:B------:R-:W4:Y:S02]  /*2edc0*/  LDL.LU R5, [R1+0x204] ;  /* 0x0002040001057983 */ /* 0x000f240000300800 */
[----:B------:R-:W2:Y:S02]  /*2edd0*/  LDL.LU R6, [R1+0x208] ;  /* 0x0002080001067983 */ /* 0x000ea40000300800 */
[----:B------:R-:W2:Y:S01]  /*2ede0*/  LDL.LU R7, [R1+0x20c] ;  /* 0x00020c0001077983 */ /* 0x000ea20000300800 */
[C---:B-----5:R-:W-:Y:S01]  /*2edf0*/  HMMA.16816.F32 R24, R12.reuse, R20, R24 ;  /* 0x000000140c18723c */ /* 0x060fe20000001818 */
[----:B--2---:R-:W-:Y:S01]  /*2ee00*/  STL.64 [R1+0x1ff0], R6 ;  /* 0x001ff00601007387 */ /* 0x004fe20000100a00 */
[----:B----4-:R0:W-:Y:S03]  /*2ee10*/  STL.64 [R1+0x1fe8], R4 ;  /* 0x001fe80401007387 */ /* 0x0101e60000100a00 */
[----:B0-----:R-:W2:Y:S01]  /*2ee20*/  LDL.LU R4, [R1+0x1e0] ;  /* 0x0001e00001047983 */ /* 0x001ea20000300800 */
[----:B------:R-:W2:Y:S02]  /*2ee30*/  LDL.LU R5, [R1+0x1e4] ;  /* 0x0001e40001057983 */ /* 0x000ea40000300800 */
[----:B------:R-:W2:Y:S02]  /*2ee40*/  LDL.LU R6, [R1+0x1e8] ;  /* 0x0001e80001067983 */ /* 0x000ea40000300800 */
[----:B------:R-:W2:Y:S11]  /*2ee50*/  LDL.LU R7, [R1+0x1ec] ;  /* 0x0001ec0001077983 */ /* 0x000eb60000300800 */
[----:B------:R-:W-:Y:S02]  /*2ee60*/  @!UPT UIADD3 URZ, URZ, URZ, URZ ;  /* 0x0000003f3f3ff290 */ /* 0x000fe4000fffe03f */
[----:B------:R-:W-:Y:S01]  /*2ee70*/  STL.64 [R1+0x310], R24 ;  /* 0x0003101801007387 */ /* 0x000fe20000100a00 */
[----:B------:R0:W-:Y:S03]  /*2ee80*/  STL.64 [R1+0x318], R26 ;  /* 0x0003181a01007387 */ /* 0x0001e60000100a00 */
[----:B0-----:R-:W4:Y:S01]  /*2ee90*/  LDL.LU.64 R26, [R1+0x2038] ;  /* 0x00203800011a7983 */ /* 0x001f220000300a00 */
[----:B------:R-:W4:Y:S01]  /*2eea0*/  LDL.LU.64 R24, [R1+0x2030] ;  /* 0x0020300001187983 */ /* 0x000f220000300a00 */
[----:B---3--:R-:W-:Y:S01]  /*2eeb0*/  MOV R3, R17 ;  /* 0x0000001100037202 */ /* 0x008fe20000000f00 */
[C---:B----4-:R-:W-:Y:S11]  /*2eec0*/  HMMA.16816.F32 R24, R12.reuse, R16, R24 ;  /* 0x000000100c18723c */ /* 0x050ff60000001818 */
[----:B------:R-:W-:Y:S11]  /*2eed0*/  @!UPT UIADD3 URZ, URZ, URZ, URZ ;  /* 0x0000003f3f3ff290 */ /* 0x000ff6000fffe03f */
[----:B------:R-:W-:Y:S01]  /*2eee0*/  @!UPT UIADD3 URZ, URZ, URZ, URZ ;  /* 0x0000003f3f3ff290 */ /* 0x000fe2000fffe03f */
[----:B------:R0:W-:Y:S01]  /*2eef0*/  STL.64 [R1+0x300], R24 ;  /* 0x0003001801007387 */ /* 0x0001e20000100a00 */
[----:B------:R1:W-:Y:S03]  /*2ef00*/  STL.64 [R1+0x308], R26 ;  /* 0x0003081a01007387 */ /* 0x0003e60000100a00 */
[----:B0-----:R-:W3:Y:S01]  /*2ef10*/  LDL.LU.64 R24, [R1+0x2028] ;  /* 0x0020280001187983 */ /* 0x001ee20000300a00 */
[----:B-1----:R-:W-:Y:S02]  /*2ef20*/  IMAD.MOV.U32 R26, RZ, RZ, R16 ;  /* 0x000000ffff1a7224 */ /* 0x002fe400078e0010 */
[----:B------:R-:W4:Y:S02]  /*2ef30*/  LDL.LU.64 R16, [R1+0x2020] ;  /* 0x0020200001107983 */ /* 0x000f240000300a00 */
[C---:B----4-:R-:W-:Y:S01]  /*2ef40*/  HMMA.16816.F32 R16, R12.reuse, R16, R8 ;  /* 0x000000100c10723c */ /* 0x050fe20000001808 */
[----:B------:R-:W2:Y:S11]  /*2ef50*/  LDL.LU.64 R8, [R1+0x2018] ;  /* 0x0020180001087983 */ /* 0x000eb60000300a00 */
[----:B------:R-:W-:Y:S11]  /*2ef60*/  @!UPT UIADD3 URZ, URZ, URZ, URZ ;  /* 0x0000003f3f3ff290 */ /* 0x000ff6000fffe03f */
[----:B------:R-:W-:Y:S01]  /*2ef70*/  STL.64 [R1+0x2f0], R16 ;  /* 0x0002f01001007387 */ /* 0x000fe20000100a00 */
[----:B------:R0:W-:Y:S03]  /*2ef80*/  STL.64 [R1+0x2f8], R18 ;  /* 0x0002f81201007387 */ /* 0x0001e60000100a00 */
[----:B0-----:R-:W3:Y:S01]  /*2ef90*/  LDL.LU.64 R18, [R1+0x2010] ;  /* 0x0020100001127983 */ /* 0x001ee20000300a00 */
[----:B------:R-:W3:Y:S02]  /*2efa0*/  LDL.LU.64 R16, [R1+0x2008] ;  /* 0x0020080001107983 */ /* 0x000ee40000300a00 */
[----:B---3--:R-:W-:Y:S01]  /*2efb0*/  HMMA.16816.F32 R12, R12, R24, R16 ;  /* 0x000000180c0c723c */ /* 0x008fe20000001810 */
[----:B------:R-:W2:Y:S01]  /*2efc0*/  LDL.LU.64 R18, [R1+0x2000] ;  /* 0x0020000001127983 */ /* 0x000ea20000300a00 */
[----:B------:R-:W2:Y:S11]  /*2efd0*/  LDL.LU.64 R16, [R1+0x1ff8] ;  /* 0x001ff80001107983 */ /* 0x000eb60000300a00 */
[----:B------:R-:W-:Y:S10]  /*2efe0*/  @!UPT UIADD3 URZ, URZ, URZ, URZ ;  /* 0x0000003f3f3ff290 */ /* 0x000ff4000fffe03f */
[----:B------:R-:W-:Y:S01]  /*2eff0*/  STL.64 [R1+0x2c0], R12 ;  /* 0x0002c00c01007387 */ /* 0x000fe20000100a00 */
[----:B------:R-:W-:Y:S02]  /*2f000*/  STL.64 [R1+0x2c8], R14 ;  /* 0x0002c80e01007387 */ /* 0x000fe40000100a00 */
[----:B------:R-:W-:Y:S01]  /*2f010*/  STL.64 [R1+0x1f98], R24 ;  /* 0x001f981801007387 */ /* 0x000fe20000100a00 */
[----:B--2---:R-:W-:Y:S01]  /*2f020*/  HMMA.16816.F32 R8, R16, R8, R4 ;  /* 0x000000081008723c */ /* 0x004fe20000001804 */
[----:B------:R-:W2:Y:S01]  /*2f030*/  LDL.LU.64 R6, [R1+0x1ff0] ;  /* 0x001ff00001067983 */ /* 0x000ea20000300a00 */
[----:B------:R-:W2:Y:S11]  /*2f040*/  LDL.LU.64 R4, [R1+0x1fe8] ;  /* 0x001fe80001047983 */ /* 0x000eb60000300a00 */
[----:B------:R-:W-:Y:S10]  /*2f050*/  @!UPT UIADD3 URZ, URZ, URZ, URZ ;  /* 0x0000003f3f3ff290 */ /* 0x000ff4000fffe03f */
[----:B------:R-:W-:Y:S01]  /*2f060*/  STL.64 [R1+0x2b0], R8 ;  /* 0x0002b00801007387 */ /* 0x000fe20000100a00 */
[----:B------:R0:W-:Y:S03]  /*2f070*/  STL.64 [R1+0x2b8], R10 ;  /* 0x0002b80a01007387 */ /* 0x0001e60000100a00 */
[----:B0-----:R-:W3:Y:S01]  /*2f080*/  LDL.LU.64 R10, [R1+0x1fe0] ;  /* 0x001fe000010a7983 */ /* 0x001ee20000300a00 */
[----:B------:R-:W3:Y:S01]  /*2f090*/  LDL.LU.64 R8, [R1+0x1fd8] ;  /* 0x001fd80001087983 */ /* 0x000ee20000300a00 */
[----:B------:R-:W-:Y:S02]  /*2f0a0*/  MOV R12, R2 ;  /* 0x00000002000c7202 */ /* 0x000fe40000000f00 */
[----:B------:R-:W-:-:S07]  /*2f0b0*/  MOV R13, R0 ;  /* 0x00000000000d7202 */ /* 0x000fce0000000f00 */
[C---:B---3--:R-:W-:Y:S01]  /*2f0c0*/  HMMA.16816.F32 R12, R16.reuse, R12, R8 ;  /* 0x0000000c100c723c */ /* 0x048fe20000001808 */
[----:B------:R-:W2:Y:S11]  /*2f0d0*/  LDL.LU.64 R8, [R1+0x1fd0] ;  /* 0x001fd00001087983 */ /* 0x000eb60000300a00 */
[----:B------:R-:W-:Y:S11]  /*2f0e0*/  @!UPT UIADD3 URZ, URZ, URZ, URZ ;  /* 0x0000003f3f3ff290 */ /* 0x000ff6000fffe03f */
[----:B------:R-:W-:Y:S01]  /*2f0f0*/  STL.64 [R1+0x2a0], R12 ;  /* 0x0002a00c01007387 */ /* 0x000fe20000100a00 */
[----:B------:R0:W-:Y:S01]  /*2f100*/  STL.64 [R1+0x2a8], R14 ;  /* 0x0002a80e01007387 */ /* 0x0001e20000100a00 */
[C---:B--2---:R-:W-:Y:S01]  /*2f110*/  HMMA.16816.F32 R4, R16.reuse, R8, R4 ;  /* 0x000000081004723c */ /* 0x044fe20000001804 */
[----:B------:R-:W-:Y:S02]  /*2f120*/  MOV R24, R8 ;  /* 0x0000000800187202 */ /* 0x000fe40000000f00 */
[----:B0-----:R-:W-:Y:S11]  /*2f130*/  MOV R14, R9 ;  /* 0x00000009000e7202 */ /* 0x001ff60000000f00 */
[----:B------:R-:W-:Y:S09]  /*2f140*/  @!UPT UIADD3 URZ, URZ, URZ, URZ ;  /* 0x0000003f3f3ff290 */ /* 0x000ff2000fffe03f */
[----:B------:R-:W-:Y:S01]  /*2f150*/  STL.64 [R1+0x290], R4 ;  /* 0x0002900401007387 */ /* 0x000fe20000100a00 */
[----:B------:R0:W-:Y:S03]  /*2f160*/  STL.64 [R1+0x298], R6 ;  /* 0x0002980601007387 */ /* 0x0001e60000100a00 */
[----:B0-----:R-:W2:Y:S01]  /*2f170*/  LDL.LU.64 R6, [R1+0x1fc8] ;  /* 0x001fc80001067983 */ /* 0x001ea20000300a00 */
[----:B------:R-:W3:Y:S02]  /*2f180*/  LDL.LU.64 R4, [R1+0x1fc0] ;  /* 0x001fc00001047983 */ /* 0x000ee40000300a00 */
[----:B------:R-:W3:Y:S02]  /*2f190*/  LDL.LU.64 R10, [R1+0x1fb8] ;  /* 0x001fb800010a7983 */ /* 0x000ee40000300a00 */
[----:B------:R-:W3:Y:S01]  /*2f1a0*/  LDL.LU.64 R8, [R1+0x1fb0] ;  /* 0x001fb00001087983 */ /* 0x000ee20000300a00 */
[----:B------:R-:W0:Y:S01]  /*2f1b0*/  S2R R28, SR_TID.X ;  /* 0x00000000001c7919 */ /* 0x000e220000002100 */
[----:B---3--:R-:W-:Y:S11]  /*2f1c0*/  HMMA.16816.F32 R8, R16, R4, R8 ;  /* 0x000000041008723c */ /* 0x008ff60000001808 */
[----:B------:R-:W-:Y:S11]  /*2f1d0*/  @!UPT UIADD3 URZ, URZ, URZ, URZ ;  /* 0x0000003f3f3ff290 */ /* 0x000ff6000fffe03f */
[----:B------:R-:W-:Y:S01]  /*2f1e0*/  @!UPT UIADD3 URZ, URZ, URZ, URZ ;  /* 0x0000003f3f3ff290 */ /* 0x000fe2000fffe03f */
[----:B------:R-:W-:Y:S01]  /*2f1f0*/  STL.64 [R1+0x280], R8 ;  /* 0x0002800801007387 */ /* 0x000fe20000100a00 */
[----:B------:R1:W-:Y:S03]  /*2f200*/  STL.64 [R1+0x288], R10 ;  /* 0x0002880a01007387 */ /* 0x0003e60000100a00 */
[----:B-1----:R-:W3:Y:S01]  /*2f210*/  LDL.LU.64 R10, [R1+0x1fa8] ;  /* 0x001fa800010a7983 */ /* 0x002ee20000300a00 */
[----:B------:R-:W3:Y:S01]  /*2f220*/  LDL.LU.64 R8, [R1+0x1fa0] ;  /* 0x001fa00001087983 */ /* 0x000ee20000300a00 */
[C---:B0-----:R-:W-:Y:S01]  /*2f230*/  LOP3.LUT R2, R28.reuse, 0x7, RZ, 0xc0, !PT ;  /* 0x000000071c027812 */ /* 0x041fe200078ec0ff */
[----:B------:R-:W-:-:S03]  /*2f240*/  IMAD.SHL.U32 R29, R28, 0x80, RZ ;  /* 0x000000801c1d7824 */ /* 0x000fc600078e00ff */
[----:B------:R-:W-:-:S04]  /*2f250*/  SHF.L.U32 R15, R2, 0x4, RZ ;  /* 0x00000004020f7819 */ /* 0x000fc800000006ff */
[----:B------:R-:W-:Y:S01]  /*2f260*/  LOP3.LUT R15, R15, 0x780, R29, 0xf8, !PT ;  /* 0x000007800f0f7812 */ /* 0x000fe200078ef81d */
[----:B--2---:R-:W-:Y:S03]  /*2f270*/  STL.64 [R1+0x1f50], R6 ;  /* 0x001f500601007387 */ /* 0x004fe60000100a00 */
[----:B------:R-:W-:Y:S01]  /*2f280*/  LOP3.LUT R15, R15, 0x10, R28, 0x78, !PT ;  /* 0x000000100f0f7812 */ /* 0x000fe200078e781c */
[----:B------:R3:W-:Y:S02]  /*2f290*/  STL.64 [R1+0x1f48], R4 ;  /* 0x001f480401007387 */ /* 0x0007e40000100a00 */
[----:B---3--:R-:W-:Y:S02]  /*2f2a0*/  HMMA.16816.F32 R4, R16, R20, R8 ;  /* 0x000000141004723c */ /* 0x008fe40000001808 */
[----:B------:R-:W0:Y:S11]  /*2f2b0*/  LDSM.16.M88.4 R8, [R15+0x1a800] ;  /* 0x01a800000f08783b */ /* 0x000e360000000200 */
[----:B------:R-:W-:Y:S10]  /*2f2c0*/  @!UPT UIADD3 URZ, URZ, URZ, URZ ;  /* 0x0000003f3f3ff290 */ /* 0x000ff4000fffe03f */
[----:B------:R-:W-:Y:S01]  /*2f2d0*/  STL.64 [R1+0x2e0], R4 ;  /* 0x0002e00401007387 */ /* 0x000fe20000100a00 */
[----:B------:R-:W-:Y:S02]  /*2f2e0*/  STL.64 [R1+0x2e8], R6 ;  /* 0x0002e80601007387 */ /* 0x000fe40000100a00 */
[----:B------:R-:W-:Y:S02]  /*2f2f0*/  STL [R1+0x1e80], R15 ;  /* 0x001e800f01007387 */ /* 0x000fe40000100800 */
[----:B------:R-:W2:Y:S01]  /*2f300*/  LDL.64 R12, [R1+0x70] ;  /* 0x00007000010c7983 */ /* 0x000ea20000100a00 */
[----:B0-----:R-:W-:Y:S01]  /*2f310*/  STL.64 [R1+0x1e78], R10 ;  /* 0x001e780a01007387 */ /* 0x001fe20000100a00 */
[----:B------:R0:W-:Y:S03]  /*2f320*/  STL.64 [R1+0x1e70], R8 ;  /* 0x001e700801007387 */ /* 0x0001e60000100a00 */
[----:B0-----:R-:W3:Y:S01]  /*2f330*/  LDL.LU R8, [R1+0xc0] ;  /* 0x0000c00001087983 */ /* 0x001ee20000300800 */
[----:B------:R-:W3:Y:S02]  /*2f340*/  LDL.LU R9, [R1+0xc4] ;  /* 0x0000c40001097983 */ /* 0x000ee40000300800 */
[----:B------:R-:W4:Y:S02]  /*2f350*/  LDL.LU R10, [R1+0xc8] ;  /* 0x0000c800010a7983 */ /* 0x000f240000300800 */
[----:B------:R-:W4:Y:S02]  /*2f360*/  LDL.LU R11, [R1+0xcc] ;  /* 0x0000cc00010b7983 */ /* 0x000f240000300800 */
[----:B----4-:R-:W-:Y:S01]  /*2f370*/  STL.64 [R1+0x1ec8], R10 ;  /* 0x001ec80a01007387 */ /* 0x010fe20000100a00 */
[----:B---3--:R0:W-:Y:S03]  /*2f380*/  STL.64 [R1+0x1ec0], R8 ;  /* 0x001ec00801007387 */ /* 0x0081e60000100a00 */
[----:B0-----:R-:W3:Y:S01]  /*2f390*/  LDL.LU R8, [R1+0x160] ;  /* 0x0001600001087983 */ /* 0x001ee20000300800 */
[----:B------:R-:W3:Y:S02]  /*2f3a0*/  LDL.LU R9, [R1+0x164] ;  /* 0x0001640001097983 */ /* 0x000ee40000300800 */
[----:B------:R-:W4:Y:S02]  /*2f3b0*/  LDL.LU R10, [R1+0x168] ;  /* 0x00016800010a7983 */ /* 0x000f240000300800 */
[----:B------:R-:W4:Y:S02]  /*2f3c0*/  LDL.LU R11, [R1+0x16c] ;  /* 0x00016c00010b7983 */ /* 0x000f240000300800 */
[----:B------:R-:W-:Y:S01]  /*2f3d0*/  IMAD.MOV.U32 R2, RZ, RZ, R20 ;  /* 0x000000ffff027224 */ /* 0x000fe200078e0014 */
[----:B------:R-:W-:Y:S01]  /*2f3e0*/  MOV R0, R21 ;  /* 0x0000001500007202 */ /* 0x000fe20000000f00 */
[----:B------:R-:W5:Y:S01]  /*2f3f0*/  LDL.LU R20, [R1+0x3a0] ;  /* 0x0003a00001147983 */ /* 0x000f620000300800 */
[----:B------:R-:W5:Y:S02]  /*2f400*/  LDL.LU R21, [R1+0x3a4] ;  /* 0x0003a40001157983 */ /* 0x000f640000300800 */
[----:B------:R-:W5:Y:S02]  /*2f410*/  LDL.LU R22, [R1+0x3a8] ;  /* 0x0003a80001167983 */ /* 0x000f640000300800 */
[----:B------:R-:W5:Y:S01]  /*2f420*/  LDL.LU R23, [R1+0x3ac] ;  /* 0x0003ac0001177983 */ /* 0x000f620000300800 */
[----:B----4-:R-:W-:Y:S01]  /*2f430*/  STL.64 [R1+0x1ed8], R10 ;  /* 0x001ed80a01007387 */ /* 0x010fe20000100a00 */
[----:B---3--:R0:W-:Y:S03]  /*2f440*/  STL.64 [R1+0x1ed0], R8 ;  /* 0x001ed00801007387 */ /* 0x0081e60000100a00 */
        /* <DEDUP_REMOVED lines=9> */
[----:B------:R-:W4:Y:S01]  /*2f4e0*/  LDL.LU R11, [R1+0x48c] ;  /* 0x00048c00010b7983 */ /* 0x000f220000300800 */
[----:B------:R-:W-:Y:S01]  /*2f4f0*/  MOV R4, R24 ;  /* 0x0000001800047202 */ /* 0x000fe20000000f00 */
[----:B----4-:R-:W-:Y:S01]  /*2f500*/  STL.64 [R1+0x1f08], R10 ;  /* 0x001f080a01007387 */ /* 0x010fe20000100a00 */
[----:B---3--:R0:W-:Y:S03]  /*2f510*/  STL.64 [R1+0x1f00], R8 ;  /* 0x001f000801007387 */ /* 0x0081e60000100a00 */
[----:B0-----:R-:W3:Y:S01]  /*2f520*/  LDL.LU R8, [R1+0x460] ;  /* 0x0004600001087983 */ /* 0x001ee20000300800 */
[----:B------:R-:W3:Y:S02]  /*2f530*/  LDL.LU R9, [R1+0x464] ;  /* 0x0004640001097983 */ /* 0x000ee40000300800 */
[----:B------:R-:W4:Y:S02]  /*2f540*/  LDL.LU R10, [R1+0x468] ;  /* 0x00046800010a7983 */ /* 0x000f240000300800 */
[----:B------:R-:W4:Y:S01]  /*2f550*/  LDL.LU R11, [R1+0x46c] ;  /* 0x00046c00010b7983 */ /* 0x000f220000300800 */
[----:B------:R-:W-:-:S05]  /*2f560*/  MOV R5, R14 ;  /* 0x0000000e00057202 */ /* 0x000fca0000000f00 */
[----:B------:R-:W-:Y:S04]  /*2f570*/  STL.64 [R1+0x1f68], R4 ;  /* 0x001f680401007387 */ /* 0x000fe80000100a00 */
[----:B----4-:R-:W-:Y:S01]  /*2f580*/  STL.64 [R1+0x1f18], R10 ;  /* 0x001f180a01007387 */ /* 0x010fe20000100a00 */
[----:B---3--:R0:W-:Y:S02]  /*2f590*/  STL.64 [R1+0x1f10], R8 ;  /* 0x001f100801007387 */ /* 0x0081e40000100a00 */
[----:B------:R-:W2:Y:S02]  /*2f5a0*/  LDL.LU R24, [R1+0x3c0] ;  /* 0x0003c00001187983 */ /* 0x000ea40000300800 */
[----:B------:R-:W2:Y:S02]  /*2f5b0*/  LDL.LU R25, [R1+0x3c4] ;  /* 0x0003c40001197983 */ /* 0x000ea40000300800 */
[----:B0-----:R-:W-:-:S02]  /*2f5c0*/  IMAD.MOV.U32 R8, RZ, RZ, R26 ;  /* 0x000000ffff087224 */ /* 0x001fc400078e001a */
[----:B------:R-:W2:Y:S01]  /*2f5d0*/  LDL.LU R26, [R1+0x3c8] ;  /* 0x0003c800011a7983 */ /* 0x000ea20000300800 */
[----:B------:R-:W2:Y:S02]  /*2f5e0*/  LDL.LU R27, [R1+0x3cc] ;  /* 0x0003cc00011b7983 */ /* 0x000ea40000300800 */
[----:B------:R-:W3:Y:S01]  /*2f5f0*/  LDL.64 R4, [R1+0x10] ;  /* 0x0000100001047983 */ /* 0x000ee20000100a00 */
[----:B------:R-:W-:Y:S01]  /*2f600*/  MOV R9, R3 ;  /* 0x0000000300097202 */ /* 0x000fe20000000f00 */
[----:B---3--:R5:W-:Y:S06]  /*2f610*/  STL.64 [R1+0x1f80], R4 ;  /* 0x001f800401007387 */ /* 0x008bec0000100a00 */
[----:B-----5:R-:W-:Y:S01]  /*2f620*/  HMMA.16816.F32 R4, R16, R8, R20 ;  /* 0x000000081004723c */ /* 0x020fe20000001814 */
[----:B------:R0:W-:Y:S06]  /*2f630*/  STL.64 [R1+0x1f28], R8 ;  /* 0x001f280801007387 */ /* 0x0001ec0000100a00 */
[----:B0-----:R-:W-:-:S02]  /*2f640*/  MOV R8, R2 ;  /* 0x0000000200087202 */ /* 0x001fc40000000f00 */
[----:B------:R-:W-:Y:S11]  /*2f650*/  MOV R9, R0 ;  /* 0x0000000000097202 */ /* 0x000ff60000000f00 */
[----:B------:R-:W-:Y:S03]  /*2f660*/  @!UPT UIADD3 URZ, URZ, URZ, URZ ;  /* 0x0000003f3f3ff290 */ /* 0x000fe6000fffe03f */
[----:B------:R0:W-:Y:S01]  /*2f670*/  STL.64 [R1+0x3a0], R4 ;  /* 0x0003a00401007387 */ /* 0x0001e20000100a00 */
[----:B------:R1:W-:Y:S02]  /*2f680*/  STL.64 [R1+0x3a8], R6 ;  /* 0x0003a80601007387 */ /* 0x0003e40000100a00 */
[----:B------:R-:W3:Y:S02]  /*2f690*/  LDL.LU R20, [R1+0x400] ;  /* 0x0004000001147983 */ /* 0x000ee40000300800 */
[----:B------:R-:W3:Y:S01]  /*2f6a0*/  LDL.LU R21, [R1+0x404] ;  /* 0x0004040001157983 */ /* 0x000ee20000300800 */
[----:B------:R-:W3:Y:S01]  /*2f6b0*/  LDL.LU R22, [R1+0x408] ;  /* 0x0004080001167983 */ /* 0x000ee20000300800 */
[----:B------:R-:W3:Y:S03]  /*2f6c0*/  LDL.LU R23, [R1+0x40c] ;  /* 0x00040c0001177983 */ /* 0x000ee60000300800 */
[----:B0-----:R-:W4:Y:S01]  /*2f6d0*/  LDL.LU R4, [R1+0x230] ;  /* 0x0002300001047983 */ /* 0x001f220000300800 */
[----:B------:R-:W4:Y:S02]  /*2f6e0*/  LDL.LU R5, [R1+0x234] ;  /* 0x0002340001057983 */ /* 0x000f240000300800 */
[----:B-1----:R-:W4:Y:S02]  /*2f6f0*/  LDL.LU R6, [R1+0x238] ;  /* 0x0002380001067983 */ /* 0x002f240000300800 */
[----:B------:R-:W4:Y:S01]  /*2f700*/  LDL.LU R7, [R1+0x23c] ;  /* 0x00023c0001077983 */ /* 0x000f220000300800 */
[----:B------:R0:W-:Y:S04]  /*2f710*/  STL.64 [R1+0x1f40], R8 ;  /* 0x001f400801007387 */ /* 0x0001e80000100a00 */
[----:B0-----:R-:W5:Y:S01]  /*2f720*/  LDL.LU R8, [R1+0x3f0] ;  /* 0x0003f00001087983 */ /* 0x001f620000300800 */
[----:B------:R-:W5:Y:S02]  /*2f730*/  LDL.LU R9, [R1+0x3f4] ;  /* 0x0003f40001097983 */ /* 0x000f640000300800 */
[----:B------:R-:W3:Y:S02]  /*2f740*/  LDL.LU R10, [R1+0x3f8] ;  /* 0x0003f800010a7983 */ /* 0x000ee40000300800 */
[----:B------:R-:W3:Y:S01]  /*2f750*/  LDL.LU R11, [R1+0x3fc] ;  /* 0x0003fc00010b7983 */ /* 0x000ee20000300800 */
[C---:B--2---:R-:W-:Y:S01]  /*2f760*/  HMMA.16816.F32 R24, R16.reuse, R12, R24 ;  /* 0x0000000c1018723c */ /* 0x044fe20000001818 */
[----:B---3--:R-:W-:Y:S01]  /*2f770*/  STL.64 [R1+0x1f60], R10 ;  /* 0x001f600a01007387 */ /* 0x008fe20000100a00 */
[----:B-----5:R0:W-:Y:S03]  /*2f780*/  STL.64 [R1+0x1f58], R8 ;  /* 0x001f580801007387 */ /* 0x0201e60000100a00 */
[----:B0-----:R-:W2:Y:S01]  /*2f790*/  LDL.LU R8, [R1+0x3e0] ;  /* 0x0003e00001087983 */ /* 0x001ea20000300800 */
[----:B------:R-:W2:Y:S02]  /*2f7a0*/  LDL.LU R9, [R1+0x3e4] ;  /* 0x0003e40001097983 */ /* 0x000ea40000300800 */
[----:B------:R-:W3:Y:S02]  /*2f7b0*/  LDL.LU R10, [R1+0x3e8] ;  /* 0x0003e800010a7983 */ /* 0x000ee40000300800 */
[----:B------:R-:W3:Y:S02]  /*2f7c0*/  LDL.LU R11, [R1+0x3ec] ;  /* 0x0003ec00010b7983 */ /* 0x000ee40000300800 */
[----:B---3--:R-:W-:Y:S01]  /*2f7d0*/  STL.64 [R1+0x1f78], R10 ;  /* 0x001f780a01007387 */ /* 0x008fe20000100a00 */
[----:B--2---:R0:W-:Y:S03]  /*2f7e0*/  STL.64 [R1+0x1f70], R8 ;  /* 0x001f700801007387 */ /* 0x0041e60000100a00 */
[----:B0-----:R-:W2:Y:S01]  /*2f7f0*/  LDL.LU R8, [R1+0x390] ;  /* 0x0003900001087983 */ /* 0x001ea20000300800 */
[----:B------:R-:W2:Y:S02]  /*2f800*/  LDL.LU R9, [R1+0x394] ;  /* 0x0003940001097983 */ /* 0x000ea40000300800 */
[----:B------:R-:W2:Y:S02]  /*2f810*/  LDL.LU R10, [R1+0x398] ;  /* 0x00039800010a7983 */ /* 0x000ea40000300800 */
[----:B------:R-:W2:Y:S02]  /*2f820*/  LDL.LU R11, [R1+0x39c] ;  /* 0x00039c00010b7983 */ /* 0x000ea40000300800 */
[----:B------:R0:W-:Y:S01]  /*2f830*/  STL.64 [R1+0x3d0], R24 ;  /* 0x0003d01801007387 */ /* 0x0001e20000100a00 */
[----:B------:R-:W-:Y:S03]  /*2f840*/  STL.64 [R1+0x3d8], R26 ;  /* 0x0003d81a01007387 */ /* 0x000fe60000100a00 */
[----:B0-----:R-:W3:Y:S01]  /*2f850*/  LDL.LU.64 R24, [R1+0x1f98] ;  /* 0x001f980001187983 */ /* 0x001ee20000300a00 */
[----:B------:R0:W-:Y:S03]  /*2f860*/  STL.64 [R1+0x1f20], R12 ;  /* 0x001f200c01007387 */ /* 0x0001e60000100a00 */
[----:B0-----:R-:W5:Y:S01]  /*2f870*/  LDL.LU R12, [R1+0x430] ;  /* 0x00043000010c7983 */ /* 0x001f620000300800 */
[----:B------:R-:W5:Y:S02]  /*2f880*/  LDL.LU R13, [R1+0x434] ;  /* 0x00043400010d7983 */ /* 0x000f640000300800 */
[----:B------:R-:W2:Y:S02]  /*2f890*/  LDL.LU R14, [R1+0x438] ;  /* 0x00043800010e7983 */ /* 0x000ea40000300800 */
[----:B------:R-:W2:Y:S01]  /*2f8a0*/  LDL.LU R15, [R1+0x43c] ;  /* 0x00043c00010f7983 */ /* 0x000ea20000300800 */
[----:B---3--:R-:W-:Y:S01]  /*2f8b0*/  HMMA.16816.F32 R16, R16, R24, R20 ;  /* 0x000000181010723c */ /* 0x008fe20000001814 */
[----:B--2---:R-:W-:Y:S01]  /*2f8c0*/  STL.64 [R1+0x1f38], R14 ;  /* 0x001f380e01007387 */ /* 0x004fe20000100a00 */
[----:B-----5:R0:W-:Y:S03]  /*2f8d0*/  STL.64 [R1+0x1f30], R12 ;  /* 0x001f300c01007387 */ /* 0x0201e60000100a00 */
[----:B0-----:R-:W2:Y:S01]  /*2f8e0*/  LDL.LU R12, [R1+0x410] ;  /* 0x00041000010c7983 */ /* 0x001ea20000300800 */
[----:B------:R-:W2:Y:S02]  /*2f8f0*/  LDL.LU R13, [R1+0x414] ;  /* 0x00041400010d7983 */ /* 0x000ea40000300800 */
[----:B------:R-:W2:Y:S02]  /*2f900*/  LDL.LU R14, [R1+0x418] ;  /* 0x00041800010e7983 */ /* 0x000ea40000300800 */
[----:B------:R-:W2:Y:S01]  /*2f910*/  LDL.LU R15, [R1+0x41c] ;  /* 0x00041c00010f7983 */ /* 0x000ea20000300800 */
[----:B------:R-:W4:Y:S01]  /*2f920*/  LDL.LU.64 R22, [R1+0x1f90] ;  /* 0x001f900001167983 */ /* 0x000f220000300a00 */
[----:B------:R-:W4:Y:S11]  /*2f930*/  LDL.LU.64 R20, [R1+0x1f88] ;  /* 0x001f880001147983 */ /* 0x000f360000300a00 */
[----:B------:R0:W-:Y:S02]  /*2f940*/  STL.64 [R1+0x3c0], R16 ;  /* 0x0003c01001007387 */ /* 0x0001e40000100a00 */
[----:B------:R-:W-:Y:S01]  /*2f950*/  STL.64 [R1+0x3c8], R18 ;  /* 0x0003c81201007387 */ /* 0x000fe20000100a00 */
[----:B0-----:R-:W4:Y:S02]  /*2f960*/  LDL.64 R16, [R1+0x20] ;  /* 0x0000200001107983 */ /* 0x001f240000100a00 */
[C---:B----4-:R-:W-:Y:S11]  /*2f970*/  HMMA.16816.F32 R4, R20.reuse, R16, R4 ;  /* 0x000000101404723c */ /* 0x050ff60000001804 */
[----:B------:R-:W-:Y:S11]  /*2f980*/  @!UPT UIADD3 URZ, URZ, URZ, URZ ;  /* 0x0000003f3f3ff290 */ /* 0x000ff6000fffe03f */
[----:B------:R-:W-:Y:S01]  /*2f990*/  @!UPT UIADD3 URZ, URZ, URZ, URZ ;  /* 0x0000003f3f3ff290 */ /* 0x000fe2000fffe03f */
[----:B------:R0:W-:Y:S01]  /*2f9a0*/  STL.64 [R1+0x400], R4 ;  /* 0x0004000401007387 */ /* 0x0001e20000100a00 */
[----:B------:R-:W-:Y:S03]  /*2f9b0*/  STL.64 [R1+0x408], R6 ;  /* 0x0004080601007387 */ /* 0x000fe60000100a00 */
[----:B0-----:R-:W3:Y:S02]  /*2f9c0*/  LDL.LU.64 R4, [R1+0x1f80] ;  /* 0x001f800001047983 */ /* 0x001ee40000300a00 */
[C---:B---3--:R-:W-:Y:S01]  /*2f9d0*/  HMMA.16816.F32 R8, R20.reuse, R4, R8 ;  /* 0x000000041408723c */ /* 0x048fe20000001808 */
[----:B------:R-:W-:Y:S01]  /*2f9e0*/  IMAD.MOV.U32 R2, RZ, RZ, R4 ;  /* 0x000000ffff027224 */ /* 0x000fe200078e0004 */
[----:B------:R-:W-:Y:S11]  /*2f9f0*/  MOV R0, R5 ;  /* 0x0000000500007202 */ /* 0x000ff60000000f00 */
[----:B------:R-:W-:Y:S10]  /*2fa00*/  @!UPT UIADD3 URZ, URZ, URZ, URZ ;  /* 0x0000003f3f3ff290 */ /* 0x000ff4000fffe03f */
[----:B------:R-:W-:Y:S01]  /*2fa10*/  STL.64 [R1+0x420], R8 ;  /* 0x0004200801007387 */ /* 0x000fe20000100a00 */
[----:B------:R0:W-:Y:S03]  /*2fa20*/  STL.64 [R1+0x428], R10 ;  /* 0x0004280a01007387 */ /* 0x0001e60000100a00 */
[----:B0-----:R-:W3:Y:S01]  /*2fa30*/  LDL.LU.64 R10, [R1+0x1f78] ;  /* 0x001f7800010a7983 */ /* 0x001ee20000300a00 */
[----:B------:R-:W3:Y:S02]  /*2fa40*/  LDL.LU.64 R8, [R1+0x1f70] ;  /* 0x001f700001087983 */ /* 0x000ee40000300a00 */
[----:B------:R-:W3:Y:S02]  /*2fa50*/  LDL.LU.64 R4, [R1+0x1f68] ;  /* 0x001f680001047983 */ /* 0x000ee40000300a00 */
[C---:B---3--:R-:W-:Y:S01]  /*2fa60*/  HMMA.16816.F32 R4, R20.reuse, R4, R8 ;  /* 0x000000041404723c */ /* 0x048fe20000001808 */
[----:B------:R-:W3:Y:S01]  /*2fa70*/  LDL.LU.64 R10, [R1+0x1f60] ;  /* 0x001f6000010a7983 */ /* 0x000ee20000300a00 */
[----:B------:R-:W3:Y:S11]  /*2fa80*/  LDL.LU.64 R8, [R1+0x1f58] ;  /* 0x001f580001087983 */ /* 0x000ef60000300a00 */
[----:B------:R-:W-:Y:S10]  /*2fa90*/  @!UPT UIADD3 URZ, URZ, URZ, URZ ;  /* 0x0000003f3f3ff290 */ /* 0x000ff4000fffe03f */
[----:B------:R-:W-:Y:S01]  /*2faa0*/  STL.64 [R1+0x440], R4 ;  /* 0x0004400401007387 */ /* 0x000fe20000100a00 */
[----:B------:R0:W-:Y:S03]  /*2fab0*/  STL.64 [R1+0x448], R6 ;  /* 0x0004480601007387 */ /* 0x0001e60000100a00 */
[----:B0-----:R-:W4:Y:S01]  /*2fac0*/  LDL.LU.64 R6, [R1+0x1f50] ;  /* 0x001f500001067983 */ /* 0x001f220000300a00 */
[----:B------:R-:W3:Y:S02]  /*2fad0*/  LDL.LU.64 R4, [R1+0x1f48] ;  /* 0x001f480001047983 */ /* 0x000ee40000300a00 */
[C---:B---3--:R-:W-:Y:S11]  /*2fae0*/  HMMA.16816.F32 R8, R20.reuse, R4, R8 ;  /* 0x000000041408723c */ /* 0x048ff60000001808 */
[----:B------:R-:W-:Y:S11]  /*2faf0*/  @!UPT UIADD3 URZ, URZ, URZ, URZ ;  /* 0x0000003f3f3ff290 */ /* 0x000ff6000fffe03f */
[----:B------:R-:W-:Y:S01]  /*2fb00*/  @!UPT UIADD3 URZ, URZ, URZ, URZ ;  /* 0x0000003f3f3ff290 */ /* 0x000fe2000fffe03f */
[----:B------:R0:W-:Y:S01]  /*2fb10*/  STL.64 [R1+0x450], R8 ;  /* 0x0004500801007387 */ /* 0x0001e20000100a00 */
[----:B------:R2:W-:Y:S03]  /*2fb20*/  STL.64 [R1+0x458], R10 ;  /* 0x0004580a01007387 */ /* 0x0005e60000100a00 */
[----:B0-----:R-:W2:Y:S02]  /*2fb30*/  LDL.LU.64 R8, [R1+0x1f40] ;  /* 0x001f400001087983 */ /* 0x001ea40000300a00 */
[C---:B--2---:R-:W-:Y:S02]  /*2fb40*/  HMMA.16816.F32 R8, R20.reuse, R8, R12 ;  /* 0x000000081408723c */ /* 0x044fe4000000180c */
[----:B------:R-:W2:Y:S01]  /*2fb50*/  LDL.LU.64 R14, [R1+0x1f38] ;  /* 0x001f3800010e7983 */ /* 0x000ea20000300a00 */
[----:B------:R-:W2:Y:S11]  /*2fb60*/  LDL.LU.64 R12, [R1+0x1f30] ;  /* 0x001f3000010c7983 */ /* 0x000eb60000300a00 */
[----:B------:R-:W-:Y:S09]  /*2fb70*/  @!UPT UIADD3 URZ, URZ, URZ, URZ ;  /* 0x0000003f3f3ff290 */ /* 0x000ff2000fffe03f */
[----:B------:R0:W-:Y:S01]  /*2fb80*/  STL.64 [R1+0x470], R8 ;  /* 0x0004700801007387 */ /* 0x0001e20000100a00 */
[----:B------:R2:W-:Y:S03]  /*2fb90*/  STL.64 [R1+0x478], R10 ;  /* 0x0004780a01007387 */ /* 0x0005e60000100a00 */
[----:B0-----:R-:W2:Y:S02]  /*2fba0*/  LDL.LU.64 R8, [R1+0x1f28] ;  /* 0x001f280001087983 */ /* 0x001ea40000300a00 */
[C---:B--2---:R-:W-:Y:S02]  /*2fbb0*/  HMMA.16816.F32 R8, R20.reuse, R8, R12 ;  /* 0x000000081408723c */ /* 0x044fe4000000180c */
        /* <DEDUP_REMOVED lines=14> */
[----:B0-----:R-:W3:Y:S01]  /*2fca0*/  LDL.64 R12, [R1] ;  /* 0x00000000010c7983 */ /* 0x001ee20000100a00 */
[----:B--2---:R-:W-:Y:S03]  /*2fcb0*/  HMMA.16816.F32 R20, R20, R24, R8 ;  /* 0x000000181414723c */ /* 0x004fe60000001808 */
[----:B------:R-:W2:Y:S01]  /*2fcc0*/  LDL.LU.64 R10, [R1+0x1ef8] ;  /* 0x001ef800010a7983 */ /* 0x000ea20000300a00 */
[----:B------:R-:W2:Y:S02]  /*2fcd0*/  LDL.LU.64 R8, [R1+0x1ef0] ;  /* 0x001ef00001087983 */ /* 0x000ea40000300a00 */
[----:B------:R-:W2:Y:S02]  /*2fce0*/  LDL.LU.64 R26, [R1+0x1ee8] ;  /* 0x001ee800011a7983 */ /* 0x000ea40000300a00 */
[----:B------:R-:W2:Y:S11]  /*2fcf0*/  LDL.LU.64 R24, [R1+0x1ee0] ;  /* 0x001ee00001187983 */ /* 0x000eb60000300a00 */
[----:B------:R-:W-:Y:S04]  /*2fd00*/  @!UPT UIADD3 URZ, URZ, URZ, URZ ;  /* 0x0000003f3f3ff290 */ /* 0x000fe8000fffe03f */
[----:B------:R0:W-:Y:S01]  /*2fd10*/  STL.64 [R1+0x4f0], R20 ;  /* 0x0004f01401007387 */ /* 0x0001e20000100a00 */
[----:B------:R1:W-:Y:S03]  /*2fd20*/  STL.64 [R1+0x4f8], R22 ;  /* 0x0004f81601007387 */ /* 0x0003e60000100a00 */
[----:B0-----:R-:W3:Y:S01]  /*2fd30*/  LDL.LU R20, [R1+0xd0] ;  /* 0x0000d00001147983 */ /* 0x001ee20000300800 */
[----:B------:R-:W3:Y:S02]  /*2fd40*/  LDL.LU R21, [R1+0xd4] ;  /* 0x0000d40001157983 */ /* 0x000ee40000300800 */
[----:B-1----:R-:W3:Y:S02]  /*2fd50*/  LDL.LU R22, [R1+0xd8] ;  /* 0x0000d80001167983 */ /* 0x002ee40000300800 */
[----:B------:R-:W3:Y:S01]  /*2fd60*/  LDL.LU R23, [R1+0xdc] ;  /* 0x0000dc0001177983 */ /* 0x000ee20000300800 */
[----:B------:R-:W5:Y:S01]  /*2fd70*/  LDL R19, [R1+0x510] ;  /* 0x0005100001137983 */ /* 0x000f620000100800 */
[----:B--2---:R-:W-:Y:S03]  /*2fd80*/  HMMA.16816.F32 R8, R24, R16, R8 ;  /* 0x000000101808723c */ /* 0x004fe60000001808 */
[----:B-----5:R-:W-:Y:S11]  /*2fd90*/  STL [R1+0x1e38], R19 ;  /* 0x001e381301007387 */ /* 0x020ff60000100800 */
[----:B------:R-:W-:Y:S09]  /*2fda0*/  @!UPT UIADD3 URZ, URZ, URZ, URZ ;  /* 0x0000003f3f3ff290 */ /* 0x000ff2000fffe03f */
[----:B------:R-:W-:Y:S02]  /*2fdb0*/  STL.64 [R1+0x4e0], R8 ;  /* 0x0004e00801007387 */ /* 0x000fe40000100a00 */
[----:B------:R0:W-:Y:S02]  /*2fdc0*/  STL.64 [R1+0x4e8], R10 ;  /* 0x0004e80a01007387 */ /* 0x0001e40000100a00 */
[----:B0-----:R-:W2:Y:S01]  /*2fdd0*/  LDL.LU.64 R10, [R1+0x1ed8] ;  /* 0x001ed800010a7983 */ /* 0x001ea20000300a00 */
[----:B------:R-:W2:Y:S02]  /*2fde0*/  LDL.LU.64 R8, [R1+0x1ed0] ;  /* 0x001ed00001087983 */ /* 0x000ea40000300a00 */
[----:B------:R0:W-:Y:S02]  /*2fdf0*/  STL.64 [R1+0x1ea0], R16 ;  /* 0x001ea01001007387 */ /* 0x0001e40000100a00 */
[----:B0-----:R-:W-:Y:S02]  /*2fe00*/  MOV R16, R2 ;  /* 0x0000000200107202 */ /* 0x001fe40000000f00 */
[----:B------:R-:W-:-:S07]  /*2fe10*/  MOV R17, R0 ;  /* 0x0000000000117202 */ /* 0x000fce0000000f00 */
[C---:B--2---:R-:W-:Y:S01]  /*2fe20*/  HMMA.16816.F32 R16, R24.reuse, R16, R8 ;  /* 0x000000101810723c */ /* 0x044fe20000001808 */
[----:B------:R-:W2:Y:S01]  /*2fe30*/  LDL.LU.64 R10, [R1+0x1ec8] ;  /* 0x001ec800010a7983 */ /* 0x000ea20000300a00 */
[----:B------:R-:W2:Y:S11]  /*2fe40*/  LDL.LU.64 R8, [R1+0x1ec0] ;  /* 0x001ec00001087983 */ /* 0x000eb60000300a00 */
[----:B------:R-:W-:Y:S10]  /*2fe50*/  @!UPT UIADD3 URZ, URZ, URZ, URZ ;  /* 0x0000003f3f3ff290 */ /* 0x000ff4000fffe03f */
[----:B------:R-:W-:Y:S01]  /*2fe60*/  STL.64 [R1+0x4d0], R16 ;  /* 0x0004d01001007387 */ /* 0x000fe20000100a00 */
[----:B------:R3:W-:Y:S02]  /*2fe70*/  STL.64 [R1+0x4d8], R18 ;  /* 0x0004d81201007387 */ /* 0x0007e40000100a00 */
[C---:B---3--:R-:W-:Y:S11]  /*2fe80*/  HMMA.16816.F32 R16, R24.reuse, R12, R20 ;  /* 0x0000000c1810723c */ /* 0x048ff60000001814 */
[----:B------:R-:W-:Y:S11]  /*2fe90*/  @!UPT UIADD3 URZ, URZ, URZ, URZ ;  /* 0x0000003f3f3ff290 */ /* 0x000ff6000fffe03f */
[----:B------:R-:W-:Y:S01]  /*2fea0*/  @!UPT UIADD3 URZ, URZ, URZ, URZ ;  /* 0x0000003f3f3ff290 */ /* 0x000fe2000fffe03f */
[----:B------:R0:W-:Y:S01]  /*2feb0*/  STL.64 [R1+0x4c0], R16 ;  /* 0x0004c01001007387 */ /* 0x0001e20000100a00 */
[----:B------:R1:W-:Y:S02]  /*2fec0*/  STL.64 [R1+0x4c8], R18 ;  /* 0x0004c81201007387 */ /* 0x0003e40000100a00 */
[----:B----4-:R-:W-:Y:S02]  /*2fed0*/  STL.64 [R1+0x1e48], R6 ;  /* 0x001e480601007387 */ /* 0x010fe40000100a00 */
[----:B------:R-:W-:Y:S01]  /*2fee0*/  STL.64 [R1+0x1e40], R4 ;  /* 0x001e400401007387 */ /* 0x000fe20000100a00 */
[----:B--2---:R-:W-:Y:S11]  /*2fef0*/  HMMA.16816.F32 R8, R24, R4, R8 ;  /* 0x000000041808723c */ /* 0x004ff60000001808 */
[----:B------:R-:W-:Y:S11]  /*2ff00*/  @!UPT UIADD3 URZ, URZ, URZ, URZ ;  /* 0x0000003f3f3ff290 */ /* 0x000ff6000fffe03f */
[----:B------:R-:W-:Y:S01]  /*2ff10*/  @!UPT UIADD3 URZ, URZ, URZ, URZ ;  /* 0x0000003f3f3ff290 */ /* 0x000fe2000fffe03f */
[----:B------:R-:W-:Y:S01]  /*2ff20*/  STL.64 [R1+0x4b0], R8 ;  /* 0x0004b00801007387 */ /* 0x000fe20000100a00 */
[----:B------:R-:W-:Y:S02]  /*2ff30*/  STL.64 [R1+0x4b8], R10 ;  /* 0x0004b80a01007387 */ /* 0x000fe40000100a00 */
[----:B0-----:R-:W2:Y:S02]  /*2ff40*/  LDL.LU R16, [R1+0xa0] ;  /* 0x0000a00001107983 */ /* 0x001ea40000300800 */
[----:B------:R-:W2:Y:S01]  /*2ff50*/  LDL.LU R17, [R1+0xa4] ;  /* 0x0000a40001117983 */ /* 0x000ea20000300800 */
[----:B-1----:R-:W3:Y:S01]  /*2ff60*/  LDL.LU R18, [R1+0xa8] ;  /* 0x0000a80001127983 */ /* 0x002ee20000300800 */
[----:B------:R-:W3:Y:S02]  /*2ff70*/  LDL.LU R19, [R1+0xac] ;  /* 0x0000ac0001137983 */ /* 0x000ee40000300800 */
[----:B------:R-:W-:Y:S01]  /*2ff80*/  IMAD.MOV.U32 R2, RZ, RZ, R12 ;  /* 0x000000ffff027224 */ /* 0x000fe200078e000c */
[----:B------:R-:W-:Y:S01]  /*2ff90*/  MOV R0, R13 ;  /* 0x0000000d00007202 */ /* 0x000fe20000000f00 */
[----:B---3--:R-:W-:Y:S01]  /*2ffa0*/  STL.64 [R1+0x1eb0], R18 ;  /* 0x001eb01201007387 */ /* 0x008fe20000100a00 */
[----:B--2---:R0:W-:Y:S02]  /*2ffb0*/  STL.64 [R1+0x1ea8], R16 ;  /* 0x001ea81001007387 */ /* 0x0041e40000100a00 */
[----:B------:R-:W2:Y:S01]  /*2ffc0*/  LDL.64 R12, [R1+0x30] ;  /* 0x00003000010c7983 */ /* 0x000ea20000100a00 */
[----:B0-----:R-:W3:Y:S04]  /*2ffd0*/  LDL.64 R16, [R1+0x40] ;  /* 0x0000400001107983 */ /* 0x001ee80000100a00 */
[----:B--2---:R0:W-:Y:S04]  /*2ffe0*/  STL.64 [R1+0x1eb8], R12 ;  /* 0x001eb80c01007387 */ /* 0x0041e80000100a00 */
[----:B0-----:R-:W3:Y:S01]  /*2fff0*/  LDL.LU R12, [R1+0xb0] ;  /* 0x0000b000010c7983 */ /* 0x001ee20000300800 */
[----:B------:R-:W3:Y:S02]  /*30000*/  LDL.LU R13, [R1+0xb4] ;  /* 0x0000b400010d7983 */ /* 0x000ee40000300800 */
[----:B------:R-:W3:Y:S02]  /*30010*/  LDL.LU R14, [R1+0xb8] ;  /* 0x0000b800010e7983 */ /* 0x000ee40000300800 */
[----:B------:R-:W3:Y:S01]  /*30020*/  LDL.LU R15, [R1+0xbc] ;  /* 0x0000bc00010f7983 */ /* 0x000ee20000300800 */
[----:B------:R-:W2:Y:S01]  /*30030*/  LDL.LU R8, [R1+0x180] ;  /* 0x0001800001087983 */ /* 0x000ea20000300800 */
[----:B------:R-:W2:Y:S02]  /*30040*/  LDL.LU R9, [R1+0x184] ;  /* 0x0001840001097983 */ /* 0x000ea40000300800 */
[----:B------:R-:W4:Y:S02]  /*30050*/  LDL.LU R10, [R1+0x188] ;  /* 0x00018800010a7983 */ /* 0x000f240000300800 */
[----:B------:R-:W4:Y:S01]  /*30060*/  LDL.LU R11, [R1+0x18c] ;  /* 0x00018c00010b7983 */ /* 0x000f220000300800 */
[----:B------:R-:W-:-:S02]  /*30070*/  MOV R4, R2 ;  /* 0x0000000200047202 */ /* 0x000fc40000000f00 */
[----:B------:R-:W-:Y:S01]  /*30080*/  MOV R5, R0 ;  /* 0x0000000000057202 */ /* 0x000fe20000000f00 */
[----:B----4-:R-:W-:Y:S01]  /*30090*/  STL.64 [R1+0x1e90], R10 ;  /* 0x001e900a01007387 */ /* 0x010fe20000100a00 */
[----:B--2---:R0:W-:Y:S03]  /*300a0*/  STL.64 [R1+0x1e88], R8 ;  /* 0x001e880801007387 */ /* 0x0041e60000100a00 */
[----:B0-----:R-:W2:Y:S01]  /*300b0*/  LDL.LU R8, [R1+0x90] ;  /* 0x0000900001087983 */ /* 0x001ea20000300800 */
[----:B------:R-:W2:Y:S02]  /*300c0*/  LDL.LU R9, [R1+0x94] ;  /* 0x0000940001097983 */ /* 0x000ea40000300800 */
[----:B------:R-:W2:Y:S02]  /*300d0*/  LDL.LU R10, [R1+0x98] ;  /* 0x00009800010a7983 */ /* 0x000ea40000300800 */
[----:B------:R-:W2:Y:S01]  /*300e0*/  LDL.LU R11, [R1+0x9c] ;  /* 0x00009c00010b7983 */ /* 0x000ea20000300800 */
[----:B------:R0:W-:Y:S01]  /*300f0*/  STL.64 [R1+0x1e60], R4 ;  /* 0x001e600401007387 */ /* 0x0001e20000100a00 */
[----:B------:R-:W4:Y:S02]  /*30100*/  LDL.LU R20, [R1+0x120] ;  /* 0x0001200001147983 */ /* 0x000f240000300800 */
[----:B------:R-:W4:Y:S02]  /*30110*/  LDL.LU R21, [R1+0x124] ;  /* 0x0001240001157983 */ /* 0x000f240000300800 */
[----:B------:R-:W5:Y:S01]  /*30120*/  LDL.LU R22, [R1+0x128] ;  /* 0x0001280001167983 */ /* 0x000f620000300800 */
[----:B------:R-:W5:Y:S04]  /*30130*/  LDL.LU R23, [R1+0x12c] ;  /* 0x00012c0001177983 */ /* 0x000f680000300800 */
[----:B0-----:R-:W2:Y:S01]  /*30140*/  LDL.64 R4, [R1+0x10] ;  /* 0x0000100001047983 */ /* 0x001ea20000100a00 */
[C---:B---3--:R-:W-:Y:S01]  /*30150*/  HMMA.16816.F32 R12, R24.reuse, R16, R12 ;  /* 0x00000010180c723c */ /* 0x048fe2000000180c */
[----:B------:R-:W-:Y:S01]  /*30160*/  IMAD.MOV.U32 R3, RZ, RZ, R16 ;  /* 0x000000ffff037224 */ /* 0x000fe200078e0010 */
[----:B------:R-:W-:Y:S01]  /*30170*/  MOV R2, R17 ;  /* 0x0000001100027202 */ /* 0x000fe20000000f00 */
[----:B--2---:R0:W-:Y:S04]  /*30180*/  STL.64 [R1+0x1e68], R4 ;  /* 0x001e680401007387 */ /* 0x0041e80000100a00 */
[----:B0-----:R-:W2:Y:S01]  /*30190*/  LDL.LU R4, [R1+0x150] ;  /* 0x0001500001047983 */ /* 0x001ea20000300800 */
[----:B------:R-:W2:Y:S02]  /*301a0*/  LDL.LU R5, [R1+0x154] ;  /* 0x0001540001057983 */ /* 0x000ea40000300800 */
[----:B------:R-:W2:Y:S02]  /*301b0*/  LDL.LU R6, [R1+0x158] ;  /* 0x0001580001067983 */ /* 0x000ea40000300800 */
[----:B------:R-:W2:Y:S01]  /*301c0*/  LDL.LU R7, [R1+0x15c] ;  /* 0x00015c0001077983 */ /* 0x000ea20000300800 */
[----:B------:R-:W3:Y:S01]  /*301d0*/  LDL.LU R29, [R1+0x8c8] ;  /* 0x0008c800011d7983 */ /* 0x000ee20000300800 */
[----:B------:R-:W3:Y:S02]  /*301e0*/  LDL R28, [R1+0x6c8] ;  /* 0x0006c800011c7983 */ /* 0x000ee40000100800 */
[----:B-----5:R-:W-:Y:S02]  /*301f0*/  STL.64 [R1+0x1e58], R22 ;  /* 0x001e581601007387 */ /* 0x020fe40000100a00 */
[----:B----4-:R0:W-:Y:S02]  /*30200*/  STL.64 [R1+0x1e50], R20 ;  /* 0x001e501401007387 */ /* 0x0101e40000100a00 */
[----:B0-----:R-:W4:Y:S01]  /*30210*/  LDL.LU R20, [R1+0x130] ;  /* 0x0001300001147983 */ /* 0x001f220000300800 */
[----:B------:R-:W4:Y:S02]  /*30220*/  LDL.LU R21, [R1+0x134] ;  /* 0x0001340001157983 */ /* 0x000f240000300800 */
[----:B------:R-:W4:Y:S02]  /*30230*/  LDL.LU R22, [R1+0x138] ;  /* 0x0001380001167983 */ /* 0x000f240000300800 */
[----:B------:R-:W4:Y:S01]  /*30240*/  LDL.LU R23, [R1+0x13c] ;  /* 0x00013c0001177983 */ /* 0x000f220000300800 */
[----:B------:R0:W-:Y:S01]  /*30250*/  STL.64 [R1+0x4a0], R12 ;  /* 0x0004a00c01007387 */ /* 0x0001e20000100a00 */
[----:B------:R-:W-:Y:S03]  /*30260*/  STL.64 [R1+0x4a8], R14 ;  /* 0x0004a80e01007387 */ /* 0x000fe60000100a00 */
[----:B0-----:R-:W5:Y:S01]  /*30270*/  LDL.LU.64 R12, [R1+0x1eb8] ;  /* 0x001eb800010c7983 */ /* 0x001f620000300a00 */
[----:B------:R-:W5:Y:S02]  /*30280*/  LDL.LU.64 R18, [R1+0x1eb0] ;  /* 0x001eb00001127983 */ /* 0x000f640000300a00 */
[----:B------:R-:W5:Y:S02]  /*30290*/  LDL.LU.64 R16, [R1+0x1ea8] ;  /* 0x001ea80001107983 */ /* 0x000f640000300a00 */
[C---:B-----5:R-:W-:Y:S01]  /*302a0*/  HMMA.16816.F32 R16, R24.reuse, R12, R16 ;  /* 0x0000000c1810723c */ /* 0x060fe20000001810 */
[----:B------:R-:W-:Y:S11]  /*302b0*/  MOV R0, R13 ;  /* 0x0000000d00007202 */ /* 0x000ff60000000f00 */
[----:B------:R-:W-:Y:S11]  /*302c0*/  @!UPT UIADD3 URZ, URZ, URZ, URZ ;  /* 0x0000003f3f3ff290 */ /* 0x000ff6000fffe03f */
[----:B------:R0:W-:Y:S01]  /*302d0*/  STL.64 [R1+0x480], R16 ;  /* 0x0004801001007387 */ /* 0x0001e20000100a00 */
[----:B------:R1:W-:Y:S03]  /*302e0*/  STL.64 [R1+0x488], R18 ;  /* 0x0004881201007387 */ /* 0x0003e60000100a00 */
[----:B0-----:R-:W2:Y:S01]  /*302f0*/  LDL.LU.64 R16, [R1+0x1ea0] ;  /* 0x001ea00001107983 */ /* 0x001ea20000300a00 */
[----:B-1----:R-:W-:Y:S02]  /*30300*/  MOV R18, R12 ;  /* 0x0000000c00127202 */ /* 0x002fe40000000f00 */
[----:B------:R-:W5:Y:S02]  /*30310*/  LDL.LU.64 R12, [R1+0x1e98] ;  /* 0x001e9800010c7983 */ /* 0x000f640000300a00 */
[C---:B-----5:R-:W-:Y:S11]  /*30320*/  HMMA.16816.F32 R8, R24.reuse, R12, R8 ;  /* 0x0000000c1808723c */ /* 0x060ff60000001808 */
[----:B------:R-:W-:Y:S11]  /*30330*/  @!UPT UIADD3 URZ, URZ, URZ, URZ ;  /* 0x0000003f3f3ff290 */ /* 0x000ff6000fffe03f */
[----:B------:R-:W-:Y:S01]  /*30340*/  @!UPT UIADD3 URZ, URZ, URZ, URZ ;  /* 0x0000003f3f3ff290 */ /* 0x000fe2000fffe03f */
[----:B------:R-:W-:Y:S01]  /*30350*/  STL.64 [R1+0x460], R8 ;  /* 0x0004600801007387 */ /* 0x000fe20000100a00 */
[----:B------:R0:W-:Y:S03]  /*30360*/  STL.64 [R1+0x468], R10 ;  /* 0x0004680a01007387 */ /* 0x0001e60000100a00 */
[----:B0-----:R-:W5:Y:S01]  /*30370*/  LDL.LU.64 R10, [R1+0x1e90] ;  /* 0x001e9000010a7983 */ /* 0x001f620000300a00 */
[----:B------:R-:W5:Y:S02]  /*30380*/  LDL.LU.64 R8, [R1+0x1e88] ;  /* 0x001e880001087983 */ /* 0x000f640000300a00 */
[----:B------:R-:W2:Y:S02]  /*30390*/  LDL.LU R15, [R1+0x1e80] ;  /* 0x001e8000010f7983 */ /* 0x000ea40000300800 */
[----:B------:R-:W-:Y:S02]  /*303a0*/  IMAD.MOV.U32 R19, RZ, RZ, R13 ;  /* 0x000000ffff137224 */ /* 0x000fe400078e000d */
[----:B--2---:R-:W0:Y:S04]  /*303b0*/  LDSM.16.M88.4 R12, [R15+0x1b000] ;  /* 0x01b000000f0c783b */ /* 0x004e280000000200 */
[----:B0-----:R-:W-:Y:S01]  /*303c0*/  STL.64 [R1+0x1de8], R14 ;  /* 0x001de80e01007387 */ /* 0x001fe20000100a00 */
[----:B------:R0:W-:Y:S03]  /*303d0*/  STL.64 [R1+0x1de0], R12 ;  /* 0x001de00c01007387 */ /* 0x0001e60000100a00 */
[----:B0-----:R-:W5:Y:S02]  /*303e0*/  LDL.64 R12, [R1+0x80] ;  /* 0x00008000010c7983 */ /* 0x001f640000100a00 */
[----:B-----5:R-:W-:Y:S02]  /*303f0*/  HMMA.16816.F32 R24, R24, R12, R8 ;  /* 0x0000000c1818723c */ /* 0x020fe40000001808 */
[----:B------:R-:W2:Y:S01]  /*30400*/  LDL.LU.64 R10, [R1+0x1e78] ;  /* 0x001e7800010a7983 */ /* 0x000ea20000300a00 */
[----:B------:R-:W2:Y:S11]  /*30410*/  LDL.LU.64 R8, [R1+0x1e70] ;  /* 0x001e700001087983 */ /* 0x000eb60000300a00 */
[----:B------:R-:W-:Y:S09]  /*30420*/  @!UPT UIADD3 URZ, URZ, URZ, URZ ;  /* 0x0000003f3f3ff290 */ /* 0x000ff2000fffe03f */
[----:B------:R0:W-:Y:S01]  /*30430*/  STL.64 [R1+0x430], R24 ;  /* 0x0004301801007387 */ /* 0x0001e20000100a00 */
[----:B------:R1:W-:Y:S03]  /*30440*/  STL.64 [R1+0x438], R26 ;  /* 0x0004381a01007387 */ /* 0x0003e60000100a00 */
[----:B0-----:R-:W5:Y:S01]  /*30450*/  LDL.LU R24, [R1+0x140] ;  /* 0x0001400001187983 */ /* 0x001f620000300800 */
[----:B------:R-:W5:Y:S02]  /*30460*/  LDL.LU R25, [R1+0x144] ;  /* 0x0001440001197983 */ /* 0x000f640000300800 */
[----:B-1----:R-:W5:Y:S02]  /*30470*/  LDL.LU R26, [R1+0x148] ;  /* 0x00014800011a7983 */ /* 0x002f640000300800 */
[----:B------:R-:W5:Y:S01]  /*30480*/  LDL.LU R27, [R1+0x14c] ;  /* 0x00014c00011b7983 */ /* 0x000f620000300800 */
[----:B------:R0:W-:Y:S04]  /*30490*/  STL.64 [R1+0x1df8], R12 ;  /* 0x001df80c01007387 */ /* 0x0001e80000100a00 */
[----:B0-----:R-:W3:Y:S01]  /*304a0*/  LDL.LU R12, [R1+0xf0] ;  /* 0x0000f000010c7983 */ /* 0x001ee20000300800 */
[----:B------:R-:W3:Y:S02]  /*304b0*/  LDL.LU R13, [R1+0xf4] ;  /* 0x0000f400010d7983 */ /* 0x000ee40000300800 */
[----:B------:R-:W3:Y:S02]  /*304c0*/  LDL.LU R14, [R1+0xf8] ;  /* 0x0000f800010e7983 */ /* 0x000ee40000300800 */
[----:B------:R-:W3:Y:S01]  /*304d0*/  LDL.LU R15, [R1+0xfc] ;  /* 0x0000fc00010f7983 */ /* 0x000ee20000300800 */
[----:B--2---:R-:W-:Y:S01]  /*304e0*/  HMMA.16816.F32 R4, R8, R16, R4 ;  /* 0x000000100804723c */ /* 0x004fe20000001804 */
[----:B---3--:R-:W-:Y:S01]  /*304f0*/  STL.64 [R1+0x1e08], R14 ;  /* 0x001e080e01007387 */ /* 0x008fe20000100a00 */
[----:B------:R0:W-:Y:S02]  /*30500*/  STL.64 [R1+0x1e00], R12 ;  /* 0x001e000c01007387 */ /* 0x0001e40000100a00 */
[----:B0-----:R-:W-:-:S02]  /*30510*/  MOV R12, R18 ;  /* 0x00000012000c7202 */ /* 0x001fc40000000f00 */
[----:B------:R-:W-:-:S05]  /*30520*/  MOV R13, R0 ;  /* 0x00000000000d7202 */ /* 0x000fca0000000f00 */
[----:B------:R-:W-:Y:S11]  /*30530*/  STL.64 [R1+0x1e20], R12 ;  /* 0x001e200c01007387 */ /* 0x000ff60000100a00 */
[----:B------:R-:W-:Y:S01]  /*30540*/  @!UPT UIADD3 URZ, URZ, URZ, URZ ;  /* 0x0000003f3f3ff290 */ /* 0x000fe2000fffe03f */
[----:B------:R0:W-:Y:S02]  /*30550*/  STL.64 [R1+0x410], R4 ;  /* 0x0004100401007387 */ /* 0x0001e40000100a00 */
[----:B------:R-:W-:Y:S01]  /*30560*/  STL.64 [R1+0x418], R6 ;  /* 0x0004180601007387 */ /* 0x000fe20000100a00 */
[----:B0-----:R-:W5:Y:S01]  /*30570*/  LDL.LU.64 R4, [R1+0x1e68] ;  /* 0x001e680001047983 */ /* 0x001f620000300a00 */
[----:B------:R-:W-:Y:S01]  /*30580*/  MOV R12, R3 ;  /* 0x00000003000c7202 */ /* 0x000fe20000000f00 */
[C---:B-----5:R-:W-:Y:S01]  /*30590*/  HMMA.16816.F32 R24, R8.reuse, R4, R24 ;  /* 0x000000040818723c */ /* 0x060fe20000001818 */
[----:B------:R-:W-:Y:S11]  /*305a0*/  MOV R3, R5 ;  /* 0x0000000500037202 */ /* 0x000ff60000000f00 */
[----:B------:R-:W-:Y:S11]  /*305b0*/  @!UPT UIADD3 URZ, URZ, URZ, URZ ;  /* 0x0000003f3f3ff290 */ /* 0x000ff6000fffe03f */
[----:B------:R-:W-:Y:S01]  /*305c0*/  STL.64 [R1+0x3f0], R24 ;  /* 0x0003f01801007387 */ /* 0x000fe20000100a00 */
[----:B------:R0:W-:Y:S02]  /*305d0*/  STL.64 [R1+0x3f8], R26 ;  /* 0x0003f81a01007387 */ /* 0x0001e40000100a00 */
[----:B0-----:R-:W-:Y:S02]  /*305e0*/  MOV R26, R4 ;  /* 0x00000004001a7202 */ /* 0x001fe40000000f00 */
[----:B------:R-:W4:Y:S01]  /*305f0*/  LDL.LU.64 R4, [R1+0x1e60] ;  /* 0x001e600001047983 */ /* 0x000f220000300a00 */
[----:B------:R-:W-:Y:S01]  /*30600*/  FADD R0, -R28, R29 ;  /* 0x0000001d1c007221 */ /* 0x000fe20000000100 */
[C---:B----4-:R-:W-:Y:S02]  /*30610*/  HMMA.16816.F32 R4, R8.reuse, R4, R20 ;  /* 0x000000040804723c */ /* 0x050fe40000001814 */
[----:B------:R-:W2:Y:S01]  /*30620*/  LDL.LU.64 R22, [R1+0x1e58] ;  /* 0x001e580001167983 */ /* 0x000ea20000300a00 */
[----:B------:R-:W2:Y:S11]  /*30630*/  LDL.LU.64 R20, [R1+0x1e50] ;  /* 0x001e500001147983 */ /* 0x000eb60000300a00 */
[----:B------:R-:W-:Y:S09]  /*30640*/  @!UPT UIADD3 URZ, URZ, URZ, URZ ;  /* 0x0000003f3f3ff290 */ /* 0x000ff2000fffe03f */
[----:B------:R-:W-:Y:S01]  /*30650*/  STL.64 [R1+0x3e0], R4 ;  /* 0x0003e00401007387 */ /* 0x000fe20000100a00 */
[----:B------:R0:W-:Y:S03]  /*30660*/  STL.64 [R1+0x3e8], R6 ;  /* 0x0003e80601007387 */ /* 0x0001e60000100a00 */
[----:B0-----:R-:W3:Y:S01]  /*30670*/  LDL.LU.64 R6, [R1+0x1e48] ;  /* 0x001e480001067983 */ /* 0x001ee20000300a00 */
[----:B------:R-:W2:Y:S02]  /*30680*/  LDL.LU.64 R4, [R1+0x1e40] ;  /* 0x001e400001047983 */ /* 0x000ea40000300a00 */
[----:B------:R-:W4:Y:S02]  /*30690*/  LDL R29, [R1+0x6c0] ;  /* 0x0006c000011d7983 */ /* 0x000f240000100800 */
[----:B------:R-:W5:Y:S01]  /*306a0*/  LDL.LU R27, [R1+0x600] ;  /* 0x00060000011b7983 */ /* 0x000f620000300800 */
[----:B--2---:R-:W-:Y:S01]  /*306b0*/  HMMA.16816.F32 R20, R8, R4, R20 ;  /* 0x000000040814723c */ /* 0x004fe20000001814 */
[----:B-----5:R0:W-:Y:S11]  /*306c0*/  STL.64 [R1+0x1df0], R26 ;  /* 0x001df01a01007387 */ /* 0x0201f60000100a00 */
[----:B------:R-:W-:Y:S11]  /*306d0*/  @!UPT UIADD3 URZ, URZ, URZ, URZ ;  /* 0x0000003f3f3ff290 */ /* 0x000ff6000fffe03f */
[----:B------:R-:W-:Y:S01]  /*306e0*/  STL.64 [R1+0x390], R20 ;  /* 0x0003901401007387 */ /* 0x000fe20000100a00 */
[----:B------:R-:W-:Y:S02]  /*306f0*/  STL.64 [R1+0x398], R22 ;  /* 0x0003981601007387 */ /* 0x000fe40000100a00 */
[----:B------:R-:W2:Y:S02]  /*30700*/  LDL.LU R24, [R1+0xe0] ;  /* 0x0000e00001187983 */ /* 0x000ea40000300800 */
[----:B------:R-:W2:Y:S01]  /*30710*/  LDL.LU R25, [R1+0xe4] ;  /* 0x0000e40001197983 */ /* 0x000ea20000300800 */
[----:B0-----:R-:W5:Y:S01]  /*30720*/  LDL.LU R26, [R1+0xe8] ;  /* 0x0000e800011a7983 */ /* 0x001f620000300800 */
[----:B------:R-:W5:Y:S03]  /*30730*/  LDL.LU R27, [R1+0xec] ;  /* 0x0000ec00011b7983 */ /* 0x000f660000300800 */
[----:B-----5:R-:W-:Y:S01]  /*30740*/  STL.64 [R1+0x1e18], R26 ;  /* 0x001e181a01007387 */ /* 0x020fe20000100a00 */
[----:B--2---:R0:W-:Y:S03]  /*30750*/  STL.64 [R1+0x1e10], R24 ;  /* 0x001e101801007387 */ /* 0x0041e60000100a00 */
[----:B0-----:R-:W2:Y:S01]  /*30760*/  LDL.LU R24, [R1+0x100] ;  /* 0x0001000001187983 */ /* 0x001ea20000300800 */
[----:B------:R-:W2:Y:S02]  /*30770*/  LDL.LU R25, [R1+0x104] ;  /* 0x0001040001197983 */ /* 0x000ea40000300800 */
[----:B------:R-:W5:Y:S02]  /*30780*/  LDL.LU R26, [R1+0x108] ;  /* 0x00010800011a7983 */ /* 0x000f640000300800 */
[----:B------:R-:W5:Y:S02]  /*30790*/  LDL.LU R27, [R1+0x10c] ;  /* 0x00010c00011b7983 */ /* 0x000f640000300800 */
[----:B------:R-:W-:Y:S01]  /*307a0*/  IMAD.MOV.U32 R13, RZ, RZ, R2 ;  /* 0x000000ffff0d7224 */ /* 0x000fe200078e0002 */
[----:B-----5:R-:W-:Y:S01]  /*307b0*/  STL.64 [R1+0x1e30], R26 ;  /* 0x001e301a01007387 */ /* 0x020fe20000100a00 */
[----:B--2---:R0:W-:Y:S03]  /*307c0*/  STL.64 [R1+0x1e28], R24 ;  /* 0x001e281801007387 */ /* 0x0041e60000100a00 */
[----:B0-----:R-:W2:Y:S01]  /*307d0*/  LDL.LU R24, [R1+0x110] ;  /* 0x0001100001187983 */ /* 0x001ea20000300800 */
[----:B------:R-:W2:Y:S02]  /*307e0*/  LDL.LU R25, [R1+0x114] ;  /* 0x0001140001197983 */ /* 0x000ea40000300800 */
[----:B------:R-:W2:Y:S02]  /*307f0*/  LDL.LU R26, [R1+0x118] ;  /* 0x00011800011a7983 */ /* 0x000ea40000300800 */
[----:B------:R-:W2:Y:S01]  /*30800*/  LDL.LU R27, [R1+0x11c] ;  /* 0x00011c00011b7983 */ /* 0x000ea20000300800 */
[----:B------:R-:W5:Y:S01]  /*30810*/  LDL.LU R23, [R1+0x604] ;  /* 0x0006040001177983 */ /* 0x000f620000300800 */
[----:B------:R-:W4:Y:S02]  /*30820*/  LDL.LU R22, [R1+0x608] ;  /* 0x0006080001167983 */ /* 0x000f240000300800 */
[----:B------:R-:W4:Y:S02]  /*30830*/  LDL.LU R2, [R1+0x60c] ;  /* 0x00060c0001027983 */ /* 0x000f240000300800 */
[----:B------:R-:W4:Y:S01]  /*30840*/  LDL.LU R20, [R1+0x610] ;  /* 0x0006100001147983 */ /* 0x000f220000300800 */
[----:B------:R-:W4:Y:S01]  /*30850*/  LDL.LU R21, [R1+0x614] ;  /* 0x0006140001157983 */ /* 0x000f220000300800 */
[----:B------:R-:W4:Y:S02]  /*30860*/  LDL.LU R18, [R1+0x618] ;  /* 0x0006180001127983 */ /* 0x000f240000300800 */
[----:B---3--:R-:W-:Y:S02]  /*30870*/  STL.64 [R1+0x1dc8], R6 ;  /* 0x001dc80601007387 */ /* 0x008fe40000100a00 */
[----:B------:R0:W-:Y:S02]  /*30880*/  STL.64 [R1+0x1dc0], R4 ;  /* 0x001dc00401007387 */ /* 0x0001e40000100a00 */
[----:B0-----:R-:W3:Y:S01]  /*30890*/  LDL R4, [R1+0x70] ;  /* 0x0000700001047983 */ /* 0x001ee20000100800 */
[----:B------:R-:W-:-:S02]  /*308a0*/  MOV R5, R19 ;  /* 0x0000001300057202 */ /* 0x000fc40000000f00 */
[----:B------:R-:W5:Y:S01]  /*308b0*/  LDL.LU R19, [R1+0x1e38] ;  /* 0x001e380001137983 */ /* 0x000f620000300800 */
[C---:B--2---:R-:W-:Y:S01]  /*308c0*/  HMMA.16816.F32 R12, R8.reuse, R12, R24 ;  /* 0x0000000c080c723c */ /* 0x044fe20000001818 */
[----:B------:R-:W2:Y:S01]  /*308d0*/  LDL.LU.64 R26, [R1+0x1e30] ;  /* 0x001e3000011a7983 */ /* 0x000ea20000300a00 */
[----:B------:R-:W2:Y:S11]  /*308e0*/  LDL.LU.64 R24, [R1+0x1e28] ;  /* 0x001e280001187983 */ /* 0x000eb60000300a00 */
[----:B------:R-:W-:Y:S10]  /*308f0*/  @!UPT UIADD3 URZ, URZ, URZ, URZ ;  /* 0x0000003f3f3ff290 */ /* 0x000ff4000fffe03f */
[----:B------:R0:W-:Y:S01]  /*30900*/  STL.64 [R1+0x260], R12 ;  /* 0x0002600c01007387 */ /* 0x0001e20000100a00 */
[----:B------:R2:W-:Y:S03]  /*30910*/  STL.64 [R1+0x268], R14 ;  /* 0x0002680e01007387 */ /* 0x0005e60000100a00 */
[----:B0-----:R-:W2:Y:S02]  /*30920*/  LDL.LU.64 R12, [R1+0x1e20] ;  /* 0x001e2000010c7983 */ /* 0x001ea40000300a00 */
[C---:B--2---:R-:W-:Y:S02]  /*30930*/  HMMA.16816.F32 R12, R8.reuse, R12, R24 ;  /* 0x0000000c080c723c */ /* 0x044fe40000001818 */
[----:B------:R-:W2:Y:S01]  /*30940*/  LDL.LU.64 R26, [R1+0x1e18] ;  /* 0x001e1800011a7983 */ /* 0x000ea20000300a00 */
[----:B------:R-:W2:Y:S11]  /*30950*/  LDL.LU.64 R24, [R1+0x1e10] ;  /* 0x001e100001187983 */ /* 0x000eb60000300a00 */
[----:B------:R-:W-:Y:S09]  /*30960*/  @!UPT UIADD3 URZ, URZ, URZ, URZ ;  /* 0x0000003f3f3ff290 */ /* 0x000ff2000fffe03f */
[----:B------:R-:W-:Y:S01]  /*30970*/  STL.64 [R1+0x250], R12 ;  /* 0x0002500c01007387 */ /* 0x000fe20000100a00 */
[----:B------:R0:W-:Y:S03]  /*30980*/  STL.64 [R1+0x258], R14 ;  /* 0x0002580e01007387 */ /* 0x0001e60000100a00 */
[----:B0-----:R-:W3:Y:S01]  /*30990*/  LDL.LU.64 R14, [R1+0x1e08] ;  /* 0x001e0800010e7983 */ /* 0x001ee20000300a00 */
[----:B------:R-:W3:Y:S02]  /*309a0*/  LDL.LU.64 R12, [R1+0x1e00] ;  /* 0x001e0000010c7983 */ /* 0x000ee40000300a00 */
[----:B---3--:R-:W-:Y:S01]  /*309b0*/  HMMA.16816.F32 R4, R8, R4, R12 ;  /* 0x000000040804723c */ /* 0x008fe2000000180c */
[----:B------:R-:W2:Y:S01]  /*309c0*/  LDL.LU.64 R12, [R1+0x1df8] ;  /* 0x001df800010c7983 */ /* 0x000ea20000300a00 */
[----:B------:R-:W-:-:S04]  /*309d0*/  FMUL R0, R0, 1.4426950216293334961 ;  /* 0x3fb8aa3b00007820 */ /* 0x000fc80000400000 */
[----:B------:R0:W4:Y:S11]  /*309e0*/  MUFU.EX2 R28, R0 ;  /* 0x00000000001c7308 */ /* 0x0001360000000800 */
[----:B------:R-:W-:Y:S06]  /*309f0*/  @!UPT UIADD3 URZ, URZ, URZ, URZ ;  /* 0x0000003f3f3ff290 */ /* 0x000fec000fffe03f */
[----:B------:R1:W-:Y:S01]  /*30a00*/  STL.64 [R1+0x240], R4 ;  /* 0x0002400401007387 */ /* 0x0003e20000100a00 */
[----:B------:R-:W-:Y:S02]  /*30a10*/  STL.64 [R1+0x248], R6 ;  /* 0x0002480601007387 */ /* 0x000fe40000100a00 */
[----:B0-----:R-:W3:Y:S01]  /*30a20*/  LDL R0, [R1+0x6c4] ;  /* 0x0006c40001007983 */ /* 0x001ee20000100800 */
[----:B-1----:R-:W3:Y:S01]  /*30a30*/  LDL.64 R4, [R1] ;  /* 0x0000000001047983 */ /* 0x002ee20000100a00 */
[----:B--2---:R-:W-:Y:S03]  /*30a40*/  HMMA.16816.F32 R8, R8, R12, R24 ;  /* 0x0000000c0808723c */ /* 0x004fe60000001818 */
[----:B------:R-:W2:Y:S04]  /*30a50*/  LDL.LU.64 R26, [R1+0x1df0] ;  /* 0x001df000011a7983 */ /* 0x000ea80000300a00 */
[----:B------:R-:W-:Y:S01]  /*30a60*/  IMAD.MOV.U32 R25, RZ, RZ, R12 ;  /* 0x000000ffff197224 */ /* 0x000fe200078e000c */
[----:B------:R-:W-:Y:S11]  /*30a70*/  MOV R24, R13 ;  /* 0x0000000d00187202 */ /* 0x000ff60000000f00 */
[----:B------:R-:W-:Y:S04]  /*30a80*/  @!UPT UIADD3 URZ, URZ, URZ, URZ ;  /* 0x0000003f3f3ff290 */ /* 0x000fe8000fffe03f */
[----:B------:R5:W-:Y:S01]  /*30a90*/  STL.64 [R1+0x230], R8 ;  /* 0x0002300801007387 */ /* 0x000be20000100a00 */
[----:B------:R4:W-:Y:S02]  /*30aa0*/  STL.64 [R1+0x238], R10 ;  /* 0x0002380a01007387 */ /* 0x0009e40000100a00 */
[----:B------:R-:W3:Y:S02]  /*30ab0*/  LDL.LU.64 R14, [R1+0x1de8] ;  /* 0x001de800010e7983 */ /* 0x000ee40000300a00 */
[----:B------:R-:W3:Y:S02]  /*30ac0*/  LDL.LU.64 R12, [R1+0x1de0] ;  /* 0x001de000010c7983 */ /* 0x000ee40000300a00 */
[----:B-----5:R-:W-:Y:S02]  /*30ad0*/  FMUL R9, R19, R23 ;  /* 0x0000001713097220 */ /* 0x020fe40000400000 */
[C---:B----4-:R-:W-:Y:S02]  /*30ae0*/  FMUL R10, R28.reuse, R22 ;  /* 0x000000161c0a7220 */ /* 0x050fe40000400000 */
[----:B------:R-:W-:-:S02]  /*30af0*/  FMUL R11, R28, R2 ;  /* 0x000000021c0b7220 */ /* 0x000fc40000400000 */
[----:B------:R-:W4:Y:S01]  /*30b00*/  LDL.LU R2, [R1+0x8d0] ;  /* 0x0008d00001027983 */ /* 0x000f220000300800 */
[----:B------:R-:W5:Y:S02]  /*30b10*/  LDL.LU R23, [R1+0x61c] ;  /* 0x00061c0001177983 */ /* 0x000f640000300800 */
[----:B------:R-:W-:Y:S02]  /*30b20*/  FMUL R22, R28, R18 ;  /* 0x000000121c167220 */ /* 0x000fe40000400000 */
[C---:B------:R-:W-:Y:S02]  /*30b30*/  FMUL R20, R19.reuse, R20 ;  /* 0x0000001413147220 */ /* 0x040fe40000400000 */
[C---:B------:R-:W-:Y:S02]  /*30b40*/  FMUL R21, R19.reuse, R21 ;  /* 0x0000001513157220 */ /* 0x040fe40000400000 */
[----:B--2---:R-:W-:-:S07]  /*30b50*/  FMUL R8, R19, R27 ;  /* 0x0000001b13087220 */ /* 0x004fce0000400000 */
[C---:B---3--:R-:W-:Y:S01]  /*30b60*/  HMMA.16816.F32 R8, R12.reuse, R16, R8 ;  /* 0x000000100c08723c */ /* 0x048fe20000001808 */
[----:B------:R-:W-:Y:S11]  /*30b70*/  MOV R27, R17 ;  /* 0x00000011001b7202 */ /* 0x000ff60000000f00 */
[----:B------:R-:W-:Y:S11]  /*30b80*/  @!UPT UIADD3 URZ, URZ, URZ, URZ ;  /* 0x0000003f3f3ff290 */ /* 0x000ff6000fffe03f */
[----:B------:R-:W-:Y:S01]  /*30b90*/  STL.64 [R1+0x220], R8 ;  /* 0x0002200801007387 */ /* 0x000fe20000100a00 */
[----:B------:R-:W-:Y:S02]  /*30ba0*/  STL.64 [R1+0x228], R10 ;  /* 0x0002280a01007387 */ /* 0x000fe40000100a00 */
[----:B------:R-:W2:Y:S02]  /*30bb0*/  LDL.LU R16, [R1+0x620] ;  /* 0x0006200001107983 */ /* 0x000ea40000300800 */
[----:B------:R-:W3:Y:S01]  /*30bc0*/  LDL.LU R17, [R1+0x624] ;  /* 0x0006240001117983 */ /* 0x000ee20000300800 */
[----:B------:R-:W2:Y:S01]  /*30bd0*/  LDL.LU R18, [R1+0x628] ;  /* 0x0006280001127983 */ /* 0x000ea20000300800 */
[----:B------:R-:W2:Y:S02]  /*30be0*/  LDL.LU R19, [R1+0x62c] ;  /* 0x00062c0001137983 */ /* 0x000ea40000300800 */
[----:B------:R-:W2:Y:S02]  /*30bf0*/  LDL.LU R7, [R1+0x630] ;  /* 0x0006300001077983 */ /* 0x000ea40000300800 */
[----:B------:R-:W2:Y:S02]  /*30c00*/  LDL.LU R6, [R1+0x634] ;  /* 0x0006340001067983 */ /* 0x000ea40000300800 */
[C---:B-----5:R-:W-:Y:S01]  /*30c10*/  FMUL R23, R28.reuse, R23 ;  /* 0x000000171c177220 */ /* 0x060fe20000400000 */
[----:B--2---:R-:W-:Y:S01]  /*30c20*/  STL.64 [R1+0x1dd8], R6 ;  /* 0x001dd80601007387 */ /* 0x004fe20000100a00 */
[----:B------:R0:W-:Y:S02]  /*30c30*/  STL.64 [R1+0x1dd0], R4 ;  /* 0x001dd00401007387 */ /* 0x0001e40000100a00 */
[----:B0-----:R-:W-:Y:S01]  /*30c40*/  IMAD.MOV.U32 R5, RZ, RZ, R3 ;  /* 0x000000ffff057224 */ /* 0x001fe200078e0003 */
[----:B------:R-:W-:Y:S01]  /*30c50*/  MOV R4, R26 ;  /* 0x0000001a00047202 */ /* 0x000fe20000000f00 */
[----:B------:R-:W2:Y:S01]  /*30c60*/  LDL.LU R3, [R1+0x638] ;  /* 0x0006380001037983 */ /* 0x000ea20000300800 */
[----:B------:R-:W5:Y:S02]  /*30c70*/  LDL.LU R11, [R1+0x63c] ;  /* 0x00063c00010b7983 */ /* 0x000f640000300800 */
[----:B------:R-:W2:Y:S02]  /*30c80*/  LDL.LU R26, [R1+0x648] ;  /* 0x00064800011a7983 */ /* 0x000ea40000300800 */
[----:B------:R0:W-:Y:S01]  /*30c90*/  STL [R1+0x1da0], R27 ;  /* 0x001da01b01007387 */ /* 0x0001e20000100800 */
[----:B------:R-:W-:Y:S01]  /*30ca0*/  HMMA.16816.F32 R20, R12, R4, R20 ;  /* 0x000000040c14723c */ /* 0x000fe20000001814 */
[----:B0-----:R-:W2:Y:S01]  /*30cb0*/  LDL.LU R27, [R1+0x510] ;  /* 0x00051000011b7983 */ /* 0x001ea20000300800 */
[----:B------:R-:W3:Y:S02]  /*30cc0*/  LDL.LU.64 R6, [R1+0x1dd8] ;  /* 0x001dd80001067983 */ /* 0x000ee40000300a00 */
[----:B------:R-:W4:Y:S02]  /*30cd0*/  LDL.LU.64 R4, [R1+0x1dd0] ;  /* 0x001dd00001047983 */ /* 0x000f240000300a00 */
[----:B------:R-:W-:-:S02]  /*30ce0*/  FMUL R18, R28, R18 ;  /* 0x000000121c127220 */ /* 0x000fc40000400000 */
[----:B------:R-:W-:Y:S11]  /*30cf0*/  FMUL R19, R28, R19 ;  /* 0x000000131c137220 */ /* 0x000ff60000400000 */
[----:B------:R-:W-:Y:S04]  /*30d00*/  @!UPT UIADD3 URZ, URZ, URZ, URZ ;  /* 0x0000003f3f3ff290 */ /* 0x000fe8000fffe03f */
[----:B------:R0:W-:Y:S01]  /*30d10*/  STL.64 [R1+0x210], R20 ;  /* 0x0002101401007387 */ /* 0x0001e20000100a00 */
[----:B------:R1:W-:Y:S03]  /*30d20*/  STL.64 [R1+0x218], R22 ;  /* 0x0002181601007387 */ /* 0x0003e60000100a00 */
[----:B0-----:R-:W5:Y:S01]  /*30d30*/  LDL.LU R20, [R1+0x8cc] ;  /* 0x0008cc0001147983 */ /* 0x001f620000300800 */
[----:B------:R-:W5:Y:S02]  /*30d40*/  LDL.LU R21, [R1+0x640] ;  /* 0x0006400001157983 */ /* 0x000f640000300800 */
[----:B-1----:R-:W5:Y:S02]  /*30d50*/  LDL.LU R22, [R1+0x644] ;  /* 0x0006440001167983 */ /* 0x002f640000300800 */
[----:B------:R-:W5:Y:S02]  /*30d60*/  LDL.LU R23, [R1+0x64c] ;  /* 0x00064c0001177983 */ /* 0x000f640000300800 */
[----:B--2---:R-:W-:-:S02]  /*30d70*/  FMUL R16, R27, R16 ;  /* 0x000000101b107220 */ /* 0x004fc40000400000 */
[----:B---3--:R-:W-:-:S07]  /*30d80*/  FMUL R17, R27, R17 ;  /* 0x000000111b117220 */ /* 0x008fce0000400000 */
[C---:B----4-:R-:W-:Y:S01]  /*30d90*/  HMMA.16816.F32 R16, R12.reuse, R4, R16 ;  /* 0x000000040c10723c */ /* 0x050fe20000001810 */
[C---:B------:R-:W-:Y:S02]  /*30da0*/  FMUL R8, R27.reuse, R7 ;  /* 0x000000071b087220 */ /* 0x040fe40000400000 */
[----:B------:R-:W-:Y:S02]  /*30db0*/  FMUL R9, R27, R6 ;  /* 0x000000061b097220 */ /* 0x000fe40000400000 */
[C---:B------:R-:W-:Y:S01]  /*30dc0*/  FMUL R10, R28.reuse, R3 ;  /* 0x000000031c0a7220 */ /* 0x040fe20000400000 */
[----:B------:R-:W2:Y:S01]  /*30dd0*/  LDL.LU.64 R6, [R1+0x1dc8] ;  /* 0x001dc80001067983 */ /* 0x000ea20000300a00 */
[----:B------:R-:W-:Y:S11]  /*30de0*/  MOV R3, R5 ;  /* 0x0000000500037202 */ /* 0x000ff60000000f00 */
[----:B------:R-:W-:Y:S05]  /*30df0*/  @!UPT UIADD3 URZ, URZ, URZ, URZ ;  /* 0x0000003f3f3ff290 */ /* 0x000fea000fffe03f */
[----:B------:R0:W-:Y:S01]  /*30e00*/  STL.64 [R1+0x200], R16 ;  /* 0x0002001001007387 */ /* 0x0001e20000100a00 */
[----:B------:R1:W-:Y:S02]  /*30e10*/  STL.64 [R1+0x208], R18 ;  /* 0x0002081201007387 */ /* 0x0003e40000100a00 */
[----:B------:R-:W3:Y:S02]  /*30e20*/  LDL.LU.64 R4, [R1+0x1dc0] ;  /* 0x001dc00001047983 */ /* 0x000ee40000300a00 */
[----:B-----5:R-:W-:Y:S01]  /*30e30*/  FMUL R11, R28, R11 ;  /* 0x0000000b1c0b7220 */ /* 0x020fe20000400000 */
[----:B0-----:R-:W4:Y:S01]  /*30e40*/  LDL.LU R16, [R1+0x650] ;  /* 0x0006500001107983 */ /* 0x001f220000300800 */
[----:B------:R-:W5:Y:S05]  /*30e50*/  LDL.LU R17, [R1+0x654] ;  /* 0x0006540001117983 */ /* 0x000f6a0000300800 */
[----:B---3--:R-:W-:Y:S11]  /*30e60*/  HMMA.16816.F32 R8, R12, R4, R8 ;  /* 0x000000040c08723c */ /* 0x008ff60000001808 */
[----:B------:R-:W-:Y:S11]  /*30e70*/  @!UPT UIADD3 URZ, URZ, URZ, URZ ;  /* 0x0000003f3f3ff290 */ /* 0x000ff6000fffe03f */
[----:B------:R-:W-:Y:S01]  /*30e80*/  @!UPT UIADD3 URZ, URZ, URZ, URZ ;  /* 0x0000003f3f3ff290 */ /* 0x000fe2000fffe03f */
[----:B------:R-:W-:Y:S01]  /*30e90*/  STL.64 [R1+0x1f0], R8 ;  /* 0x0001f00801007387 */ /* 0x000fe20000100a00 */
[----:B------:R-:W-:Y:S02]  /*30ea0*/  STL.64 [R1+0x1f8], R10 ;  /* 0x0001f80a01007387 */ /* 0x000fe40000100a00 */
[----:B-1----:R-:W3:Y:S02]  /*30eb0*/  LDL.LU R18, [R1+0x658] ;  /* 0x0006580001127983 */ /* 0x002ee40000300800 */
[----:B--2---:R-:W-:Y:S01]  /*30ec0*/  STL.64 [R1+0x1d70], R6 ;  /* 0x001d700601007387 */ /* 0x004fe20000100a00 */
[----:B------:R0:W-:Y:S04]  /*30ed0*/  STL.64 [R1+0x1d68], R4 ;  /* 0x001d680401007387 */ /* 0x0001e80000100a00 */
[----:B0-----:R-:W2:Y:S04]  /*30ee0*/  LDL.LU R4, [R1+0x65c] ;  /* 0x00065c0001047983 */ /* 0x001ea80000300800 */
[----:B------:R-:W0:Y:S01]  /*30ef0*/  S2R R19, SR_TID.X ;  /* 0x0000000000137919 */ /* 0x000e220000002100 */
[----:B------:R-:W-:-:S02]  /*30f00*/  FADD R0, -R0, R20 ;  /* 0x0000001400007221 */ /* 0x000fc40000000100 */
[C---:B------:R-:W-:Y:S02]  /*30f10*/  FMUL R20, R27.reuse, R21 ;  /* 0x000000151b147220 */ /* 0x040fe40000400000 */
[----:B------:R-:W-:Y:S02]  /*30f20*/  FMUL R21, R27, R22 ;  /* 0x000000161b157220 */ /* 0x000fe40000400000 */
[----:B------:R-:W-:Y:S01]  /*30f30*/  FMUL R22, R28, R26 ;  /* 0x0000001a1c167220 */ /* 0x000fe20000400000 */
[C---:B0-----:R-:W-:Y:S02]  /*30f40*/  LOP3.LUT R26, R19.reuse, 0x7, RZ, 0xc0, !PT ;  /* 0x00000007131a7812 */ /* 0x041fe400078ec0ff */
[----:B------:R-:W-:Y:S02]  /*30f50*/  SHF.L.U32 R11, R19, 0x7, RZ ;  /* 0x00000007130b7819 */ /* 0x000fe400000006ff */
[----:B------:R-:W-:-:S04]  /*30f60*/  SHF.L.U32 R26, R26, 0x4, RZ ;  /* 0x000000041a1a7819 */ /* 0x000fc800000006ff */
[----:B------:R-:W-:-:S04]  /*30f70*/  LOP3.LUT R26, R26, 0x780, R11, 0xf8, !PT ;  /* 0x000007801a1a7812 */ /* 0x000fc800078ef80b */
[----:B------:R-:W-:-:S05]  /*30f80*/  LOP3.LUT R26, R26, 0x10, R19, 0x78, !PT ;  /* 0x000000101a1a7812 */ /* 0x000fca00078e7813 */
[----:B------:R-:W0:Y:S04]  /*30f90*/  LDSM.16.M88.4 R8, [R26+0x1b800] ;  /* 0x01b800001a08783b */ /* 0x000e280000000200 */
[----:B--2---:R1:W-:Y:S04]  /*30fa0*/  STL [R1+0x1db8], R4 ;  /* 0x001db80401007387 */ /* 0x0043e80000100800 */
[----:B-1----:R-:W2:Y:S01]  /*30fb0*/  LDL.64 R4, [R1+0x40] ;  /* 0x0000400001047983 */ /* 0x002ea20000100a00 */
[----:B------:R-:W-:Y:S02]  /*30fc0*/  STL [R1+0x1248], R29 ;  /* 0x0012481d01007387 */ /* 0x000fe40000100800 */
[----:B0-----:R-:W-:Y:S02]  /*30fd0*/  STL.64 [R1+0x1d90], R10 ;  /* 0x001d900a01007387 */ /* 0x001fe40000100a00 */
[----:B------:R-:W-:Y:S01]  /*30fe0*/  FMUL R23, R28, R23 ;  /* 0x000000171c177220 */ /* 0x000fe20000400000 */
[----:B------:R0:W-:Y:S02]  /*30ff0*/  STL.64 [R1+0x1d88], R8 ;  /* 0x001d880801007387 */ /* 0x0001e40000100a00 */
[----:B0-----:R-:W-:Y:S01]  /*31000*/  IMAD.MOV.U32 R8, RZ, RZ, R25 ;  /* 0x000000ffff087224 */ /* 0x001fe200078e0019 */
[----:B------:R-:W-:-:S05]  /*31010*/  MOV R9, R24 ;  /* 0x0000001800097202 */ /* 0x000fca0000000f00 */
[----:B------:R0:W-:Y:S04]  /*31020*/  STL.64 [R1+0x1d98], R8 ;  /* 0x001d980801007387 */ /* 0x0001e80000100a00 */
[----:B0-----:R-:W3:Y:S01]  /*31030*/  LDL.LU.64 R8, [R1+0x70] ;  /* 0x0000700001087983 */ /* 0x001ee20000300a00 */
[----:B--2---:R-:W-:Y:S03]  /*31040*/  HMMA.16816.F32 R20, R12, R4, R20 ;  /* 0x000000040c14723c */ /* 0x004fe60000001814 */
[----:B------:R-:W2:Y:S01]  /*31050*/  LDL.LU R4, [R1+0x1db8] ;  /* 0x001db80001047983 */ /* 0x000ea20000300800 */
[----:B------:R-:W-:Y:S11]  /*31060*/  FADD R2, -R29, R2 ;  /* 0x000000021d027221 */ /* 0x000ff60000000100 */
[----:B------:R-:W-:Y:S08]  /*31070*/  @!UPT UIADD3 URZ, URZ, URZ, URZ ;  /* 0x0000003f3f3ff290 */ /* 0x000ff0000fffe03f */
[----:B------:R-:W-:Y:S01]  /*31080*/  STL.64 [R1+0x1e0], R20 ;  /* 0x0001e01401007387 */ /* 0x000fe20000100a00 */
[----:B------:R0:W-:Y:S02]  /*31090*/  STL.64 [R1+0x1e8], R22 ;  /* 0x0001e81601007387 */ /* 0x0001e40000100a00 */
[----:B------:R-:W3:Y:S02]  /*310a0*/  LDL.LU R29, [R1+0x720] ;  /* 0x00072000011d7983 */ /* 0x000ee40000300800 */
[----:B------:R-:W3:Y:S01]  /*310b0*/  LDL.LU R26, [R1+0x724] ;  /* 0x00072400011a7983 */ /* 0x000ee20000300800 */
[----:B------:R-:W3:Y:S01]  /*310c0*/  LDL.LU R25, [R1+0x728] ;  /* 0x0007280001197983 */ /* 0x000ee20000300800 */
[----:B--2---:R-:W-:-:S03]  /*310d0*/  FMUL R19, R28, R4 ;  /* 0x000000041c137220 */ /* 0x004fc60000400000 */
[----:B------:R-:W2:Y:S01]  /*310e0*/  LDL.LU R4, [R1] ;  /* 0x0000000001047983 */ /* 0x000ea20000300800 */
[----:B0-----:R-:W2:Y:S02]  /*310f0*/  LDL.LU R23, [R1+0x72c] ;  /* 0x00072c0001177983 */ /* 0x001ea40000300800 */
[----:B------:R-:W2:Y:S02]  /*31100*/  LDL.LU R11, [R1+0x710] ;  /* 0x00071000010b7983 */ /* 0x000ea40000300800 */
[----:B------:R-:W2:Y:S02]  /*31110*/  LDL.LU R10, [R1+0x714] ;  /* 0x00071400010a7983 */ /* 0x000ea40000300800 */
[C---:B----4-:R-:W-:Y:S02]  /*31120*/  FMUL R16, R27.reuse, R16 ;  /* 0x000000101b107220 */ /* 0x050fe40000400000 */
[C---:B-----5:R-:W-:Y:S02]  /*31130*/  FMUL R17, R27.reuse, R17 ;  /* 0x000000111b117220 */ /* 0x060fe40000400000 */
[----:B---3--:R-:W-:Y:S01]  /*31140*/  FMUL R18, R28, R18 ;  /* 0x000000121c127220 */ /* 0x008fe20000400000 */
[----:B--2---:R-:W-:Y:S01]  /*31150*/  STL.64 [R1+0x1db0], R10 ;  /* 0x001db00a01007387 */ /* 0x004fe20000100a00 */
[----:B------:R0:W-:Y:S03]  /*31160*/  STL.64 [R1+0x1da8], R8 ;  /* 0x001da80801007387 */ /* 0x0001e60000100a00 */
[----:B0-----:R-:W2:Y:S01]  /*31170*/  LDL.LU.64 R8, [R1+0x30] ;  /* 0x0000300001087983 */ /* 0x001ea20000300a00 */
[----:B------:R-:W3:Y:S02]  /*31180*/  LDL.LU R7, [R1+0x718] ;  /* 0x0007180001077983 */ /* 0x000ee40000300800 */
[----:B------:R-:W4:Y:S02]  /*31190*/  LDL.LU R6, [R1+0x71c] ;  /* 0x00071c0001067983 */ /* 0x000f240000300800 */
[----:B------:R-:W-:-:S02]  /*311a0*/  FMUL R21, R27, R26 ;  /* 0x0000001a1b157220 */ /* 0x000fc40000400000 */
[C---:B------:R-:W-:Y:S01]  /*311b0*/  FMUL R22, R28.reuse, R25 ;  /* 0x000000191c167220 */ /* 0x040fe20000400000 */
[C---:B--2---:R-:W-:Y:S01]  /*311c0*/  HMMA.16816.F32 R16, R12.reuse, R8, R16 ;  /* 0x000000080c10723c */ /* 0x044fe20000001810 */
[----:B------:R-:W-:Y:S01]  /*311d0*/  IMAD.MOV.U32 R26, RZ, RZ, R8 ;  /* 0x000000ffff1a7224 */ /* 0x000fe200078e0008 */
[----:B------:R-:W-:Y:S11]  /*311e0*/  MOV R25, R9 ;  /* 0x0000000900197202 */ /* 0x000ff60000000f00 */
[----:B------:R-:W-:Y:S10]  /*311f0*/  @!UPT UIADD3 URZ, URZ, URZ, URZ ;  /* 0x0000003f3f3ff290 */ /* 0x000ff4000fffe03f */
[----:B------:R-:W-:Y:S01]  /*31200*/  STL.64 [R1+0x1d0], R16 ;  /* 0x0001d01001007387 */ /* 0x000fe20000100a00 */
[----:B------:R-:W-:Y:S02]  /*31210*/  STL.64 [R1+0x1d8], R18 ;  /* 0x0001d81201007387 */ /* 0x000fe40000100a00 */
[----:B------:R-:W2:Y:S02]  /*31220*/  LDL.LU.64 R10, [R1+0x1db0] ;  /* 0x001db000010a7983 */ /* 0x000ea40000300a00 */
[----:B------:R-:W5:Y:S02]  /*31230*/  LDL.LU.64 R8, [R1+0x1da8] ;  /* 0x001da80001087983 */ /* 0x000f640000300a00 */
[C---:B------:R-:W-:Y:S02]  /*31240*/  FMUL R20, R27.reuse, R29 ;  /* 0x0000001d1b147220 */ /* 0x040fe40000400000 */
[----:B------:R-:W-:Y:S01]  /*31250*/  FMUL R23, R28, R23 ;  /* 0x000000171c177220 */ /* 0x000fe20000400000 */
[----:B------:R-:W-:Y:S01]  /*31260*/  MOV R24, R5 ;  /* 0x0000000500187202 */ /* 0x000fe20000000f00 */
[----:B------:R-:W-:Y:S04]  /*31270*/  STL [R1+0x1d80], R26 ;  /* 0x001d801a01007387 */ /* 0x000fe80000100800 */
[----:B------:R0:W-:Y:S04]  /*31280*/  STL.64 [R1+0x1d78], R24 ;  /* 0x001d781801007387 */ /* 0x0001e80000100a00 */
[----:B0-----:R-:W3:Y:S01]  /*31290*/  LDL.LU R24, [R1+0x10] ;  /* 0x0000100001187983 */ /* 0x001ee20000300800 */
[----:B------:R-:W3:Y:S01]  /*312a0*/  LDL.LU R25, [R1+0x14] ;  /* 0x0000140001197983 */ /* 0x000ee20000300800 */
[----:B-----5:R-:W-:Y:S01]  /*312b0*/  HMMA.16816.F32 R20, R12, R8, R20 ;  /* 0x000000080c14723c */ /* 0x020fe20000001814 */
[----:B--2---:R-:W-:-:S02]  /*312c0*/  FMUL R16, R27, R11 ;  /* 0x0000000b1b107220 */ /* 0x004fc40000400000 */
[----:B------:R-:W-:Y:S02]  /*312d0*/  FMUL R17, R27, R10 ;  /* 0x0000000a1b117220 */ /* 0x000fe40000400000 */
[----:B------:R-:W2:Y:S11]  /*312e0*/  LDL.LU R27, [R1+0x1da0] ;  /* 0x001da000011b7983 */ /* 0x000eb60000300800 */
[----:B------:R-:W-:Y:S07]  /*312f0*/  @!UPT UIADD3 URZ, URZ, URZ, URZ ;  /* 0x0000003f3f3ff290 */ /* 0x000fee000fffe03f */
[----:B------:R0:W-:Y:S01]  /*31300*/  STL.64 [R1+0x1c0], R20 ;  /* 0x0001c01401007387 */ /* 0x0001e20000100a00 */
[----:B------:R1:W-:Y:S01]  /*31310*/  STL.64 [R1+0x1c8], R22 ;  /* 0x0001c81601007387 */ /* 0x0003e20000100a00 */
[----:B0-----:R-:W-:Y:S02]  /*31320*/  MOV R21, R8 ;  /* 0x0000000800157202 */ /* 0x001fe40000000f00 */
[----:B------:R-:W-:Y:S02]  /*31330*/  MOV R20, R9 ;  /* 0x0000000900147202 */ /* 0x000fe40000000f00 */
[----:B------:R-:W5:Y:S01]  /*31340*/  LDL.LU.64 R8, [R1+0x1d98] ;  /* 0x001d980001087983 */ /* 0x000f620000300a00 */
[C---:B---3--:R-:W-:Y:S02]  /*31350*/  FMUL R18, R28.reuse, R7 ;  /* 0x000000071c127220 */ /* 0x048fe40000400000 */
[----:B----4-:R-:W-:Y:S02]  /*31360*/  FMUL R19, R28, R6 ;  /* 0x000000061c137220 */ /* 0x010fe40000400000 */
[----:B-1----:R-:W3:Y:S01]  /*31370*/  LDL.LU R22, [R1+0x70c] ;  /* 0x00070c0001167983 */ /* 0x002ee20000300800 */
[----:B------:R-:W-:Y:S01]  /*31380*/  STL [R1+0x124c], R28 ;  /* 0x00124c1c01007387 */ /* 0x000fe20000100800 */
[----:B------:R-:W4:Y:S02]  /*31390*/  LDL.LU.64 R10, [R1+0x1d90] ;  /* 0x001d9000010a7983 */ /* 0x000f240000300a00 */
[----:B------:R-:W-:Y:S01]  /*313a0*/  FMUL R0, R0, 1.4426950216293334961 ;  /* 0x3fb8aa3b00007820 */ /* 0x000fe20000400000 */
[----:B------:R-:W-:-:S03]  /*313b0*/  MOV R5, R3 ;  /* 0x0000000300057202 */ /* 0x000fc60000000f00 */
[----:B------:R0:W1:Y:S02]  /*313c0*/  MUFU.EX2 R3, R0 ;  /* 0x0000000000037308 */ /* 0x0000640000000800 */
[----:B0-----:R-:W-:Y:S01]  /*313d0*/  FMUL R0, R2, 1.4426950216293334961 ;  /* 0x3fb8aa3b02007820 */ /* 0x001fe20000400000 */
[----:B-----5:R-:W-:Y:S01]  /*313e0*/  HMMA.16816.F32 R16, R12, R8, R16 ;  /* 0x000000080c10723c */ /* 0x020fe20000001810 */
[----:B------:R-:W4:Y:S01]  /*313f0*/  LDL.LU.64 R8, [R1+0x1d88] ;  /* 0x001d880001087983 */ /* 0x000f220000300a00 */
[----:B------:R-:W1:Y:S11]  /*31400*/  LDL.LU R15, [R1+0x700] ;  /* 0x00070000010f7983 */ /* 0x000e760000300800 */
[----:B------:R-:W-:Y:S10]  /*31410*/  @!UPT UIADD3 URZ, URZ, URZ, URZ ;  /* 0x0000003f3f3ff290 */ /* 0x000ff4000fffe03f */
[----:B------:R-:W-:Y:S01]  /*31420*/  STL.64 [R1+0x130], R16 ;  /* 0x0001301001007387 */ /* 0x000fe20000100a00 */
[----:B------:R0:W-:Y:S03]  /*31430*/  STL.64 [R1+0x138], R18 ;  /* 0x0001381201007387 */ /* 0x0001e60000100a00 */
[----:B0-----:R-:W5:Y:S01]  /*31440*/  LDL.LU R18, [R1+0x704] ;  /* 0x0007040001127983 */ /* 0x001f620000300800 */
[----:B------:R-:W4:Y:S02]  /*31450*/  LDL.LU R19, [R1+0x708] ;  /* 0x0007080001137983 */ /* 0x000f240000300800 */
[----:B------:R-:W4:Y:S02]  /*31460*/  LDL.LU R16, [R1+0x20] ;  /* 0x0000200001107983 */ /* 0x000f240000300800 */
[----:B------:R-:W4:Y:S02]  /*31470*/  LDL.LU R29, [R1+0x690] ;  /* 0x00069000011d7983 */ /* 0x000f240000300800 */
[----:B--2---:R-:W-:Y:S01]  /*31480*/  IMAD.MOV.U32 R17, RZ, RZ, R27 ;  /* 0x000000ffff117224 */ /* 0x004fe200078e001b */
[----:B------:R-:W2:Y:S01]  /*31490*/  LDL.LU R28, [R1+0x694] ;  /* 0x00069400011c7983 */ /* 0x000ea20000300800 */
[----:B------:R-:W2:Y:S02]  /*314a0*/  LDL.LU R27, [R1+0x698] ;  /* 0x00069800011b7983 */ /* 0x000ea40000300800 */
[----:B------:R-:W2:Y:S02]  /*314b0*/  LDL.LU R26, [R1+0x69c] ;  /* 0x00069c00011a7983 */ /* 0x000ea40000300800 */
[----:B------:R-:W2:Y:S01]  /*314c0*/  LDL.LU R23, [R1+0x680] ;  /* 0x0006800001177983 */ /* 0x000ea20000300800 */
[----:B------:R-:W2:Y:S01]  /*314d0*/  LDL.LU R7, [R1+0x684] ;  /* 0x0006840001077983 */ /* 0x000ea20000300800 */
[----:B------:R-:W2:Y:S02]  /*314e0*/  LDL.LU R6, [R1+0x688] ;  /* 0x0006880001067983 */ /* 0x000ea40000300800 */
[----:B------:R-:W2:Y:S01]  /*314f0*/  LDL.LU R2, [R1+0x68c] ;  /* 0x00068c0001027983 */ /* 0x000ea20000300800 */
[----:B------:R-:W3:Y:S01]  /*31500*/  MUFU.EX2 R0, R0 ;  /* 0x0000000000007308 */ /* 0x000ee20000000800 */
[----:B-1----:R-:W-:-:S02]  /*31510*/  FMUL R12, R3, R15 ;  /* 0x0000000f030c7220 */ /* 0x002fc40000400000 */
[C---:B---3--:R-:W-:Y:S02]  /*31520*/  FMUL R15, R0.reuse, R22 ;  /* 0x00000016000f7220 */ /* 0x048fe40000400000 */
[----:B------:R-:W3:Y:S01]  /*31530*/  LDL.LU R22, [R1+0x670] ;  /* 0x0006700001167983 */ /* 0x000ee20000300800 */
[C---:B-----5:R-:W-:Y:S02]  /*31540*/  FMUL R13, R3.reuse, R18 ;  /* 0x00000012030d7220 */ /* 0x060fe40000400000 */
[C---:B----4-:R-:W-:Y:S02]  /*31550*/  FMUL R14, R0.reuse, R19 ;  /* 0x00000013000e7220 */ /* 0x050fe40000400000 */
[----:B------:R-:W4:Y:S05]  /*31560*/  LDL.LU R19, [R1+0x674] ;  /* 0x0006740001137983 */ /* 0x000f2a0000300800 */
[----:B------:R-:W-:Y:S11]  /*31570*/  HMMA.16816.F32 R12, R8, R16, R12 ;  /* 0x00000010080c723c */ /* 0x000ff6000000180c */
[----:B------:R-:W-:Y:S11]  /*31580*/  @!UPT UIADD3 URZ, URZ, URZ, URZ ;  /* 0x0000003f3f3ff290 */ /* 0x000ff6000fffe03f */
[----:B------:R-:W-:Y:S01]  /*31590*/  @!UPT UIADD3 URZ, URZ, URZ, URZ ;  /* 0x0000003f3f3ff290 */ /* 0x000fe2000fffe03f */
[----:B------:R0:W-:Y:S01]  /*315a0*/  STL.64 [R1+0x100], R12 ;  /* 0x0001000c01007387 */ /* 0x0001e20000100a00 */
[----:B------:R1:W-:Y:S02]  /*315b0*/  STL.64 [R1+0x108], R14 ;  /* 0x0001080e01007387 */ /* 0x0003e40000100a00 */
[----:B------:R-:W5:Y:S02]  /*315c0*/  LDL.LU R18, [R1+0x678] ;  /* 0x0006780001127983 */ /* 0x000f640000300800 */
[----:B------:R-:W5:Y:S02]  /*315d0*/  LDL.LU R17, [R1+0x67c] ;  /* 0x00067c0001117983 */ /* 0x000f640000300800 */
[C---:B0-----:R-:W-:Y:S02]  /*315e0*/  FMUL R12, R3.reuse, R29 ;  /* 0x0000001d030c7220 */ /* 0x041fe40000400000 */
[----:B--2---:R-:W-:Y:S02]  /*315f0*/  FMUL R13, R3, R28 ;  /* 0x0000001c030d7220 */ /* 0x004fe40000400000 */
[----:B-1----:R-:W-:-:S02]  /*31600*/  FMUL R14, R0, R27 ;  /* 0x0000001b000e7220 */ /* 0x002fc40000400000 */
[C---:B------:R-:W-:Y:S02]  /*31610*/  FMUL R15, R0.reuse, R26 ;  /* 0x0000001a000f7220 */ /* 0x040fe40000400000 */
[----:B------:R-:W2:Y:S05]  /*31620*/  LDL.LU R26, [R1+0x1d80] ;  /* 0x001d8000011a7983 */ /* 0x000eaa0000300800 */
[C---:B------:R-:W-:Y:S01]  /*31630*/  HMMA.16816.F32 R12, R8.reuse, R24, R12 ;  /* 0x00000018080c723c */ /* 0x040fe2000000180c */
[----:B------:R-:W2:Y:S11]  /*31640*/  LDL.LU.64 R24, [R1+0x1d78] ;  /* 0x001d780001187983 */ /* 0x000eb60000300a00 */
[----:B------:R-:W-:Y:S11]  /*31650*/  @!UPT UIADD3 URZ, URZ, URZ, URZ ;  /* 0x0000003f3f3ff290 */ /* 0x000ff6000fffe03f */
[----:B------:R0:W-:Y:S01]  /*31660*/  STL.64 [R1+0xe0], R12 ;  /* 0x0000e00c01007387 */ /* 0x0001e20000100a00 */
[----:B------:R1:W-:Y:S02]  /*31670*/  STL.64 [R1+0xe8], R14 ;  /* 0x0000e80e01007387 */ /* 0x0003e40000100a00 */
[C---:B0-----:R-:W-:Y:S02]  /*31680*/  FMUL R12, R3.reuse, R23 ;  /* 0x00000017030c7220 */ /* 0x041fe40000400000 */
[C---:B------:R-:W-:Y:S02]  /*31690*/  FMUL R13, R3.reuse, R7 ;  /* 0x00000007030d7220 */ /* 0x040fe40000400000 */
[C---:B-1----:R-:W-:Y:S02]  /*316a0*/  FMUL R14, R0.reuse, R6 ;  /* 0x00000006000e7220 */ /* 0x042fe40000400000 */
[----:B------:R-:W-:Y:S01]  /*316b0*/  FMUL R15, R0, R2 ;  /* 0x00000002000f7220 */ /* 0x000fe20000400000 */
[----:B------:R-:W2:Y:S06]  /*316c0*/  LDL.LU.64 R6, [R1+0x1d70] ;  /* 0x001d700001067983 */ /* 0x000eac0000300a00 */
[----:B------:R-:W-:Y:S01]  /*316d0*/  HMMA.16816.F32 R12, R8, R4, R12 ;  /* 0x00000004080c723c */ /* 0x000fe2000000180c */
[----:B------:R-:W2:Y:S11]  /*316e0*/  LDL.LU.64 R4, [R1+0x1d68] ;  /* 0x001d680001047983 */ /* 0x000eb60000300a00 */
[----:B------:R-:W-:Y:S11]  /*316f0*/  @!UPT UIADD3 URZ, URZ, URZ, URZ ;  /* 0x0000003f3f3ff290 */ /* 0x000ff6000fffe03f */
[----:B------:R3:W-:Y:S01]  /*31700*/  STL [R1+0x60], R12 ;  /* 0x0000600c01007387 */ /* 0x0007e20000100800 */
[----:B------:R-:W-:Y:S02]  /*31710*/  MOV R29, R13 ;  /* 0x0000000d001d7202 */ /* 0x000fe40000000f00 */
[----:B------:R-:W-:Y:S02]  /*31720*/  MOV R28, R14 ;  /* 0x0000000e001c7202 */ /* 0x000fe40000000f00 */
[----:B------:R-:W-:Y:S01]  /*31730*/  MOV R2, R15 ;  /* 0x0000000f00027202 */ /* 0x000fe20000000f00 */
[----:B------:R-:W2:Y:S02]  /*31740*/  LDL.LU R16, [R1+0x660] ;  /* 0x0006600001107983 */ /* 0x000ea40000300800 */
[----:B------:R-:W-:Y:S02]  /*31750*/  STL [R1+0x1a34], R28 ;  /* 0x001a341c01007387 */ /* 0x000fe40000100800 */
[----:B------:R-:W-:Y:S02]  /*31760*/  STL [R1+0x1a30], R29 ;  /* 0x001a301d01007387 */ /* 0x000fe40000100800 */
[----:B---3--:R-:W-:-:S02]  /*31770*/  FMUL R12, R3, R22 ;  /* 0x00000016030c7220 */ /* 0x008fc40000400000 */
[C---:B----4-:R-:W-:Y:S02]  /*31780*/  FMUL R13, R3.reuse, R19 ;  /* 0x00000013030d7220 */ /* 0x050fe40000400000 */
[C---:B-----5:R-:W-:Y:S02]  /*31790*/  FMUL R14, R0.reuse, R18 ;  /* 0x00000012000e7220 */ /* 0x060fe40000400000 */
[----:B------:R-:W-:Y:S02]  /*317a0*/  FMUL R15, R0, R17 ;  /* 0x00000011000f7220 */ /* 0x000fe40000400000 */
[----:B------:R-:W3:Y:S01]  /*317b0*/  LDL.LU R17, [R1+0x664] ;  /* 0x0006640001117983 */ /* 0x000ee20000300800 */
[----:B------:R-:W4:Y:S02]  /*317c0*/  LDL.LU R18, [R1+0x668] ;  /* 0x0006680001127983 */ /* 0x000f240000300800 */
[----:B------:R-:W5:Y:S02]  /*317d0*/  LDL.LU R19, [R1+0x66c] ;  /* 0x00066c0001137983 */ /* 0x000f640000300800 */
[----:B--2---:R-:W-:Y:S01]  /*317e0*/  HMMA.16816.F32 R12, R8, R4, R12 ;  /* 0x00000004080c723c */ /* 0x004fe2000000180c */
[----:B------:R-:W-:Y:S06]  /*317f0*/  STL.64 [R1+0x1d48], R6 ;  /* 0x001d480601007387 */ /* 0x000fec0000100a00 */
[----:B------:R-:W-:Y:S01]  /*31800*/  IMAD.MOV.U32 R4, RZ, RZ, R21 ;  /* 0x000000ffff047224 */ /* 0x000fe200078e0015 */
[----:B------:R-:W-:Y:S11]  /*31810*/  MOV R5, R20 ;  /* 0x0000001400057202 */ /* 0x000ff60000000f00 */
[----:B------:R-:W-:Y:S04]  /*31820*/  @!UPT UIADD3 URZ, URZ, URZ, URZ ;  /* 0x0000003f3f3ff290 */ /* 0x000fe8000fffe03f */
[----:B------:R-:W-:Y:S01]  /*31830*/  STL.64 [R1+0x50], R12 ;  /* 0x0000500c01007387 */ /* 0x000fe20000100a00 */
[----:B------:R-:W-:Y:S02]  /*31840*/  STL.64 [R1+0x58], R14 ;  /* 0x0000580e01007387 */ /* 0x000fe40000100a00 */
[----:B------:R0:W-:Y:S02]  /*31850*/  STL.64 [R1+0x1d60], R4 ;  /* 0x001d600401007387 */ /* 0x0001e40000100a00 */
[----:B0-----:R-:W2:Y:S04]  /*31860*/  LDL.LU R4, [R1+0x40] ;  /* 0x0000400001047983 */ /* 0x001ea80000300800 */
[----:B------:R-:W0:Y:S01]  /*31870*/  S2R R27, SR_TID.X ;  /* 0x00000000001b7919 */ /* 0x000e220000002100 */
[----:B------:R-:W-:Y:S01]  /*31880*/  MOV R5, R24 ;  /* 0x0000001800057202 */ /* 0x000fe20000000f00 */
[----:B------:R-:W2:Y:S02]  /*31890*/  LDL.LU R20, [R1+0x740] ;  /* 0x0007400001147983 */ /* 0x000ea40000300800 */
[----:B------:R-:W2:Y:S02]  /*318a0*/  LDL.LU R21, [R1+0x744] ;  /* 0x0007440001157983 */ /* 0x000ea40000300800 */
[----:B------:R-:W-:Y:S01]  /*318b0*/  FMUL R16, R3, R16 ;  /* 0x0000001003107220 */ /* 0x000fe20000400000 */
[----:B------:R-:W2:Y:S01]  /*318c0*/  LDL.LU R22, [R1+0x748] ;  /* 0x0007480001167983 */ /* 0x000ea20000300800 */
[----:B0-----:R-:W-:-:S02]  /*318d0*/  LOP3.LUT R24, R27, 0x7, RZ, 0xc0, !PT ;  /* 0x000000071b187812 */ /* 0x001fc400078ec0ff */
[----:B------:R-:W-:-:S03]  /*318e0*/  SHF.L.U32 R23, R27, 0x7, RZ ;  /* 0x000000071b177819 */ /* 0x000fc600000006ff */
[----:B------:R-:W-:-:S05]  /*318f0*/  IMAD.SHL.U32 R24, R24, 0x10, RZ ;  /* 0x0000001018187824 */ /* 0x000fca00078e00ff */
[----:B------:R-:W-:Y:S02]  /*31900*/  LOP3.LUT R24, R24, 0x780, R23, 0xf8, !PT ;  /* 0x0000078018187812 */ /* 0x000fe400078ef817 */
[----:B------:R-:W2:Y:S02]  /*31910*/  LDL.LU R23, [R1+0x74c] ;  /* 0x00074c0001177983 */ /* 0x000ea40000300800 */
[----:B------:R-:W-:-:S04]  /*31920*/  LOP3.LUT R24, R24, 0x10, R27, 0x78, !PT ;  /* 0x0000001018187812 */ /* 0x000fc800078e781b */
[----:B------:R-:W-:-:S05]  /*31930*/  LOP3.LUT R24, R24, 0x20, RZ, 0x3c, !PT ;  /* 0x0000002018187812 */ /* 0x000fca00078e3cff */
[----:B------:R-:W0:Y:S04]  /*31940*/  LDSM.16.M88.4 R12, [R24+0x18000] ;  /* 0x01800000180c783b */ /* 0x000e280000000200 */
[----:B0-----:R-:W-:Y:S01]  /*31950*/  STL.64 [R1+0x1d58], R14 ;  /* 0x001d580e01007387 */ /* 0x001fe20000100a00 */
[----:B------:R0:W-:Y:S02]  /*31960*/  STL.64 [R1+0x1d50], R12 ;  /* 0x001d500c01007387 */ /* 0x0001e40000100a00 */
[----:B---3--:R-:W-:Y:S02]  /*31970*/  FMUL R17, R3, R17 ;  /* 0x0000001103117220 */ /* 0x008fe40000400000 */
[C---:B----4-:R-:W-:Y:S02]  /*31980*/  FMUL R18, R0.reuse, R18 ;  /* 0x0000001200127220 */ /* 0x050fe40000400000 */
[----:B-----5:R-:W-:-:S07]  /*31990*/  FMUL R19, R0, R19 ;  /* 0x0000001300137220 */ /* 0x020fce0000400000 */
[----:B--2---:R-:W-:Y:S01]  /*319a0*/  HMMA.16816.F32 R16, R8, R4, R16 ;  /* 0x000000040810723c */ /* 0x004fe20000001810 */
[----:B------:R-:W2:Y:S01]  /*319b0*/  LDL.LU.64 R4, [R1+0x1d60] ;  /* 0x001d600001047983 */ /* 0x000ea20000300a00 */
[----:B------:R-:W3:Y:S02]  /*319c0*/  LDL.LU R29, [R1+0x750] ;  /* 0x00075000011d7983 */ /* 0x000ee40000300800 */
[----:B------:R-:W4:Y:S11]  /*319d0*/  LDL.LU R28, [R1+0x754] ;  /* 0x00075400011c7983 */ /* 0x000f360000300800 */
[----:B------:R-:W-:Y:S08]  /*319e0*/  @!UPT UIADD3 URZ, URZ, URZ, URZ ;  /* 0x0000003f3f3ff290 */ /* 0x000ff0000fffe03f */
[----:B------:R-:W-:Y:S01]  /*319f0*/  STL.64 [R1+0xb0], R16 ;  /* 0x0000b01001007387 */ /* 0x000fe20000100a00 */
[----:B------:R-:W-:Y:S02]  /*31a00*/  STL.64 [R1+0xb8], R18 ;  /* 0x0000b81201007387 */ /* 0x000fe40000100a00 */
[----:B------:R-:W5:Y:S02]  /*31a10*/  LDL.LU R7, [R1+0x758] ;  /* 0x0007580001077983 */ /* 0x000f640000300800 */
[----:B------:R-:W2:Y:S01]  /*31a20*/  LDL.LU R6, [R1+0x75c] ;  /* 0x00075c0001067983 */ /* 0x000ea20000300800 */
[----:B------:R-:W1:Y:S01]  /*31a30*/  LDSM.16.M88.4 R16, [R24+0x18800] ;  /* 0x018800001810783b */ /* 0x000e620000000200 */
[----:B0-----:R-:W-:Y:S02]  /*31a40*/  MOV R12, R26 ;  /* 0x0000001a000c7202 */ /* 0x001fe40000000f00 */
[----:B------:R-:W-:Y:S02]  /*31a50*/  MOV R13, R25 ;  /* 0x00000019000d7202 */ /* 0x000fe40000000f00 */
[----:B------:R-:W0:Y:S01]  /*31a60*/  LDSM.16.M88.4 R24, [R24+0x19000] ;  /* 0x019000001818783b */ /* 0x000e220000000200 */
[----:B------:R-:W-:-:S02]  /*31a70*/  FMUL R20, R3, R20 ;  /* 0x0000001403147220 */ /* 0x000fc40000400000 */
[----:B------:R-:W-:Y:S02]  /*31a80*/  FMUL R21, R3, R21 ;  /* 0x0000001503157220 */ /* 0x000fe40000400000 */
[C---:B------:R-:W-:Y:S02]  /*31a90*/  FMUL R22, R0.reuse, R22 ;  /* 0x0000001600167220 */ /* 0x040fe40000400000 */
[----:B------:R-:W-:-:S07]  /*31aa0*/  FMUL R23, R0, R23 ;  /* 0x0000001700177220 */ /* 0x000fce0000400000 */
[----:B------:R-:W-:Y:S01]  /*31ab0*/  HMMA.16816.F32 R20, R8, R12, R20 ;  /* 0x0000000c0814723c */ /* 0x000fe20000001814 */
[----:B-1----:R1:W-:Y:S01]  /*31ac0*/  STL.64 [R1+0x1cc8], R18 ;  /* 0x001cc81201007387 */ /* 0x0023e20000100a00 */
[----:B------:R0:W-:Y:S03]  /*31ad0*/  STL.64 [R1+0x1cc0], R16 ;  /* 0x001cc01001007387 */ /* 0x0001e60000100a00 */
[----:B-1----:R-:W4:Y:S01]  /*31ae0*/  LDL.LU R19, [R1+0x730] ;  /* 0x0007300001137983 */ /* 0x002f220000300800 */
[----:B------:R-:W4:Y:S02]  /*31af0*/  LDL.LU R18, [R1+0x734] ;  /* 0x0007340001127983 */ /* 0x000f240000300800 */
[----:B0-----:R-:W4:Y:S02]  /*31b00*/  LDL.LU R17, [R1+0x738] ;  /* 0x0007380001117983 */ /* 0x001f240000300800 */
[----:B------:R-:W4:Y:S01]  /*31b10*/  LDL.LU R16, [R1+0x73c] ;  /* 0x00073c0001107983 */ /* 0x000f220000300800 */
[----:B------:R-:W-:Y:S01]  /*31b20*/  STL.64 [R1+0x1c50], R26 ;  /* 0x001c501a01007387 */ /* 0x000fe20000100a00 */
[----:B------:R0:W-:Y:S03]  /*31b30*/  STL.64 [R1+0x1c48], R24 ;  /* 0x001c481801007387 */ /* 0x0001e60000100a00 */
[----:B0-----:R-:W4:Y:S01]  /*31b40*/  LDL.LU R24, [R1+0x80] ;  /* 0x0000800001187983 */ /* 0x001f220000300800 */
[----:B------:R-:W4:Y:S02]  /*31b50*/  LDL.LU R25, [R1+0x84] ;  /* 0x0000840001197983 */ /* 0x000f240000300800 */
[----:B------:R-:W4:Y:S02]  /*31b60*/  LDL R26, [R1+0x88] ;  /* 0x00008800011a7983 */ /* 0x000f240000100800 */
[----:B------:R-:W4:Y:S01]  /*31b70*/  LDL R27, [R1+0x8c] ;  /* 0x00008c00011b7983 */ /* 0x000f220000100800 */
[----:B------:R-:W4:Y:S01]  /*31b80*/  LDL.LU.64 R14, [R1+0x1d58] ;  /* 0x001d5800010e7983 */ /* 0x000f220000300a00 */
[----:B------:R-:W4:Y:S02]  /*31b90*/  LDL.LU.64 R12, [R1+0x1d50] ;  /* 0x001d5000010c7983 */ /* 0x000f240000300a00 */
[----:B------:R-:W-:Y:S02]  /*31ba0*/  STL.64 [R1+0xa0], R20 ;  /* 0x0000a01401007387 */ /* 0x000fe40000100a00 */
[----:B------:R5:W-:Y:S02]  /*31bb0*/  STL.64 [R1+0xa8], R22 ;  /* 0x0000a81601007387 */ /* 0x000be40000100a00 */
[----:B-----5:R-:W-:-:S02]  /*31bc0*/  FMUL R22, R0, R7 ;  /* 0x0000000700167220 */ /* 0x020fc40000400000 */
[----:B--2---:R-:W-:Y:S02]  /*31bd0*/  FMUL R23, R0, R6 ;  /* 0x0000000600177220 */ /* 0x004fe40000400000 */
[----:B------:R-:W2:Y:S01]  /*31be0*/  LDL.LU.64 R6, [R1+0x1d48] ;  /* 0x001d480001067983 */ /* 0x000ea20000300a00 */
[C---:B---3--:R-:W-:Y:S02]  /*31bf0*/  FMUL R20, R3.reuse, R29 ;  /* 0x0000001d03147220 */ /* 0x048fe40000400000 */
[----:B----4-:R-:W-:-:S07]  /*31c00*/  FMUL R21, R3, R28 ;  /* 0x0000001c03157220 */ /* 0x010fce0000400000 */
[----:B------:R-:W-:Y:S11]  /*31c10*/  HMMA.16816.F32 R20, R8, R4, R20 ;  /* 0x000000040814723c */ /* 0x000ff60000001814 */
[----:B------:R-:W-:Y:S11]  /*31c20*/  @!UPT UIADD3 URZ, URZ, URZ, URZ ;  /* 0x0000003f3f3ff290 */ /* 0x000ff6000fffe03f */
[----:B------:R-:W-:Y:S01]  /*31c30*/  @!UPT UIADD3 URZ, URZ, URZ, URZ ;  /* 0x0000003f3f3ff290 */ /* 0x000fe2000fffe03f */
[----:B------:R0:W-:Y:S01]  /*31c40*/  STL [R1+0xd0], R20 ;  /* 0x0000d01401007387 */ /* 0x0001e20000100800 */
[----:B------:R-:W-:Y:S01]  /*31c50*/  MOV R4, R21 ;  /* 0x0000001500047202 */ /* 0x000fe20000000f00 */
[----:B------:R1:W-:Y:S02]  /*31c60*/  STL [R1+0xd8], R22 ;  /* 0x0000d81601007387 */ /* 0x0003e40000100800 */
[----:B------:R-:W-:Y:S02]  /*31c70*/  IMAD.MOV.U32 R5, RZ, RZ, R23 ;  /* 0x000000ffff057224 */ /* 0x000fe400078e0017 */
[C---:B0-----:R-:W-:Y:S02]  /*31c80*/  FMUL R20, R3.reuse, R19 ;  /* 0x0000001303147220 */ /* 0x041fe40000400000 */
[----:B------:R-:W-:Y:S02]  /*31c90*/  FMUL R21, R3, R18 ;  /* 0x0000001203157220 */ /* 0x000fe40000400000 */
[----:B-1----:R-:W-:-:S02]  /*31ca0*/  FMUL R22, R0, R17 ;  /* 0x0000001100167220 */ /* 0x002fc40000400000 */
[----:B------:R-:W-:Y:S01]  /*31cb0*/  FMUL R23, R0, R16 ;  /* 0x0000001000177220 */ /* 0x000fe20000400000 */
[----:B--2---:R-:W-:Y:S01]  /*31cc0*/  STL.64 [R1+0x1d08], R6 ;  /* 0x001d080601007387 */ /* 0x004fe20000100a00 */
[----:B------:R0:W-:Y:S05]  /*31cd0*/  STL.64 [R1+0x1d00], R4 ;  /* 0x001d000401007387 */ /* 0x0001ea0000100a00 */
[----:B0-----:R-:W-:Y:S01]  /*31ce0*/  HMMA.16816.F32 R4, R8, R24, R20 ;  /* 0x000000180804723c */ /* 0x001fe20000001814 */
[----:B------:R-:W-:Y:S01]  /*31cf0*/  STL [R1+0x1250], R3 ;  /* 0x0012500301007387 */ /* 0x000fe20000100800 */
[----:B------:R-:W-:Y:S02]  /*31d00*/  STL [R1+0x1254], R0 ;  /* 0x0012540001007387 */ /* 0x000fe40000100800 */
[----:B------:R0:W-:Y:S02]  /*31d10*/  STL.64 [R1+0x1cd0], R26 ;  /* 0x001cd01a01007387 */ /* 0x0001e40000100a00 */
[----:B------:R-:W2:Y:S11]  /*31d20*/  LDL.LU R24, [R1+0x380] ;  /* 0x0003800001187983 */ /* 0x000eb60000300800 */
[----:B------:R-:W-:Y:S06]  /*31d30*/  @!UPT UIADD3 URZ, URZ, URZ, URZ ;  /* 0x0000003f3f3ff290 */ /* 0x000fec000fffe03f */
[----:B------:R1:W-:Y:S01]  /*31d40*/  STL.64 [R1+0x90], R4 ;  /* 0x0000900401007387 */ /* 0x0003e20000100a00 */
[----:B------:R3:W-:Y:S02]  /*31d50*/  STL.64 [R1+0x98], R6 ;  /* 0x0000980601007387 */ /* 0x0007e40000100a00 */
[----:B------:R-:W2:Y:S02]  /*31d60*/  LDL.LU R25, [R1+0x384] ;  /* 0x0003840001197983 */ /* 0x000ea40000300800 */
[----:B0-----:R-:W4:Y:S01]  /*31d70*/  LDL.LU R26, [R1+0x388] ;  /* 0x00038800011a7983 */ /* 0x001f220000300800 */
[----:B------:R-:W4:Y:S04]  /*31d80*/  LDL.LU R27, [R1+0x38c] ;  /* 0x00038c00011b7983 */ /* 0x000f280000300800 */
[----:B-1----:R-:W5:Y:S01]  /*31d90*/  LDL.LU R4, [R1+0x1a0] ;  /* 0x0001a00001047983 */ /* 0x002f620000300800 */
[----:B------:R-:W5:Y:S02]  /*31da0*/  LDL.LU R5, [R1+0x1a4] ;  /* 0x0001a40001057983 */ /* 0x000f640000300800 */
[----:B---3--:R-:W3:Y:S02]  /*31db0*/  LDL.LU R6, [R1+0x1a8] ;  /* 0x0001a80001067983 */ /* 0x008ee40000300800 */
[----:B------:R-:W3:Y:S02]  /*31dc0*/  LDL.LU R7, [R1+0x1ac] ;  /* 0x0001ac0001077983 */ /* 0x000ee40000300800 */
[----:B---3--:R0:W-:Y:S01]  /*31dd0*/  STL.64 [R1+0x1d18], R6 ;  /* 0x001d180601007387 */ /* 0x0081e20000100a00 */
[----:B-----5:R-:W-:Y:S03]  /*31de0*/  STL.64 [R1+0x1d10], R4 ;  /* 0x001d100401007387 */ /* 0x020fe60000100a00 */
[----:B0-----:R-:W3:Y:S04]  /*31df0*/  LDL R6, [R1+0x18] ;  /* 0x0000180001067983 */ /* 0x001ee80000100800 */
[----:B------:R-:W3:Y:S04]  /*31e00*/  LDL R7, [R1+0x1c] ;  /* 0x00001c0001077983 */ /* 0x000ee80000100800 */
[----:B---3--:R0:W-:Y:S04]  /*31e10*/  STL.64 [R1+0x1d30], R6 ;  /* 0x001d300601007387 */ /* 0x0081e80000100a00 */
[----:B0-----:R-:W3:Y:S01]  /*31e20*/  LDL.64 R6, [R1+0x28] ;  /* 0x0000280001067983 */ /* 0x001ee20000100a00 */
[----:B----4-:R0:W-:Y:S02]  /*31e30*/  STL.64 [R1+0x1ce0], R26 ;  /* 0x001ce01a01007387 */ /* 0x0101e40000100a00 */
[----:B--2---:R1:W-:Y:S01]  /*31e40*/  STL.64 [R1+0x1cd8], R24 ;  /* 0x001cd81801007387 */ /* 0x0043e20000100a00 */
[----:B0-----:R-:W2:Y:S04]  /*31e50*/  LDL.64 R26, [R1+0x48] ;  /* 0x00004800011a7983 */ /* 0x001ea80000100a00 */
[----:B--2---:R0:W-:Y:S01]  /*31e60*/  STL.64 [R1+0x1cf8], R26 ;  /* 0x001cf81a01007387 */ /* 0x0041e20000100a00 */
[----:B-1----:R-:W2:Y:S02]  /*31e70*/  LDL.LU R24, [R1+0x190] ;  /* 0x0001900001187983 */ /* 0x002ea40000300800 */
[----:B------:R-:W2:Y:S01]  /*31e80*/  LDL.LU R25, [R1+0x194] ;  /* 0x0001940001197983 */ /* 0x000ea20000300800 */
[----:B0-----:R-:W4:Y:S01]  /*31e90*/  LDL.LU R26, [R1+0x198] ;  /* 0x00019800011a7983 */ /* 0x001f220000300800 */
[----:B------:R-:W4:Y:S03]  /*31ea0*/  LDL.LU R27, [R1+0x19c] ;  /* 0x00019c00011b7983 */ /* 0x000f260000300800 */
[----:B----4-:R-:W-:Y:S01]  /*31eb0*/  STL.64 [R1+0x1d28], R26 ;  /* 0x001d281a01007387 */ /* 0x010fe20000100a00 */
[----:B--2---:R0:W-:Y:S03]  /*31ec0*/  STL.64 [R1+0x1d20], R24 ;  /* 0x001d201801007387 */ /* 0x0041e60000100a00 */
[----:B0-----:R-:W2:Y:S01]  /*31ed0*/  LDL.LU R24, [R1+0x1b0] ;  /* 0x0001b00001187983 */ /* 0x001ea20000300800 */
[----:B------:R-:W2:Y:S02]  /*31ee0*/  LDL.LU R25, [R1+0x1b4] ;  /* 0x0001b40001197983 */ /* 0x000ea40000300800 */
[----:B------:R-:W4:Y:S02]  /*31ef0*/  LDL.LU R26, [R1+0x1b8] ;  /* 0x0001b800011a7983 */ /* 0x000f240000300800 */
[----:B------:R-:W4:Y:S02]  /*31f00*/  LDL.LU R27, [R1+0x1bc] ;  /* 0x0001bc00011b7983 */ /* 0x000f240000300800 */
[----:B----4-:R-:W-:Y:S01]  /*31f10*/  STL.64 [R1+0x1d40], R26 ;  /* 0x001d401a01007387 */ /* 0x010fe20000100a00 */
[----:B--2---:R0:W-:Y:S03]  /*31f20*/  STL.64 [R1+0x1d38], R24 ;  /* 0x001d381801007387 */ /* 0x0041e60000100a00 */
[----:B0-----:R-:W3:Y:S01]  /*31f30*/  LDL.LU R24, [R1+0x270] ;  /* 0x0002700001187983 */ /* 0x001ee20000300800 */
[----:B------:R-:W3:Y:S02]  /*31f40*/  LDL.LU R25, [R1+0x274] ;  /* 0x0002740001197983 */ /* 0x000ee40000300800 */
[----:B------:R-:W3:Y:S02]  /*31f50*/  LDL.LU R26, [R1+0x278] ;  /* 0x00027800011a7983 */ /* 0x000ee40000300800 */
[----:B------:R-:W3:Y:S01]  /*31f60*/  LDL.LU R27, [R1+0x27c] ;  /* 0x00027c00011b7983 */ /* 0x000ee20000300800 */
[----:B------:R-:W2:Y:S04]  /*31f70*/  LDL R10, [R1+0x78] ;  /* 0x00007800010a7983 */ /* 0x000ea80000100800 */
[----:B------:R-:W2:Y:S01]  /*31f80*/  LDL R11, [R1+0x7c] ;  /* 0x00007c00010b7983 */ /* 0x000ea20000100800 */
[----:B------:R-:W4:Y:S02]  /*31f90*/  LDL.LU R16, [R1+0x370] ;  /* 0x0003700001107983 */ /* 0x000f240000300800 */
[----:B------:R-:W4:Y:S02]  /*31fa0*/  LDL.LU R17, [R1+0x374] ;  /* 0x0003740001117983 */ /* 0x000f240000300800 */
[----:B------:R-:W5:Y:S01]  /*31fb0*/  LDL.LU R18, [R1+0x378] ;  /* 0x0003780001127983 */ /* 0x000f620000300800 */
[----:B------:R-:W5:Y:S04]  /*31fc0*/  LDL.LU R19, [R1+0x37c] ;  /* 0x00037c0001137983 */ /* 0x000f680000300800 */
[----:B-----5:R-:W-:Y:S01]  /*31fd0*/  STL.64 [R1+0x1cf0], R18 ;  /* 0x001cf01201007387 */ /* 0x020fe20000100a00 */
[----:B----4-:R0:W-:Y:S03]  /*31fe0*/  STL.64 [R1+0x1ce8], R16 ;  /* 0x001ce81001007387 */ /* 0x0101e60000100a00 */
[----:B0-----:R-:W4:Y:S01]  /*31ff0*/  LDL.LU R16, [R1+0x2d0] ;  /* 0x0002d00001107983 */ /* 0x001f220000300800 */
[----:B------:R-:W4:Y:S02]  /*32000*/  LDL.LU R17, [R1+0x2d4] ;  /* 0x0002d40001117983 */ /* 0x000f240000300800 */
[----:B------:R-:W4:Y:S02]  /*32010*/  LDL.LU R18, [R1+0x2d8] ;  /* 0x0002d80001127983 */ /* 0x000f240000300800 */
[----:B------:R-:W4:Y:S01]  /*32020*/  LDL.LU R19, [R1+0x2dc] ;  /* 0x0002dc0001137983 */ /* 0x000f220000300800 */
[----:B------:R-:W5:Y:S01]  /*32030*/  LDL.LU R20, [R1+0x280] ;  /* 0x0002800001147983 */ /* 0x000f620000300800 */
[----:B------:R-:W5:Y:S02]  /*32040*/  LDL.LU R21, [R1+0x284] ;  /* 0x0002840001157983 */ /* 0x000f640000300800 */
[----:B------:R-:W2:Y:S02]  /*32050*/  LDL.LU R22, [R1+0x288] ;  /* 0x0002880001167983 */ /* 0x000ea40000300800 */
[----:B------:R-:W2:Y:S01]  /*32060*/  LDL.LU R23, [R1+0x28c] ;  /* 0x00028c0001177983 */ /* 0x000ea20000300800 */
[----:B---3--:R-:W-:Y:S01]  /*32070*/  HMMA.16816.F32 R24, R12, R6, R24 ;  /* 0x000000060c18723c */ /* 0x008fe20000001818 */
[----:B------:R-:W-:-:S02]  /*32080*/  MOV R9, R6 ;  /* 0x0000000600097202 */ /* 0x000fc40000000f00 */
[----:B------:R-:W-:Y:S01]  /*32090*/  MOV R8, R7 ;  /* 0x0000000700087202 */ /* 0x000fe20000000f00 */
[----:B--2---:R0:W-:Y:S01]  /*320a0*/  STL.64 [R1+0x1c08], R22 ;  /* 0x001c081601007387 */ /* 0x0041e20000100a00 */
[----:B-----5:R-:W-:Y:S03]  /*320b0*/  STL.64 [R1+0x1c00], R20 ;  /* 0x001c001401007387 */ /* 0x020fe60000100a00 */
[----:B0-----:R-:W2:Y:S11]  /*320c0*/  LDL.64 R22, [R1+0x8] ;  /* 0x0000080001167983 */ /* 0x001eb60000100a00 */
[----:B------:R-:W-:Y:S04]  /*320d0*/  @!UPT UIADD3 URZ, URZ, URZ, URZ ;  /* 0x0000003f3f3ff290 */ /* 0x000fe8000fffe03f */
[----:B------:R-:W-:Y:S02]  /*320e0*/  STL.64 [R1+0xc0], R24 ;  /* 0x0000c01801007387 */ /* 0x000fe40000100a00 */
[----:B------:R0:W-:Y:S02]  /*320f0*/  STL.64 [R1+0xc8], R26 ;  /* 0x0000c81a01007387 */ /* 0x0001e40000100a00 */
        /* <DEDUP_REMOVED lines=16> */
[----:B0-----:R-:W3:Y:S01]  /*32200*/  LDL.LU.64 R6, [R1+0x1d08] ;  /* 0x001d080001067983 */ /* 0x001ee20000300a00 */
[----:B------:R-:W2:Y:S02]  /*32210*/  LDL.LU.64 R4, [R1+0x1d00] ;  /* 0x001d000001047983 */ /* 0x000ea40000300a00 */
[----:B------:R0:W-:Y:S02]  /*32220*/  STL.64 [R1+0x1ca8], R22 ;  /* 0x001ca81601007387 */ /* 0x0001e40000100a00 */
[----:B------:R-:W5:Y:S01]  /*32230*/  LDL.LU R20, [R1+0x3b0] ;  /* 0x0003b00001147983 */ /* 0x000f620000300800 */
[----:B------:R-:W5:Y:S04]  /*32240*/  LDL.LU R21, [R1+0x3b4] ;  /* 0x0003b40001157983 */ /* 0x000f680000300800 */
[----:B0-----:R-:W5:Y:S01]  /*32250*/  LDL.LU R22, [R1+0x3b8] ;  /* 0x0003b80001167983 */ /* 0x001f620000300800 */
[----:B------:R-:W5:Y:S01]  /*32260*/  LDL.LU R23, [R1+0x3bc] ;  /* 0x0003bc0001177983 */ /* 0x000f620000300800 */
[C---:B---3--:R-:W-:Y:S11]  /*32270*/  HMMA.16816.F32 R24, R12.reuse, R6, R24 ;  /* 0x000000060c18723c */ /* 0x048ff60000001818 */
[----:B------:R-:W-:Y:S11]  /*32280*/  @!UPT UIADD3 URZ, URZ, URZ, URZ ;  /* 0x0000003f3f3ff290 */ /* 0x000ff6000fffe03f */
[----:B------:R-:W-:Y:S01]  /*32290*/  @!UPT UIADD3 URZ, URZ, URZ, URZ ;  /* 0x0000003f3f3ff290 */ /* 0x000fe2000fffe03f */
[----:B------:R-:W-:Y:S01]  /*322a0*/  STL.64 [R1+0x110], R24 ;  /* 0x0001101801007387 */ /* 0x000fe20000100a00 */
[----:B------:R0:W-:Y:S03]  /*322b0*/  STL.64 [R1+0x118], R26 ;  /* 0x0001181a01007387 */ /* 0x0001e60000100a00 */
[----:B0-----:R-:W4:Y:S01]  /*322c0*/  LDL.LU.64 R26, [R1+0x1cf8] ;  /* 0x001cf800011a7983 */ /* 0x001f220000300a00 */
[----:B------:R0:W-:Y:S02]  /*322d0*/  STL.64 [R1+0x1ca0], R6 ;  /* 0x001ca00601007387 */ /* 0x0001e40000100a00 */
[----:B--2---:R-:W-:Y:S01]  /*322e0*/  STL.64 [R1+0x1c98], R4 ;  /* 0x001c980401007387 */ /* 0x004fe20000100a00 */
[----:B0-----:R-:W2:Y:S04]  /*322f0*/  LDL R6, [R1+0x38] ;  /* 0x0000380001067983 */ /* 0x001ea80000100800 */
[----:B------:R-:W2:Y:S01]  /*32300*/  LDL R7, [R1+0x3c] ;  /* 0x00003c0001077983 */ /* 0x000ea20000100800 */
[C---:B----4-:R-:W-:Y:S01]  /*32310*/  HMMA.16816.F32 R16, R12.reuse, R26, R16 ;  /* 0x0000001a0c10723c */ /* 0x050fe20000001810 */
[----:B------:R-:W-:Y:S01]  /*32320*/  MOV R3, R26 ;  /* 0x0000001a00037202 */ /* 0x000fe20000000f00 */
[----:B------:R-:W-:Y:S11]  /*32330*/  IMAD.MOV.U32 R0, RZ, RZ, R27 ;  /* 0x000000ffff007224 */ /* 0x000ff600078e001b */
[----:B------:R-:W-:Y:S10]  /*32340*/  @!UPT UIADD3 URZ, URZ, URZ, URZ ;  /* 0x0000003f3f3ff290 */ /* 0x000ff4000fffe03f */
[----:B------:R-:W-:Y:S01]  /*32350*/  STL.64 [R1+0x140], R16 ;  /* 0x0001401001007387 */ /* 0x000fe20000100a00 */
[----:B------:R0:W-:Y:S03]  /*32360*/  STL.64 [R1+0x148], R18 ;  /* 0x0001481201007387 */ /* 0x0001e60000100a00 */
[----:B0-----:R-:W3:Y:S01]  /*32370*/  LDL.LU.64 R18, [R1+0x1cf0] ;  /* 0x001cf00001127983 */ /* 0x001ee20000300a00 */
[----:B------:R-:W3:Y:S02]  /*32380*/  LDL.LU.64 R16, [R1+0x1ce8] ;  /* 0x001ce80001107983 */ /* 0x000ee40000300a00 */
[----:B------:R-:W2:Y:S02]  /*32390*/  LDL.LU.64 R26, [R1+0x1ce0] ;  /* 0x001ce000011a7983 */ /* 0x000ea40000300a00 */
[----:B------:R-:W2:Y:S02]  /*323a0*/  LDL.LU.64 R24, [R1+0x1cd8] ;  /* 0x001cd80001187983 */ /* 0x000ea40000300a00 */
[C---:B--2---:R-:W-:Y:S01]  /*323b0*/  HMMA.16816.F32 R4, R12.reuse, R6, R24 ;  /* 0x000000060c04723c */ /* 0x044fe20000001818 */
[----:B------:R-:W3:Y:S11]  /*323c0*/  LDL.LU.64 R26, [R1+0x1cd0] ;  /* 0x001cd000011a7983 */ /* 0x000ef60000300a00 */
[----:B------:R-:W-:Y:S11]  /*323d0*/  @!UPT UIADD3 URZ, URZ, URZ, URZ ;  /* 0x0000003f3f3ff290 */ /* 0x000ff6000fffe03f */
[----:B------:R-:W-:Y:S01]  /*323e0*/  STL.64 [R1+0x1b0], R4 ;  /* 0x0001b00401007387 */ /* 0x000fe20000100a00 */
[----:B------:R5:W-:Y:S02]  /*323f0*/  STL.64 [R1+0x1b8], R6 ;  /* 0x0001b80601007387 */ /* 0x000be40000100a00 */
[C---:B-----5:R-:W-:Y:S01]  /*32400*/  HMMA.16816.F32 R4, R12.reuse, R10, R20 ;  /* 0x0000000a0c04723c */ /* 0x060fe20000001814 */
[----:B------:R-:W2:Y:S11]  /*32410*/  LDL.64 R22, [R1+0x18] ;  /* 0x0000180001167983 */ /* 0x000eb60000100a00 */
[----:B------:R-:W-:Y:S11]  /*32420*/  @!UPT UIADD3 URZ, URZ, URZ, URZ ;  /* 0x0000003f3f3ff290 */ /* 0x000ff6000fffe03f */
[----:B------:R0:W-:Y:S01]  /*32430*/  STL.64 [R1+0x380], R4 ;  /* 0x0003800401007387 */ /* 0x0001e20000100a00 */
[----:B------:R1:W-:Y:S03]  /*32440*/  STL.64 [R1+0x388], R6 ;  /* 0x0003880601007387 */ /* 0x0003e60000100a00 */
[----:B0-----:R-:W4:Y:S01]  /*32450*/  LDL.LU R4, [R1+0x330] ;  /* 0x0003300001047983 */ /* 0x001f220000300800 */
[----:B------:R-:W4:Y:S02]  /*32460*/  LDL.LU R5, [R1+0x334] ;  /* 0x0003340001057983 */ /* 0x000f240000300800 */
[----:B-1----:R-:W5:Y:S02]  /*32470*/  LDL.LU R6, [R1+0x338] ;  /* 0x0003380001067983 */ /* 0x002f640000300800 */
[----:B------:R-:W5:Y:S01]  /*32480*/  LDL.LU R7, [R1+0x33c] ;  /* 0x00033c0001077983 */ /* 0x000f620000300800 */
[----:B---3--:R-:W-:Y:S01]  /*32490*/  HMMA.16816.F32 R12, R12, R26, R16 ;  /* 0x0000001a0c0c723c */ /* 0x008fe20000001810 */
[----:B-----5:R-:W-:Y:S01]  /*324a0*/  STL.64 [R1+0x1cb8], R6 ;  /* 0x001cb80601007387 */ /* 0x020fe20000100a00 */
[----:B----4-:R0:W-:Y:S03]  /*324b0*/  STL.64 [R1+0x1cb0], R4 ;  /* 0x001cb00401007387 */ /* 0x0101e60000100a00 */
[----:B0-----:R-:W2:Y:S01]  /*324c0*/  LDL.LU R4, [R1+0x350] ;  /* 0x0003500001047983 */ /* 0x001ea20000300800 */
[----:B------:R-:W2:Y:S02]  /*324d0*/  LDL.LU R5, [R1+0x354] ;  /* 0x0003540001057983 */ /* 0x000ea40000300800 */
[----:B------:R-:W2:Y:S02]  /*324e0*/  LDL.LU R6, [R1+0x358] ;  /* 0x0003580001067983 */ /* 0x000ea40000300800 */
[----:B------:R-:W2:Y:S01]  /*324f0*/  LDL.LU R7, [R1+0x35c] ;  /* 0x00035c0001077983 */ /* 0x000ea20000300800 */
[----:B------:R-:W-:Y:S01]  /*32500*/  STL.64 [R1+0x1c68], R10 ;  /* 0x001c680a01007387 */ /* 0x000fe20000100a00 */
[----:B------:R-:W3:Y:S02]  /*32510*/  LDL.LU.64 R18, [R1+0x1cc8] ;  /* 0x001cc80001127983 */ /* 0x000ee40000300a00 */
[----:B------:R-:W3:Y:S02]  /*32520*/  LDL.LU.64 R16, [R1+0x1cc0] ;  /* 0x001cc00001107983 */ /* 0x000ee40000300a00 */
[----:B------:R0:W-:Y:S01]  /*32530*/  STL.64 [R1+0x1c60], R26 ;  /* 0x001c601a01007387 */ /* 0x0001e20000100a00 */
[----:B------:R-:W3:Y:S06]  /*32540*/  LDL.LU R24, [R1+0x360] ;  /* 0x0003600001187983 */ /* 0x000eec0000300800 */
[----:B------:R-:W-:Y:S02]  /*32550*/  STL.64 [R1+0x370], R12 ;  /* 0x0003700c01007387 */ /* 0x000fe40000100a00 */
[----:B------:R1:W-:Y:S02]  /*32560*/  STL.64 [R1+0x378], R14 ;  /* 0x0003780e01007387 */ /* 0x0003e40000100a00 */
[----:B------:R-:W3:Y:S01]  /*32570*/  LDL.LU R25, [R1+0x364] ;  /* 0x0003640001197983 */ /* 0x000ee20000300800 */
[----:B0-----:R-:W3:Y:S01]  /*32580*/  LDL.LU R26, [R1+0x368] ;  /* 0x00036800011a7983 */ /* 0x001ee20000300800 */
[----:B------:R-:W3:Y:S02]  /*32590*/  LDL.LU R27, [R1+0x36c] ;  /* 0x00036c00011b7983 */ /* 0x000ee40000300800 */
[----:B-1----:R-:W4:Y:S01]  /*325a0*/  LDL.64 R14, [R1+0x38] ;  /* 0x00003800010e7983 */ /* 0x002f220000100a00 */
[----:B------:R-:W-:-:S02]  /*325b0*/  MOV R10, R9 ;  /* 0x00000009000a7202 */ /* 0x000fc40000000f00 */
[----:B------:R-:W-:-:S07]  /*325c0*/  MOV R11, R8 ;  /* 0x00000008000b7202 */ /* 0x000fce0000000f00 */
[C---:B---3--:R-:W-:Y:S01]  /*325d0*/  HMMA.16816.F32 R8, R16.reuse, R10, R24 ;  /* 0x0000000a1008723c */ /* 0x048fe20000001818 */
[----:B----4-:R-:W-:Y:S01]  /*325e0*/  STL.64 [R1+0x1c70], R14 ;  /* 0x001c700e01007387 */ /* 0x010fe20000100a00 */
[----:B------:R-:W3:Y:S11]  /*325f0*/  LDL.LU R24, [R1+0x2f0] ;  /* 0x0002f00001187983 */ /* 0x000ef60000300800 */
[----:B------:R-:W-:Y:S10]  /*32600*/  @!UPT UIADD3 URZ, URZ, URZ, URZ ;  /* 0x0000003f3f3ff290 */ /* 0x000ff4000fffe03f */
[----:B------:R0:W-:Y:S01]  /*32610*/  STL.64 [R1+0x3b0], R8 ;  /* 0x0003b00801007387 */ /* 0x0001e20000100a00 */
[----:B------:R1:W-:Y:S02]  /*32620*/  STL.64 [R1+0x3b8], R10 ;  /* 0x0003b80a01007387 */ /* 0x0003e40000100a00 */
[----:B------:R-:W3:Y:S02]  /*32630*/  LDL.LU R25, [R1+0x2f4] ;  /* 0x0002f40001197983 */ /* 0x000ee40000300800 */
[----:B------:R-:W4:Y:S01]  /*32640*/  LDL.LU R26, [R1+0x2f8] ;  /* 0x0002f800011a7983 */ /* 0x000f220000300800 */
[----:B------:R-:W4:Y:S01]  /*32650*/  LDL.LU R27, [R1+0x2fc] ;  /* 0x0002fc00011b7983 */ /* 0x000f220000300800 */
[----:B--2---:R-:W-:Y:S03]  /*32660*/  HMMA.16816.F32 R4, R16, R22, R4 ;  /* 0x000000161004723c */ /* 0x004fe60000001804 */
[----:B----4-:R-:W-:Y:S01]  /*32670*/  STL.64 [R1+0x1c80], R26 ;  /* 0x001c801a01007387 */ /* 0x010fe20000100a00 */
[----:B---3--:R-:W-:Y:S02]  /*32680*/  STL.64 [R1+0x1c78], R24 ;  /* 0x001c781801007387 */ /* 0x008fe40000100a00 */
[----:B0-----:R-:W2:Y:S02]  /*32690*/  LDL.LU R8, [R1+0x300] ;  /* 0x0003000001087983 */ /* 0x001ea40000300800 */
[----:B------:R-:W2:Y:S01]  /*326a0*/  LDL.LU R9, [R1+0x304] ;  /* 0x0003040001097983 */ /* 0x000ea20000300800 */
[----:B-1----:R-:W3:Y:S01]  /*326b0*/  LDL.LU R10, [R1+0x308] ;  /* 0x00030800010a7983 */ /* 0x002ee20000300800 */
[----:B------:R-:W3:Y:S01]  /*326c0*/  LDL.LU R11, [R1+0x30c] ;  /* 0x00030c00010b7983 */ /* 0x000ee20000300800 */
[----:B------:R-:W-:Y:S01]  /*326d0*/  MOV R14, R3 ;  /* 0x00000003000e7202 */ /* 0x000fe20000000f00 */
[----:B------:R-:W-:Y:S01]  /*326e0*/  IMAD.MOV.U32 R15, RZ, RZ, R0 ;  /* 0x000000ffff0f7224 */ /* 0x000fe200078e0000 */
        /* <DEDUP_REMOVED lines=22> */
[----:B0-----:R-:W2:Y:S01]  /*32850*/  LDL.LU.64 R6, [R1+0x1ca0] ;  /* 0x001ca00001067983 */ /* 0x001ea20000300a00 */
[----:B------:R-:W4:Y:S02]  /*32860*/  LDL.LU.64 R4, [R1+0x1c98] ;  /* 0x001c980001047983 */ /* 0x000f240000300a00 */
[----:B------:R0:W-:Y:S02]  /*32870*/  STL.64 [R1+0x1c20], R22 ;  /* 0x001c201601007387 */ /* 0x0001e40000100a00 */
[----:B------:R-:W5:Y:S01]  /*32880*/  LDL.LU R20, [R1+0x2a0] ;  /* 0x0002a00001147983 */ /* 0x000f620000300800 */
[----:B------:R-:W5:Y:S04]  /*32890*/  LDL.LU R21, [R1+0x2a4] ;  /* 0x0002a40001157983 */ /* 0x000f680000300800 */
[----:B0-----:R-:W2:Y:S01]  /*328a0*/  LDL.LU R22, [R1+0x2a8] ;  /* 0x0002a80001167983 */ /* 0x001ea20000300800 */
[----:B------:R-:W2:Y:S03]  /*328b0*/  LDL.LU R23, [R1+0x2ac] ;  /* 0x0002ac0001177983 */ /* 0x000ea60000300800 */
[----:B--2---:R0:W-:Y:S01]  /*328c0*/  STL.64 [R1+0x1c30], R22 ;  /* 0x001c301601007387 */ /* 0x0041e20000100a00 */
[----:B-----5:R1:W-:Y:S03]  /*328d0*/  STL.64 [R1+0x1c28], R20 ;  /* 0x001c281401007387 */ /* 0x0203e60000100a00 */
[----:B0-----:R-:W2:Y:S01]  /*328e0*/  LDL.64 R22, [R1+0x28] ;  /* 0x0000280001167983 */ /* 0x001ea20000100a00 */
[C---:B------:R-:W-:Y:S03]  /*328f0*/  HMMA.16816.F32 R8, R16.reuse, R6, R8 ;  /* 0x000000061008723c */ /* 0x040fe60000001808 */
[----:B--2---:R0:W-:Y:S01]  /*32900*/  STL.64 [R1+0x1c58], R22 ;  /* 0x001c581601007387 */ /* 0x0041e20000100a00 */
[----:B-1----:R-:W2:Y:S02]  /*32910*/  LDL.LU R20, [R1+0x2c0] ;  /* 0x0002c00001147983 */ /* 0x002ea40000300800 */
[----:B------:R-:W2:Y:S01]  /*32920*/  LDL.LU R21, [R1+0x2c4] ;  /* 0x0002c40001157983 */ /* 0x000ea20000300800 */
[----:B0-----:R-:W2:Y:S01]  /*32930*/  LDL.LU R22, [R1+0x2c8] ;  /* 0x0002c80001167983 */ /* 0x001ea20000300800 */
[----:B------:R-:W2:Y:S11]  /*32940*/  LDL.LU R23, [R1+0x2cc] ;  /* 0x0002cc0001177983 */ /* 0x000eb60000300800 */
[----:B------:R-:W-:Y:S04]  /*32950*/  @!UPT UIADD3 URZ, URZ, URZ, URZ ;  /* 0x0000003f3f3ff290 */ /* 0x000fe8000fffe03f */
[----:B------:R-:W-:Y:S02]  /*32960*/  STL.64 [R1+0x360], R8 ;  /* 0x0003600801007387 */ /* 0x000fe40000100a00 */
[----:B------:R0:W-:Y:S02]  /*32970*/  STL.64 [R1+0x368], R10 ;  /* 0x0003680a01007387 */ /* 0x0001e40000100a00 */
[----:B0-----:R-:W5:Y:S01]  /*32980*/  LDL.LU.64 R10, [R1+0x1c90] ;  /* 0x001c9000010a7983 */ /* 0x001f620000300a00 */
[----:B------:R-:W5:Y:S02]  /*32990*/  LDL.LU.64 R8, [R1+0x1c88] ;  /* 0x001c880001087983 */ /* 0x000f640000300a00 */
[----:B------:R-:W-:Y:S02]  /*329a0*/  STL.64 [R1+0x1c18], R6 ;  /* 0x001c180601007387 */ /* 0x000fe40000100a00 */
[----:B----4-:R0:W-:Y:S02]  /*329b0*/  STL.64 [R1+0x1c10], R4 ;  /* 0x001c100401007387 */ /* 0x0101e40000100a00 */
[----:B0-----:R-:W4:Y:S01]  /*329c0*/  LDL.LU R4, [R1+0x290] ;  /* 0x0002900001047983 */ /* 0x001f220000300800 */
[----:B------:R-:W4:Y:S02]  /*329d0*/  LDL.LU R5, [R1+0x294] ;  /* 0x0002940001057983 */ /* 0x000f240000300800 */
[----:B------:R-:W2:Y:S02]  /*329e0*/  LDL.LU R6, [R1+0x298] ;  /* 0x0002980001067983 */ /* 0x000ea40000300800 */
[----:B------:R-:W2:Y:S01]  /*329f0*/  LDL.LU R7, [R1+0x29c] ;  /* 0x00029c0001077983 */ /* 0x000ea20000300800 */
[C---:B---3--:R-:W-:Y:S01]  /*32a00*/  HMMA.16816.F32 R12, R16.reuse, R14, R24 ;  /* 0x0000000e100c723c */ /* 0x048fe20000001818 */
[----:B--2---:R-:W-:Y:S01]  /*32a10*/  STL.64 [R1+0x1c40], R6 ;  /* 0x001c400601007387 */ /* 0x004fe20000100a00 */
[----:B----4-:R0:W-:Y:S03]  /*32a20*/  STL.64 [R1+0x1c38], R4 ;  /* 0x001c380401007387 */ /* 0x0101e60000100a00 */
[----:B0-----:R-:W2:Y:S01]  /*32a30*/  LDL.LU R4, [R1+0x2b0] ;  /* 0x0002b00001047983 */ /* 0x001ea20000300800 */
[----:B------:R-:W2:Y:S02]  /*32a40*/  LDL.LU R5, [R1+0x2b4] ;  /* 0x0002b40001057983 */ /* 0x000ea40000300800 */
[----:B------:R-:W2:Y:S02]  /*32a50*/  LDL.LU R6, [R1+0x2b8] ;  /* 0x0002b80001067983 */ /* 0x000ea40000300800 */
[----:B------:R-:W2:Y:S01]  /*32a60*/  LDL.LU R7, [R1+0x2bc] ;  /* 0x0002bc0001077983 */ /* 0x000ea20000300800 */
[----:B------:R-:W3:Y:S01]  /*32a70*/  LDL.LU.64 R26, [R1+0x1c80] ;  /* 0x001c8000011a7983 */ /* 0x000ee20000300a00 */
[----:B------:R-:W3:Y:S11]  /*32a80*/  LDL.LU.64 R24, [R1+0x1c78] ;  /* 0x001c780001187983 */ /* 0x000ef60000300a00 */
[----:B------:R-:W-:Y:S02]  /*32a90*/  STL.64 [R1+0x350], R12 ;  /* 0x0003500c01007387 */ /* 0x000fe40000100a00 */
[----:B------:R0:W-:Y:S02]  /*32aa0*/  STL.64 [R1+0x358], R14 ;  /* 0x0003580e01007387 */ /* 0x0001e40000100a00 */
[----:B0-----:R-:W5:Y:S02]  /*32ab0*/  LDL.LU.64 R14, [R1+0x1c70] ;  /* 0x001c7000010e7983 */ /* 0x001f640000300a00 */
[C---:B-----5:R-:W-:Y:S11]  /*32ac0*/  HMMA.16816.F32 R8, R16.reuse, R14, R8 ;  /* 0x0000000e1008723c */ /* 0x060ff60000001808 */
[----:B------:R-:W-:Y:S11]  /*32ad0*/  @!UPT UIADD3 URZ, URZ, URZ, URZ ;  /* 0x0000003f3f3ff290 */ /* 0x000ff6000fffe03f */
[----:B------:R-:W-:Y:S01]  /*32ae0*/  @!UPT UIADD3 URZ, URZ, URZ, URZ ;  /* 0x0000003f3f3ff290 */ /* 0x000fe2000fffe03f */
[----:B------:R-:W-:Y:S01]  /*32af0*/  STL.64 [R1+0x330], R8 ;  /* 0x0003300801007387 */ /* 0x000fe20000100a00 */
[----:B------:R0:W-:Y:S03]  /*32b00*/  STL.64 [R1+0x338], R10 ;  /* 0x0003380a01007387 */ /* 0x0001e60000100a00 */
[----:B0-----:R-:W3:Y:S02]  /*32b10*/  LDL.LU.64 R10, [R1+0x1c68] ;  /* 0x001c6800010a7983 */ /* 0x001ee40000300a00 */
[C---:B---3--:R-:W-:Y:S11]  /*32b20*/  HMMA.16816.F32 R24, R16.reuse, R10, R24 ;  /* 0x0000000a1018723c */ /* 0x048ff60000001818 */
[----:B------:R-:W-:Y:S11]  /*32b30*/  @!UPT UIADD3 URZ, URZ, URZ, URZ ;  /* 0x0000003f3f3ff290 */ /* 0x000ff6000fffe03f */
[----:B------:R-:W-:Y:S01]  /*32b40*/  @!UPT UIADD3 URZ, URZ, URZ, URZ ;  /* 0x0000003f3f3ff290 */ /* 0x000fe2000fffe03f */
[----:B------:R-:W-:Y:S01]  /*32b50*/  STL.64 [R1+0x320], R24 ;  /* 0x0003201801007387 */ /* 0x000fe20000100a00 */
[----:B------:R0:W-:Y:S03]  /*32b60*/  STL.64 [R1+0x328], R26 ;  /* 0x0003281a01007387 */ /* 0x0001e60000100a00 */
[----:B0-----:R-:W3:Y:S01]  /*32b70*/  LDL.LU.64 R26, [R1+0x1c60] ;  /* 0x001c6000011a7983 */ /* 0x001ee20000300a00 */
[----:B------:R0:W-:Y:S01]  /*32b80*/  STL.64 [R1+0x1bf8], R10 ;  /* 0x001bf80a01007387 */ /* 0x0001e20000100a00 */
[----:B---3--:R-:W-:Y:S02]  /*32b90*/  HMMA.16816.F32 R16, R16, R26, R20 ;  /* 0x0000001a1010723c */ /* 0x008fe40000001814 */
[----:B------:R-:W2:Y:S01]  /*32ba0*/  LDL.LU.64 R22, [R1+0x1c58] ;  /* 0x001c580001167983 */ /* 0x000ea20000300a00 */
[----:B------:R-:W2:Y:S02]  /*32bb0*/  LDL.LU.64 R26, [R1+0x1c50] ;  /* 0x001c5000011a7983 */ /* 0x000ea40000300a00 */
[----:B------:R-:W2:Y:S01]  /*32bc0*/  LDL.LU.64 R24, [R1+0x1c48] ;  /* 0x001c480001187983 */ /* 0x000ea20000300a00 */
[----:B0-----:R-:W-:Y:S01]  /*32bd0*/  MOV R10, R3 ;  /* 0x00000003000a7202 */ /* 0x001fe20000000f00 */
[----:B------:R-:W-:Y:S11]  /*32be0*/  IMAD.MOV.U32 R11, RZ, RZ, R0 ;  /* 0x000000ffff0b7224 */ /* 0x000ff600078e0000 */
[----:B------:R-:W-:Y:S05]  /*32bf0*/  @!UPT UIADD3 URZ, URZ, URZ, URZ ;  /* 0x0000003f3f3ff290 */ /* 0x000fea000fffe03f */
[----:B------:R-:W-:Y:S01]  /*32c00*/  STL.64 [R1+0x310], R16 ;  /* 0x0003101001007387 */ /* 0x000fe20000100a00 */
[----:B------:R0:W-:Y:S03]  /*32c10*/  STL.64 [R1+0x318], R18 ;  /* 0x0003181201007387 */ /* 0x0001e60000100a00 */
[----:B0-----:R-:W3:Y:S01]  /*32c20*/  LDL.64 R18, [R1+0x48] ;  /* 0x0000480001127983 */ /* 0x001ee20000100a00 */
[C---:B--2---:R-:W-:Y:S01]  /*32c30*/  HMMA.16816.F32 R4, R24.reuse, R22, R4 ;  /* 0x000000161804723c */ /* 0x044fe20000001804 */
[----:B------:R-:W-:Y:S02]  /*32c40*/  MOV R3, R22 ;  /* 0x0000001600037202 */ /* 0x000fe40000000f00 */
[----:B------:R-:W-:Y:S11]  /*32c50*/  MOV R0, R23 ;  /* 0x0000001700007202 */ /* 0x000ff60000000f00 */
[----:B------:R-:W-:Y:S09]  /*32c60*/  @!UPT UIADD3 URZ, URZ, URZ, URZ ;  /* 0x0000003f3f3ff290 */ /* 0x000ff2000fffe03f */
[----:B------:R-:W-:Y:S01]  /*32c70*/  STL.64 [R1+0x300], R4 ;  /* 0x0003000401007387 */ /* 0x000fe20000100a00 */
[----:B------:R0:W-:Y:S03]  /*32c80*/  STL.64 [R1+0x308], R6 ;  /* 0x0003080601007387 */ /* 0x0001e60000100a00 */
[----:B0-----:R-:W2:Y:S01]  /*32c90*/  LDL.LU.64 R6, [R1+0x1c40] ;  /* 0x001c400001067983 */ /* 0x001ea20000300a00 */
[----:B------:R-:W2:Y:S02]  /*32ca0*/  LDL.LU.64 R4, [R1+0x1c38] ;  /* 0x001c380001047983 */ /* 0x000ea40000300a00 */
[----:B------:R-:W4:Y:S02]  /*32cb0*/  LDL.LU.64 R22, [R1+0x1c30] ;  /* 0x001c300001167983 */ /* 0x000f240000300a00 */
[----:B------:R-:W4:Y:S02]  /*32cc0*/  LDL.LU.64 R20, [R1+0x1c28] ;  /* 0x001c280001147983 */ /* 0x000f240000300a00 */
[C---:B----4-:R-:W-:Y:S01]  /*32cd0*/  HMMA.16816.F32 R8, R24.reuse, R10, R20 ;  /* 0x0000000a1808723c */ /* 0x050fe20000001814 */
[----:B------:R-:W2:Y:S04]  /*32ce0*/  LDL.LU.64 R22, [R1+0x1c20] ;  /* 0x001c200001167983 */ /* 0x000ea80000300a00 */
[----:B------:R-:W0:Y:S11]  /*32cf0*/  S2R R28, SR_TID.X ;  /* 0x00000000001c7919 */ /* 0x000e360000002100 */
[----:B------:R-:W-:Y:S07]  /*32d00*/  @!UPT UIADD3 URZ, URZ, URZ, URZ ;  /* 0x0000003f3f3ff290 */ /* 0x000fee000fffe03f */
[----:B------:R1:W-:Y:S01]  /*32d10*/  STL.64 [R1+0x2f0], R8 ;  /* 0x0002f00801007387 */ /* 0x0003e20000100a00 */
[----:B------:R-:W-:Y:S01]  /*32d20*/  STL.64 [R1+0x2f8], R10 ;  /* 0x0002f80a01007387 */ /* 0x000fe20000100a00 */
[C---:B0-----:R-:W-:Y:S02]  /*32d30*/  SHF.L.U32 R13, R28.reuse, 0x7, RZ ;  /* 0x000000071c0d7819 */ /* 0x041fe400000006ff */
[----:B-1----:R-:W-:Y:S01]  /*32d40*/  LOP3.LUT R9, R28, 0x7, RZ, 0xc0, !PT ;  /* 0x000000071c097812 */ /* 0x002fe200078ec0ff */
[----:B--2---:R-:W-:Y:S01]  /*32d50*/  HMMA.16816.F32 R4, R24, R22, R4 ;  /* 0x000000161804723c */ /* 0x004fe20000001804 */
[----:B------:R-:W-:Y:S01]  /*32d60*/  IMAD.MOV.U32 R29, RZ, RZ, R22 ;  /* 0x000000ffff1d7224 */ /* 0x000fe200078e0016 */
[----:B------:R-:W-:Y:S11]  /*32d70*/  MOV R28, R23 ;  /* 0x00000017001c7202 */ /* 0x000ff60000000f00 */
[----:B------:R-:W-:Y:S10]  /*32d80*/  @!UPT UIADD3 URZ, URZ, URZ, URZ ;  /* 0x0000003f3f3ff290 */ /* 0x000ff4000fffe03f */
[----:B------:R-:W-:Y:S01]  /*32d90*/  STL.64 [R1+0x2d0], R4 ;  /* 0x0002d00401007387 */ /* 0x000fe20000100a00 */
[----:B------:R0:W-:Y:S03]  /*32da0*/  STL.64 [R1+0x2d8], R6 ;  /* 0x0002d80601007387 */ /* 0x0001e60000100a00 */
[----:B0-----:R-:W2:Y:S01]  /*32db0*/  LDL.LU.64 R6, [R1+0x1c18] ;  /* 0x001c180001067983 */ /* 0x001ea20000300a00 */
[----:B------:R-:W4:Y:S02]  /*32dc0*/  LDL.LU.64 R4, [R1+0x1c10] ;  /* 0x001c100001047983 */ /* 0x000f240000300a00 */
[----:B------:R-:W2:Y:S02]  /*32dd0*/  LDL.LU.64 R22, [R1+0x1c08] ;  /* 0x001c080001167983 */ /* 0x000ea40000300a00 */
[----:B------:R-:W2:Y:S01]  /*32de0*/  LDL.LU.64 R20, [R1+0x1c00] ;  /* 0x001c000001147983 */ /* 0x000ea20000300a00 */
[----:B------:R-:W0:Y:S01]  /*32df0*/  S2R R8, SR_TID.X ;  /* 0x0000000000087919 */ /* 0x000e220000002100 */
[----:B------:R-:W-:-:S04]  /*32e00*/  SHF.L.U32 R9, R9, 0x4, RZ ;  /* 0x0000000409097819 */ /* 0x000fc800000006ff */
[----:B------:R-:W-:Y:S01]  /*32e10*/  LOP3.LUT R9, R9, 0x780, R13, 0xf8, !PT ;  /* 0x0000078009097812 */ /* 0x000fe200078ef80d */
[----:B--2---:R-:W-:Y:S01]  /*32e20*/  HMMA.16816.F32 R20, R24, R6, R20 ;  /* 0x000000061814723c */ /* 0x004fe20000001814 */
[----:B------:R-:W-:Y:S01]  /*32e30*/  STL.64 [R1+0x1ba8], R6 ;  /* 0x001ba80601007387 */ /* 0x000fe20000100a00 */
[----:B----4-:R1:W-:Y:S11]  /*32e40*/  STL.64 [R1+0x1ba0], R4 ;  /* 0x001ba00401007387 */ /* 0x0103f60000100a00 */
[----:B------:R-:W-:Y:S10]  /*32e50*/  @!UPT UIADD3 URZ, URZ, URZ, URZ ;  /* 0x0000003f3f3ff290 */ /* 0x000ff4000fffe03f */
[----:B------:R-:W-:Y:S01]  /*32e60*/  STL.64 [R1+0x2c0], R20 ;  /* 0x0002c01401007387 */ /* 0x000fe20000100a00 */
[----:B------:R-:W-:Y:S02]  /*32e70*/  STL.64 [R1+0x2c8], R22 ;  /* 0x0002c81601007387 */ /* 0x000fe40000100a00 */
[----:B-1----:R-:W3:Y:S02]  /*32e80*/  LDL.LU R4, [R1+0x2e0] ;  /* 0x0002e00001047983 */ /* 0x002ee40000300800 */
[----:B------:R-:W3:Y:S01]  /*32e90*/  LDL.LU R5, [R1+0x2e4] ;  /* 0x0002e40001057983 */ /* 0x000ee20000300800 */
[----:B------:R-:W3:Y:S01]  /*32ea0*/  LDL.LU R6, [R1+0x2e8] ;  /* 0x0002e80001067983 */ /* 0x000ee20000300800 */
[----:B------:R-:W3:Y:S01]  /*32eb0*/  LDL.LU R7, [R1+0x2ec] ;  /* 0x0002ec0001077983 */ /* 0x000ee20000300800 */
[----:B0-----:R-:W-:-:S04]  /*32ec0*/  LOP3.LUT R9, R9, 0x10, R8, 0x78, !PT ;  /* 0x0000001009097812 */ /* 0x001fc800078e7808 */
[----:B------:R-:W-:-:S05]  /*32ed0*/  LOP3.LUT R9, R9, 0x20, RZ, 0x3c, !PT ;  /* 0x0000002009097812 */ /* 0x000fca00078e3cff */
[----:B------:R-:W0:Y:S04]  /*32ee0*/  LDSM.16.M88.4 R20, [R9+0x19800] ;  /* 0x019800000914783b */ /* 0x000e280000000200 */
[----:B0-----:R-:W-:Y:S01]  /*32ef0*/  STL.64 [R1+0x1be0], R22 ;  /* 0x001be01601007387 */ /* 0x001fe20000100a00 */
[----:B------:R3:W-:Y:S02]  /*32f00*/  STL.64 [R1+0x1bd8], R20 ;  /* 0x001bd81401007387 */ /* 0x0007e40000100a00 */
[----:B---3--:R-:W-:Y:S07]  /*32f10*/  HMMA.16816.F32 R20, R24, R18, R4 ;  /* 0x000000121814723c */ /* 0x008fee0000001804 */
[----:B------:R-:W-:Y:S01]  /*32f20*/  MOV R5, R18 ;  /* 0x0000001200057202 */ /* 0x000fe20000000f00 */
[----:B------:R-:W-:-:S02]  /*32f30*/  IMAD.MOV.U32 R4, RZ, RZ, R19 ;  /* 0x000000ffff047224 */ /* 0x000fc400078e0013 */
[----:B------:R-:W0:Y:S11]  /*32f40*/  LDSM.16.M88.4 R16, [R9+0x1a000] ;  /* 0x01a000000910783b */ /* 0x000e360000000200 */
[----:B------:R-:W-:Y:S02]  /*32f50*/  @!UPT UIADD3 URZ, URZ, URZ, URZ ;  /* 0x0000003f3f3ff290 */ /* 0x000fe4000fffe03f */
[----:B------:R-:W-:Y:S01]  /*32f60*/  STL.64 [R1+0x2b0], R20 ;  /* 0x0002b01401007387 */ /* 0x000fe20000100a00 */
[----:B------:R-:W-:Y:S03]  /*32f70*/  STL.64 [R1+0x2b8], R22 ;  /* 0x0002b81601007387 */ /* 0x000fe60000100a00 */
[----:B0-----:R0:W-:Y:S01]  /*32f80*/  STL.64 [R1+0x1b78], R18 ;  /* 0x001b781201007387 */ /* 0x0011e20000100a00 */
[----:B------:R1:W-:Y:S02]  /*32f90*/  STL.64 [R1+0x1b70], R16 ;  /* 0x001b701001007387 */ /* 0x0003e40000100a00 */
[----:B------:R-:W2:Y:S02]  /*32fa0*/  LDL.LU R8, [R1+0x3a0] ;  /* 0x0003a00001087983 */ /* 0x000ea40000300800 */
[----:B------:R-:W2:Y:S01]  /*32fb0*/  LDL.LU R9, [R1+0x3a4] ;  /* 0x0003a40001097983 */ /* 0x000ea20000300800 */
[----:B------:R-:W2:Y:S01]  /*32fc0*/  LDL.LU R10, [R1+0x3a8] ;  /* 0x0003a800010a7983 */ /* 0x000ea20000300800 */
[----:B------:R-:W2:Y:S01]  /*32fd0*/  LDL.LU R11, [R1+0x3ac] ;  /* 0x0003ac00010b7983 */ /* 0x000ea20000300800 */
[----:B0-----:R-:W-:-:S02]  /*32fe0*/  MOV R18, R5 ;  /* 0x0000000500127202 */ /* 0x001fc40000000f00 */
[----:B------:R-:W-:-:S05]  /*32ff0*/  MOV R19, R4 ;  /* 0x0000000400137202 */ /* 0x000fca0000000f00 */
[----:B------:R0:W-:Y:S01]  /*33000*/  STL.64 [R1+0x1bb0], R18 ;  /* 0x001bb01201007387 */ /* 0x0001e20000100a00 */
[----:B-1----:R-:W3:Y:S02]  /*33010*/  LDL.LU R16, [R1+0x420] ;  /* 0x0004200001107983 */ /* 0x002ee40000300800 */
[----:B------:R-:W3:Y:S01]  /*33020*/  LDL.LU R17, [R1+0x424] ;  /* 0x0004240001117983 */ /* 0x000ee20000300800 */
[----:B0-----:R-:W4:Y:S01]  /*33030*/  LDL.LU R18, [R1+0x428] ;  /* 0x0004280001127983 */ /* 0x001f220000300800 */
[----:B------:R-:W4:Y:S02]  /*33040*/  LDL.LU R19, [R1+0x42c] ;  /* 0x00042c0001137983 */ /* 0x000f240000300800 */
[----:B------:R-:W5:Y:S02]  /*33050*/  LDL.LU R20, [R1+0x3c0] ;  /* 0x0003c00001147983 */ /* 0x000f640000300800 */
[----:B------:R-:W5:Y:S01]  /*33060*/  LDL.LU R21, [R1+0x3c4] ;  /* 0x0003c40001157983 */ /* 0x000f620000300800 */
[----:B------:R-:W2:Y:S01]  /*33070*/  LDL.LU R22, [R1+0x3c8] ;  /* 0x0003c80001167983 */ /* 0x000ea20000300800 */
[----:B------:R-:W2:Y:S03]  /*33080*/  LDL.LU R23, [R1+0x3cc] ;  /* 0x0003cc0001177983 */ /* 0x000ea60000300800 */
[----:B--2---:R-:W-:Y:S01]  /*33090*/  STL.64 [R1+0x1bf0], R22 ;  /* 0x001bf01601007387 */ /* 0x004fe20000100a00 */
[----:B-----5:R0:W-:Y:S03]  /*330a0*/  STL.64 [R1+0x1be8], R20 ;  /* 0x001be81401007387 */ /* 0x0201e60000100a00 */
[----:B0-----:R-:W2:Y:S01]  /*330b0*/  LDL.LU R20, [R1+0x3d0] ;  /* 0x0003d00001147983 */ /* 0x001ea20000300800 */
[----:B------:R-:W2:Y:S02]  /*330c0*/  LDL.LU R21, [R1+0x3d4] ;  /* 0x0003d40001157983 */ /* 0x000ea40000300800 */
[----:B------:R-:W2:Y:S02]  /*330d0*/  LDL.LU R22, [R1+0x3d8] ;  /* 0x0003d80001167983 */ /* 0x000ea40000300800 */
[----:B------:R-:W2:Y:S01]  /*330e0*/  LDL.LU R23, [R1+0x3dc] ;  /* 0x0003dc0001177983 */ /* 0x000ea20000300800 */
[----:B----4-:R0:W-:Y:S01]  /*330f0*/  STL.64 [R1+0x1bc0], R18 ;  /* 0x001bc01201007387 */ /* 0x0101e20000100a00 */
[----:B---3--:R1:W-:Y:S02]  /*33100*/  STL.64 [R1+0x1bb8], R16 ;  /* 0x001bb81001007387 */ /* 0x0083e40000100a00 */
[----:B------:R-:W3:Y:S02]  /*33110*/  LDL.LU R4, [R1+0x440] ;  /* 0x0004400001047983 */ /* 0x000ee40000300800 */
[----:B------:R-:W3:Y:S01]  /*33120*/  LDL.LU R5, [R1+0x444] ;  /* 0x0004440001057983 */ /* 0x000ee20000300800 */
[----:B------:R-:W4:Y:S01]  /*33130*/  LDL.LU R6, [R1+0x448] ;  /* 0x0004480001067983 */ /* 0x000f220000300800 */
[----:B------:R-:W4:Y:S01]  /*33140*/  LDL.LU R7, [R1+0x44c] ;  /* 0x00044c0001077983 */ /* 0x000f220000300800 */
[----:B------:R-:W-:Y:S01]  /*33150*/  HMMA.16816.F32 R8, R24, R14, R8 ;  /* 0x0000000e1808723c */ /* 0x000fe20000001808 */
[----:B0-----:R-:W-:-:S02]  /*33160*/  MOV R18, R3 ;  /* 0x0000000300127202 */ /* 0x001fc40000000f00 */
[----:B------:R-:W0:Y:S01]  /*33170*/  S2R R3, SR_TID.X ;  /* 0x0000000000037919 */ /* 0x000e220000002100 */
[----:B------:R-:W-:Y:S01]  /*33180*/  IMAD.MOV.U32 R19, RZ, RZ, R0 ;  /* 0x000000ffff137224 */ /* 0x000fe200078e0000 */
[C---:B0-----:R-:W-:Y:S02]  /*33190*/  LOP3.LUT R13, R3.reuse, 0x7, RZ, 0xc0, !PT ;  /* 0x00000007030d7812 */ /* 0x041fe400078ec0ff */
[----:B------:R-:W-:Y:S02]  /*331a0*/  SHF.L.U32 R0, R3, 0x7, RZ ;  /* 0x0000000703007819 */ /* 0x000fe400000006ff */
[----:B-1----:R-:W-:-:S04]  /*331b0*/  SHF.L.U32 R17, R13, 0x4, RZ ;  /* 0x000000040d117819 */ /* 0x002fc800000006ff */
[----:B------:R-:W-:Y:S01]  /*331c0*/  LOP3.LUT R17, R17, 0x780, R0, 0xf8, !PT ;  /* 0x0000078011117812 */ /* 0x000fe200078ef800 */
[----:B----4-:R-:W-:Y:S01]  /*331d0*/  STL.64 [R1+0x1bd0], R6 ;  /* 0x001bd00601007387 */ /* 0x010fe20000100a00 */
[----:B---3--:R0:W-:Y:S03]  /*331e0*/  STL.64 [R1+0x1bc8], R4 ;  /* 0x001bc80401007387 */ /* 0x0081e60000100a00 */
[----:B0-----:R-:W3:Y:S01]  /*331f0*/  LDL.LU R4, [R1+0x400] ;  /* 0x0004000001047983 */ /* 0x001ee20000300800 */
[----:B------:R-:W3:Y:S02]  /*33200*/  LDL.LU R5, [R1+0x404] ;  /* 0x0004040001057983 */ /* 0x000ee40000300800 */
[----:B------:R-:W3:Y:S02]  /*33210*/  LDL.LU R6, [R1+0x408] ;  /* 0x0004080001067983 */ /* 0x000ee40000300800 */
[----:B------:R-:W3:Y:S01]  /*33220*/  LDL.LU R7, [R1+0x40c] ;  /* 0x00040c0001077983 */ /* 0x000ee20000300800 */
[----:B------:R-:W-:Y:S01]  /*33230*/  STL.64 [R1+0x2a0], R8 ;  /* 0x0002a00801007387 */ /* 0x000fe20000100a00 */
[----:B------:R0:W-:Y:S03]  /*33240*/  STL.64 [R1+0x2a8], R10 ;  /* 0x0002a80a01007387 */ /* 0x0001e60000100a00 */
[----:B0-----:R-:W2:Y:S01]  /*33250*/  LDL.LU.64 R10, [R1+0x1bf8] ;  /* 0x001bf800010a7983 */ /* 0x001ea20000300a00 */
[----:B------:R-:W-:-:S04]  /*33260*/  LOP3.LUT R17, R17, 0x10, R3, 0x78, !PT ;  /* 0x0000001011117812 */ /* 0x000fc800078e7803 */
[----:B------:R-:W-:Y:S01]  /*33270*/  LOP3.LUT R17, R17, 0x20, RZ, 0x3c, !PT ;  /* 0x0000002011117812 */ /* 0x000fe200078e3cff */
[----:B------:R-:W-:Y:S02]  /*33280*/  MOV R3, R14 ;  /* 0x0000000e00037202 */ /* 0x000fe40000000f00 */
[----:B------:R-:W-:Y:S02]  /*33290*/  IMAD.MOV.U32 R0, RZ, RZ, R15 ;  /* 0x000000ffff007224 */ /* 0x000fe400078e000f */
[----:B------:R-:W0:Y:S04]  /*332a0*/  LDSM.16.M88.4 R12, [R17+0x1a800] ;  /* 0x01a80000110c783b */ /* 0x000e280000000200 */
[----:B0-----:R0:W-:Y:S01]  /*332b0*/  STL.64 [R1+0x1b08], R14 ;  /* 0x001b080e01007387 */ /* 0x0011e20000100a00 */
[----:B------:R-:W-:Y:S03]  /*332c0*/  STL.64 [R1+0x1b00], R12 ;  /* 0x001b000c01007387 */ /* 0x000fe60000100a00 */
[----:B0-----:R-:W4:Y:S01]  /*332d0*/  LDL.LU.64 R14, [R1+0x88] ;  /* 0x00008800010e7983 */ /* 0x001f220000300a00 */
[C---:B--2---:R-:W-:Y:S03]  /*332e0*/  HMMA.16816.F32 R8, R24.reuse, R10, R20 ;  /* 0x0000000a1808723c */ /* 0x044fe60000001814 */
[----:B------:R-:W4:Y:S01]  /*332f0*/  LDL.LU.64 R22, [R1+0x1bf0] ;  /* 0x001bf00001167983 */ /* 0x000f220000300a00 */
[----:B------:R-:W4:Y:S11]  /*33300*/  LDL.LU.64 R20, [R1+0x1be8] ;  /* 0x001be80001147983 */ /* 0x000f360000300a00 */
[----:B------:R-:W-:Y:S08]  /*33310*/  @!UPT UIADD3 URZ, URZ, URZ, URZ ;  /* 0x0000003f3f3ff290 */ /* 0x000ff0000fffe03f */
[----:B------:R-:W-:Y:S01]  /*33320*/  STL.64 [R1+0x290], R8 ;  /* 0x0002900801007387 */ /* 0x000fe20000100a00 */
[----:B------:R-:W-:Y:S02]  /*33330*/  STL.64 [R1+0x298], R10 ;  /* 0x0002980a01007387 */ /* 0x000fe40000100a00 */
[----:B------:R-:W0:Y:S02]  /*33340*/  LDSM.16.M88.4 R8, [R17+0x1b000] ;  /* 0x01b000001108783b */ /* 0x000e240000000200 */
[----:B0-----:R-:W-:Y:S02]  /*33350*/  STL.64 [R1+0x1a70], R10 ;  /* 0x001a700a01007387 */ /* 0x001fe40000100a00 */
[----:B------:R0:W-:Y:S02]  /*33360*/  STL.64 [R1+0x1a68], R8 ;  /* 0x001a680801007387 */ /* 0x0001e40000100a00 */
[----:B0-----:R-:W2:Y:S01]  /*33370*/  LDL.LU R8, [R1+0x470] ;  /* 0x0004700001087983 */ /* 0x001ea20000300800 */
[----:B------:R-:W2:Y:S02]  /*33380*/  LDL.LU R9, [R1+0x474] ;  /* 0x0004740001097983 */ /* 0x000ea40000300800 */
[----:B------:R-:W2:Y:S02]  /*33390*/  LDL.LU R10, [R1+0x478] ;  /* 0x00047800010a7983 */ /* 0x000ea40000300800 */
[----:B------:R-:W2:Y:S01]  /*333a0*/  LDL.LU R11, [R1+0x47c] ;  /* 0x00047c00010b7983 */ /* 0x000ea20000300800 */
[----:B----4-:R-:W-:Y:S01]  /*333b0*/  HMMA.16816.F32 R24, R24, R14, R20 ;  /* 0x0000000e1818723c */ /* 0x010fe20000001814 */
[----:B------:R-:W3:Y:S01]  /*333c0*/  LDL.LU.64 R22, [R1+0x1be0] ;  /* 0x001be00001167983 */ /* 0x000ee20000300a00 */
[----:B------:R-:W3:Y:S02]  /*333d0*/  LDL.LU.64 R20, [R1+0x1bd8] ;  /* 0x001bd80001147983 */ /* 0x000ee40000300a00 */
[----:B------:R0:W-:Y:S02]  /*333e0*/  STL.64 [R1+0x1b80], R14 ;  /* 0x001b800e01007387 */ /* 0x0001e40000100a00 */
[----:B------:R-:W4:Y:S11]  /*333f0*/  LDL.LU R12, [R1+0x450] ;  /* 0x00045000010c7983 */ /* 0x000f360000300800 */
[----:B------:R-:W-:Y:S06]  /*33400*/  @!UPT UIADD3 URZ, URZ, URZ, URZ ;  /* 0x0000003f3f3ff290 */ /* 0x000fec000fffe03f */
[----:B------:R-:W-:Y:S01]  /*33410*/  STL.64 [R1+0x1a0], R24 ;  /* 0x0001a01801007387 */ /* 0x000fe20000100a00 */
[----:B------:R-:W-:Y:S02]  /*33420*/  STL.64 [R1+0x1a8], R26 ;  /* 0x0001a81a01007387 */ /* 0x000fe40000100a00 */
[----:B------:R-:W1:Y:S04]  /*33430*/  LDSM.16.M88.4 R24, [R17+0x1b800] ;  /* 0x01b800001118783b */ /* 0x000e680000000200 */
[----:B------:R-:W4:Y:S01]  /*33440*/  LDL.LU R13, [R1+0x454] ;  /* 0x00045400010d7983 */ /* 0x000f220000300800 */
[----:B0-----:R-:W4:Y:S01]  /*33450*/  LDL.LU R14, [R1+0x458] ;  /* 0x00045800010e7983 */ /* 0x001f220000300800 */
[----:B------:R-:W4:Y:S03]  /*33460*/  LDL.LU R15, [R1+0x45c] ;  /* 0x00045c00010f7983 */ /* 0x000f260000300800 */
[----:B-1----:R0:W-:Y:S01]  /*33470*/  STL.64 [R1+0x19f8], R26 ;  /* 0x0019f81a01007387 */ /* 0x0021e20000100a00 */
[----:B------:R-:W-:Y:S03]  /*33480*/  STL.64 [R1+0x19f0], R24 ;  /* 0x0019f01801007387 */ /* 0x000fe60000100a00 */
[----:B0-----:R-:W5:Y:S01]  /*33490*/  LDL.LU.64 R26, [R1+0x18] ;  /* 0x00001800011a7983 */ /* 0x001f620000300a00 */
[C---:B---3--:R-:W-:Y:S03]  /*334a0*/  HMMA.16816.F32 R16, R20.reuse, R18, R4 ;  /* 0x000000121410723c */ /* 0x048fe60000001804 */
[----:B------:R-:W3:Y:S01]  /*334b0*/  LDL.LU.64 R6, [R1+0x1bd0] ;  /* 0x001bd00001067983 */ /* 0x000ee20000300a00 */
[----:B------:R-:W3:Y:S11]  /*334c0*/  LDL.LU.64 R4, [R1+0x1bc8] ;  /* 0x001bc80001047983 */ /* 0x000ef60000300a00 */
[----:B------:R-:W-:Y:S08]  /*334d0*/  @!UPT UIADD3 URZ, URZ, URZ, URZ ;  /* 0x0000003f3f3ff290 */ /* 0x000ff0000fffe03f */
[----:B------:R-:W-:Y:S01]  /*334e0*/  STL.64 [R1+0x190], R16 ;  /* 0x0001901001007387 */ /* 0x000fe20000100a00 */
[----:B------:R0:W-:Y:S03]  /*334f0*/  STL.64 [R1+0x198], R18 ;  /* 0x0001981201007387 */ /* 0x0001e60000100a00 */
[----:B0-----:R-:W5:Y:S01]  /*33500*/  LDL.LU.64 R18, [R1+0x1bc0] ;  /* 0x001bc00001127983 */ /* 0x001f620000300a00 */
[----:B------:R-:W5:Y:S02]  /*33510*/  LDL.LU.64 R16, [R1+0x1bb8] ;  /* 0x001bb80001107983 */ /* 0x000f640000300a00 */
[----:B-----5:R-:W-:Y:S11]  /*33520*/  HMMA.16816.F32 R16, R20, R26, R16 ;  /* 0x0000001a1410723c */ /* 0x020ff60000001810 */
[----:B------:R-:W-:Y:S11]  /*33530*/  @!UPT UIADD3 URZ, URZ, URZ, URZ ;  /* 0x0000003f3f3ff290 */ /* 0x000ff6000fffe03f */
[----:B------:R-:W-:Y:S01]  /*33540*/  @!UPT UIADD3 URZ, URZ, URZ, URZ ;  /* 0x0000003f3f3ff290 */ /* 0x000fe2000fffe03f */
[----:B------:R-:W-:Y:S01]  /*33550*/  STL.64 [R1+0x180], R16 ;  /* 0x0001801001007387 */ /* 0x000fe20000100a00 */
[----:B------:R0:W-:Y:S03]  /*33560*/  STL.64 [R1+0x188], R18 ;  /* 0x0001881201007387 */ /* 0x0001e60000100a00 */
[----:B0-----:R-:W2:Y:S01]  /*33570*/  LDL.LU.64 R18, [R1+0x1bb0] ;  /* 0x001bb00001127983 */ /* 0x001ea20000300a00 */
[----:B------:R0:W-:Y:S02]  /*33580*/  STL.64 [R1+0x1b58], R26 ;  /* 0x001b581a01007387 */ /* 0x0001e40000100a00 */
[----:B0-----:R-:W-:Y:S02]  /*33590*/  MOV R26, R29 ;  /* 0x0000001d001a7202 */ /* 0x001fe40000000f00 */
[----:B------:R-:W-:-:S07]  /*335a0*/  MOV R27, R28 ;  /* 0x0000001c001b7202 */ /* 0x000fce0000000f00 */
[C---:B---3--:R-:W-:Y:S01]  /*335b0*/  HMMA.16816.F32 R24, R20.reuse, R26, R4 ;  /* 0x0000001a1418723c */ /* 0x048fe20000001804 */
[----:B------:R-:W4:Y:S01]  /*335c0*/  LDL.LU.64 R6, [R1+0x1ba8] ;  /* 0x001ba80001067983 */ /* 0x000f220000300a00 */
[----:B------:R-:W3:Y:S06]  /*335d0*/  LDL.LU.64 R4, [R1+0x1ba0] ;  /* 0x001ba00001047983 */ /* 0x000eec0000300a00 */
[C---:B----4-:R-:W-:Y:S01]  /*335e0*/  HMMA.16816.F32 R12, R20.reuse, R6, R12 ;  /* 0x00000006140c723c */ /* 0x050fe2000000180c */
[----:B------:R-:W-:Y:S11]  /*335f0*/  STL.64 [R1+0x1b38], R6 ;  /* 0x001b380601007387 */ /* 0x000ff60000100a00 */
[----:B------:R-:W-:Y:S03]  /*33600*/  @!UPT UIADD3 URZ, URZ, URZ, URZ ;  /* 0x0000003f3f3ff290 */ /* 0x000fe6000fffe03f */
[----:B------:R-:W-:Y:S02]  /*33610*/  STL.64 [R1+0x170], R24 ;  /* 0x0001701801007387 */ /* 0x000fe40000100a00 */
[----:B------:R-:W-:Y:S02]  /*33620*/  STL.64 [R1+0x178], R26 ;  /* 0x0001781a01007387 */ /* 0x000fe40000100a00 */
[----:B---3--:R-:W-:Y:S04]  /*33630*/  STL.64 [R1+0x1b30], R4 ;  /* 0x001b300401007387 */ /* 0x008fe80000100a00 */
[----:B------:R-:W-:Y:S01]  /*33640*/  STL.64 [R1+0x160], R12 ;  /* 0x0001600c01007387 */ /* 0x000fe20000100a00 */
[----:B------:R0:W-:Y:S03]  /*33650*/  STL.64 [R1+0x168], R14 ;  /* 0x0001680e01007387 */ /* 0x0001e60000100a00 */
[----:B0-----:R-:W3:Y:S01]  /*33660*/  LDL.LU.64 R14, [R1+0x78] ;  /* 0x00007800010e7983 */ /* 0x001ee20000300a00 */
[----:B--2---:R-:W-:Y:S03]  /*33670*/  HMMA.16816.F32 R4, R20, R18, R8 ;  /* 0x000000121404723c */ /* 0x004fe60000001808 */
[----:B---3--:R0:W-:Y:S11]  /*33680*/  STL.64 [R1+0x1b98], R14 ;  /* 0x001b980e01007387 */ /* 0x0081f60000100a00 */
[----:B------:R-:W-:Y:S09]  /*33690*/  @!UPT UIADD3 URZ, URZ, URZ, URZ ;  /* 0x0000003f3f3ff290 */ /* 0x000ff2000fffe03f */
[----:B------:R-:W-:Y:S02]  /*336a0*/  STL.64 [R1+0x150], R4 ;  /* 0x0001500401007387 */ /* 0x000fe40000100a00 */
[----:B------:R-:W-:Y:S02]  /*336b0*/  STL.64 [R1+0x158], R6 ;  /* 0x0001580601007387 */ /* 0x000fe40000100a00 */
[----:B------:R-:W2:Y:S01]  /*336c0*/  LDL.LU R16, [R1+0x4f0] ;  /* 0x0004f00001107983 */ /* 0x000ea20000300800 */
[----:B------:R-:W2:Y:S01]  /*336d0*/  LDL.LU R17, [R1+0x4f4] ;  /* 0x0004f40001117983 */ /* 0x000ea20000300800 */
[----:B------:R-:W3:Y:S02]  /*336e0*/  LDL.LU R18, [R1+0x4f8] ;  /* 0x0004f80001127983 */ /* 0x000ee40000300800 */
[----:B------:R-:W3:Y:S02]  /*336f0*/  LDL.LU R19, [R1+0x4fc] ;  /* 0x0004fc0001137983 */ /* 0x000ee40000300800 */
[----:B------:R-:W4:Y:S01]  /*33700*/  LDL.LU R12, [R1+0x490] ;  /* 0x00049000010c7983 */ /* 0x000f220000300800 */
[----:B------:R-:W4:Y:S04]  /*33710*/  LDL.LU R13, [R1+0x494] ;  /* 0x00049400010d7983 */ /* 0x000f280000300800 */
[----:B0-----:R-:W4:Y:S01]  /*33720*/  LDL.LU R14, [R1+0x498] ;  /* 0x00049800010e7983 */ /* 0x001f220000300800 */
[----:B------:R-:W4:Y:S03]  /*33730*/  LDL.LU R15, [R1+0x49c] ;  /* 0x00049c00010f7983 */ /* 0x000f260000300800 */
        /* <DEDUP_REMOVED lines=8> */
[----:B------:R-:W5:Y:S02]  /*337c0*/  LDL.LU R10, [R1+0x238] ;  /* 0x00023800010a7983 */ /* 0x000f640000300800 */
[----:B------:R-:W5:Y:S01]  /*337d0*/  LDL.LU R11, [R1+0x23c] ;  /* 0x00023c00010b7983 */ /* 0x000f620000300800 */
[----:B------:R-:W2:Y:S04]  /*337e0*/  LDL.64 R6, [R1+0x8] ;  /* 0x0000080001067983 */ /* 0x000ea80000100a00 */
[----:B--2---:R0:W-:Y:S01]  /*337f0*/  STL.64 [R1+0x1b50], R6 ;  /* 0x001b500601007387 */ /* 0x0041e20000100a00 */
[----:B------:R-:W2:Y:S02]  /*33800*/  LDL.LU R4, [R1+0x4d0] ;  /* 0x0004d00001047983 */ /* 0x000ea40000300800 */
[----:B------:R-:W2:Y:S01]  /*33810*/  LDL.LU R5, [R1+0x4d4] ;  /* 0x0004d40001057983 */ /* 0x000ea20000300800 */
[----:B0-----:R-:W2:Y:S01]  /*33820*/  LDL.LU R6, [R1+0x4d8] ;  /* 0x0004d80001067983 */ /* 0x001ea20000300800 */
[----:B------:R-:W2:Y:S03]  /*33830*/  LDL.LU R7, [R1+0x4dc] ;  /* 0x0004dc0001077983 */ /* 0x000ea60000300800 */
[----:B--2---:R-:W-:Y:S01]  /*33840*/  STL.64 [R1+0x1b68], R6 ;  /* 0x001b680601007387 */ /* 0x004fe20000100a00 */
[----:B------:R0:W-:Y:S03]  /*33850*/  STL.64 [R1+0x1b60], R4 ;  /* 0x001b600401007387 */ /* 0x0001e60000100a00 */
[----:B0-----:R-:W2:Y:S01]  /*33860*/  LDL.LU R4, [R1+0x4e0] ;  /* 0x0004e00001047983 */ /* 0x001ea20000300800 */
[----:B------:R-:W2:Y:S02]  /*33870*/  LDL.LU R5, [R1+0x4e4] ;  /* 0x0004e40001057983 */ /* 0x000ea40000300800 */
[----:B------:R-:W2:Y:S02]  /*33880*/  LDL.LU R6, [R1+0x4e8] ;  /* 0x0004e80001067983 */ /* 0x000ea40000300800 */
[----:B------:R-:W2:Y:S01]  /*33890*/  LDL.LU R7, [R1+0x4ec] ;  /* 0x0004ec0001077983 */ /* 0x000ea20000300800 */
[----:B------:R-:W2:Y:S01]  /*338a0*/  LDL.64 R26, [R1+0x28] ;  /* 0x00002800011a7983 */ /* 0x000ea20000100a00 */
[----:B-----5:R-:W-:Y:S02]  /*338b0*/  STL.64 [R1+0x1a80], R10 ;  /* 0x001a800a01007387 */ /* 0x020fe40000100a00 */
[----:B---3--:R0:W-:Y:S02]  /*338c0*/  STL.64 [R1+0x1a78], R8 ;  /* 0x001a780801007387 */ /* 0x0081e40000100a00 */
[----:B0-----:R-:W3:Y:S01]  /*338d0*/  LDL.LU R8, [R1+0x240] ;  /* 0x0002400001087983 */ /* 0x001ee20000300800 */
[----:B------:R-:W3:Y:S02]  /*338e0*/  LDL.LU R9, [R1+0x244] ;  /* 0x0002440001097983 */ /* 0x000ee40000300800 */
[----:B------:R-:W5:Y:S02]  /*338f0*/  LDL.LU R10, [R1+0x248] ;  /* 0x00024800010a7983 */ /* 0x000f640000300800 */
[----:B------:R-:W5:Y:S02]  /*33900*/  LDL.LU R11, [R1+0x24c] ;  /* 0x00024c00010b7983 */ /* 0x000f640000300800 */
[----:B-----5:R0:W-:Y:S02]  /*33910*/  STL.64 [R1+0x1a90], R10 ;  /* 0x001a900a01007387 */ /* 0x0201e40000100a00 */
[----:B0-----:R-:W-:Y:S01]  /*33920*/  MOV R10, R3 ;  /* 0x00000003000a7202 */ /* 0x001fe20000000f00 */
[----:B------:R-:W-:-:S07]  /*33930*/  IMAD.MOV.U32 R11, RZ, RZ, R0 ;  /* 0x000000ffff0b7224 */ /* 0x000fce00078e0000 */
[C---:B----4-:R-:W-:Y:S01]  /*33940*/  HMMA.16816.F32 R12, R20.reuse, R10, R12 ;  /* 0x0000000a140c723c */ /* 0x050fe2000000180c */
[----:B---3--:R-:W-:Y:S11]  /*33950*/  STL.64 [R1+0x1a88], R8 ;  /* 0x001a880801007387 */ /* 0x008ff60000100a00 */
[----:B------:R-:W-:Y:S11]  /*33960*/  @!UPT UIADD3 URZ, URZ, URZ, URZ ;  /* 0x0000003f3f3ff290 */ /* 0x000ff6000fffe03f */
[----:B------:R-:W-:Y:S01]  /*33970*/  STL.64 [R1+0x270], R12 ;  /* 0x0002700c01007387 */ /* 0x000fe20000100a00 */
[----:B------:R0:W-:Y:S03]  /*33980*/  STL.64 [R1+0x278], R14 ;  /* 0x0002780e01007387 */ /* 0x0001e60000100a00 */
[----:B0-----:R-:W3:Y:S02]  /*33990*/  LDL.LU.64 R14, [R1+0x1b98] ;  /* 0x001b9800010e7983 */ /* 0x001ee40000300a00 */
[C---:B---3--:R-:W-:Y:S01]  /*339a0*/  HMMA.16816.F32 R16, R20.reuse, R14, R16 ;  /* 0x0000000e1410723c */ /* 0x048fe20000001810 */
[----:B------:R-:W-:Y:S02]  /*339b0*/  MOV R3, R14 ;  /* 0x0000000e00037202 */ /* 0x000fe40000000f00 */
[----:B------:R-:W-:Y:S11]  /*339c0*/  MOV R0, R15 ;  /* 0x0000000f00007202 */ /* 0x000ff60000000f00 */
[----:B------:R-:W-:Y:S09]  /*339d0*/  @!UPT UIADD3 URZ, URZ, URZ, URZ ;  /* 0x0000003f3f3ff290 */ /* 0x000ff2000fffe03f */
[----:B------:R-:W-:Y:S01]  /*339e0*/  STL.64 [R1+0x280], R16 ;  /* 0x0002801001007387 */ /* 0x000fe20000100a00 */
[----:B------:R0:W-:Y:S03]  /*339f0*/  STL.64 [R1+0x288], R18 ;  /* 0x0002881201007387 */ /* 0x0001e60000100a00 */
[----:B0-----:R-:W3:Y:S01]  /*33a00*/  LDL.LU.64 R18, [R1+0x1b90] ;  /* 0x001b900001127983 */ /* 0x001ee20000300a00 */
[----:B------:R-:W3:Y:S02]  /*33a10*/  LDL.LU.64 R16, [R1+0x1b88] ;  /* 0x001b880001107983 */ /* 0x000ee40000300a00 */
[----:B------:R-:W3:Y:S02]  /*33a20*/  LDL.LU.64 R14, [R1+0x1b80] ;  /* 0x001b8000010e7983 */ /* 0x000ee40000300a00 */
[----:B---3--:R-:W-:Y:S01]  /*33a30*/  HMMA.16816.F32 R20, R20, R14, R16 ;  /* 0x0000000e1414723c */ /* 0x008fe20000001810 */
[----:B------:R-:W2:Y:S01]  /*33a40*/  LDL.LU.64 R18, [R1+0x1b78] ;  /* 0x001b780001127983 */ /* 0x000ea20000300a00 */
[----:B------:R-:W2:Y:S02]  /*33a50*/  LDL.LU.64 R16, [R1+0x1b70] ;  /* 0x001b700001107983 */ /* 0x000ea40000300a00 */
[----:B------:R0:W-:Y:S02]  /*33a60*/  STL.64 [R1+0x1b18], R14 ;  /* 0x001b180e01007387 */ /* 0x0001e40000100a00 */
[----:B------:R-:W3:Y:S11]  /*33a70*/  LDL.LU R12, [R1+0x480] ;  /* 0x00048000010c7983 */ /* 0x000ef60000300800 */
[----:B------:R-:W-:Y:S06]  /*33a80*/  @!UPT UIADD3 URZ, URZ, URZ, URZ ;  /* 0x0000003f3f3ff290 */ /* 0x000fec000fffe03f */
[----:B------:R-:W-:Y:S01]  /*33a90*/  STL.64 [R1+0x420], R20 ;  /* 0x0004201401007387 */ /* 0x000fe20000100a00 */
[----:B------:R-:W-:Y:S02]  /*33aa0*/  STL.64 [R1+0x428], R22 ;  /* 0x0004281601007387 */ /* 0x000fe40000100a00 */
[----:B------:R-:W3:Y:S02]  /*33ab0*/  LDL.LU R13, [R1+0x484] ;  /* 0x00048400010d7983 */ /* 0x000ee40000300800 */
[----:B0-----:R-:W4:Y:S01]  /*33ac0*/  LDL.LU R14, [R1+0x488] ;  /* 0x00048800010e7983 */ /* 0x001f220000300800 */
[----:B------:R-:W4:Y:S04]  /*33ad0*/  LDL.LU R15, [R1+0x48c] ;  /* 0x00048c00010f7983 */ /* 0x000f280000300800 */
[----:B----4-:R-:W-:Y:S01]  /*33ae0*/  STL.64 [R1+0x1b28], R14 ;  /* 0x001b280e01007387 */ /* 0x010fe20000100a00 */
[----:B---3--:R0:W-:Y:S03]  /*33af0*/  STL.64 [R1+0x1b20], R12 ;  /* 0x001b200c01007387 */ /* 0x0081e60000100a00 */
[----:B0-----:R-:W3:Y:S01]  /*33b00*/  LDL.LU R12, [R1+0x4b0] ;  /* 0x0004b000010c7983 */ /* 0x001ee20000300800 */
[----:B------:R-:W3:Y:S02]  /*33b10*/  LDL.LU R13, [R1+0x4b4] ;  /* 0x0004b400010d7983 */ /* 0x000ee40000300800 */
[----:B------:R-:W4:Y:S02]  /*33b20*/  LDL.LU R14, [R1+0x4b8] ;  /* 0x0004b800010e7983 */ /* 0x000f240000300800 */
[----:B------:R-:W4:Y:S01]  /*33b30*/  LDL.LU R15, [R1+0x4bc] ;  /* 0x0004bc00010f7983 */ /* 0x000f220000300800 */
[----:B--2---:R-:W-:Y:S01]  /*33b40*/  HMMA.16816.F32 R4, R16, R26, R4 ;  /* 0x0000001a1004723c */ /* 0x004fe20000001804 */
[----:B------:R-:W-:-:S02]  /*33b50*/  MOV R9, R26 ;  /* 0x0000001a00097202 */ /* 0x000fc40000000f00 */
[----:B------:R-:W-:Y:S01]  /*33b60*/  MOV R8, R27 ;  /* 0x0000001b00087202 */ /* 0x000fe20000000f00 */
[----:B----4-:R-:W-:Y:S01]  /*33b70*/  STL.64 [R1+0x1b48], R14 ;  /* 0x001b480e01007387 */ /* 0x010fe20000100a00 */
[----:B---3--:R0:W-:Y:S03]  /*33b80*/  STL.64 [R1+0x1b40], R12 ;  /* 0x001b400c01007387 */ /* 0x0081e60000100a00 */
[----:B0-----:R-:W2:Y:S01]  /*33b90*/  LDL.LU R12, [R1+0x4c0] ;  /* 0x0004c000010c7983 */ /* 0x001ea20000300800 */
[----:B------:R-:W2:Y:S02]  /*33ba0*/  LDL.LU R13, [R1+0x4c4] ;  /* 0x0004c400010d7983 */ /* 0x000ea40000300800 */
[----:B------:R-:W2:Y:S02]  /*33bb0*/  LDL.LU R14, [R1+0x4c8] ;  /* 0x0004c800010e7983 */ /* 0x000ea40000300800 */
[----:B------:R-:W2:Y:S10]  /*33bc0*/  LDL.LU R15, [R1+0x4cc] ;  /* 0x0004cc00010f7983 */ /* 0x000eb40000300800 */
[----:B------:R-:W-:Y:S01]  /*33bd0*/  STL.64 [R1+0x450], R4 ;  /* 0x0004500401007387 */ /* 0x000fe20000100a00 */
[----:B------:R0:W-:Y:S03]  /*33be0*/  STL.64 [R1+0x458], R6 ;  /* 0x0004580601007387 */ /* 0x0001e60000100a00 */
[----:B0-----:R-:W3:Y:S01]  /*33bf0*/  LDL.LU.64 R6, [R1+0x1b68] ;  /* 0x001b680001067983 */ /* 0x001ee20000300a00 */
[----:B------:R-:W3:Y:S02]  /*33c00*/  LDL.LU.64 R4, [R1+0x1b60] ;  /* 0x001b600001047983 */ /* 0x000ee40000300a00 */
[----:B------:R-:W3:Y:S02]  /*33c10*/  LDL.LU.64 R26, [R1+0x1b58] ;  /* 0x001b5800011a7983 */ /* 0x000ee40000300a00 */
[C---:B---3--:R-:W-:Y:S11]  /*33c20*/  HMMA.16816.F32 R4, R16.reuse, R26, R4 ;  /* 0x0000001a1004723c */ /* 0x048ff60000001804 */
[----:B------:R-:W-:Y:S11]  /*33c30*/  @!UPT UIADD3 URZ, URZ, URZ, URZ ;  /* 0x0000003f3f3ff290 */ /* 0x000ff6000fffe03f */
[----:B------:R-:W-:Y:S01]  /*33c40*/  @!UPT UIADD3 URZ, URZ, URZ, URZ ;  /* 0x0000003f3f3ff290 */ /* 0x000fe2000fffe03f */
[----:B------:R-:W-:Y:S01]  /*33c50*/  STL.64 [R1+0x470], R4 ;  /* 0x0004700401007387 */ /* 0x000fe20000100a00 */
[----:B------:R0:W-:Y:S03]  /*33c60*/  STL.64 [R1+0x478], R6 ;  /* 0x0004780601007387 */ /* 0x0001e60000100a00 */
[----:B0-----:R-:W2:Y:S01]  /*33c70*/  LDL.LU.64 R6, [R1+0x1b50] ;  /* 0x001b500001067983 */ /* 0x001ea20000300a00 */
[----:B------:R0:W-:Y:S01]  /*33c80*/  STL.64 [R1+0x1ae8], R26 ;  /* 0x001ae81a01007387 */ /* 0x0001e20000100a00 */
[----:B------:R-:W-:Y:S01]  /*33c90*/  MOV R22, R3 ;  /* 0x0000000300167202 */ /* 0x000fe20000000f00 */
[----:B------:R-:W-:Y:S01]  /*33ca0*/  IMAD.MOV.U32 R23, RZ, RZ, R0 ;  /* 0x000000ffff177224 */ /* 0x000fe200078e0000 */
[----:B0-----:R-:W3:Y:S01]  /*33cb0*/  LDL.64 R26, [R1+0x48] ;  /* 0x00004800011a7983 */ /* 0x001ee20000100a00 */
[C---:B--2---:R-:W-:Y:S01]  /*33cc0*/  HMMA.16816.F32 R12, R16.reuse, R6, R12 ;  /* 0x00000006100c723c */ /* 0x044fe2000000180c */
[----:B------:R-:W-:Y:S01]  /*33cd0*/  MOV R3, R6 ;  /* 0x0000000600037202 */ /* 0x000fe20000000f00 */
[----:B------:R-:W-:Y:S11]  /*33ce0*/  IMAD.MOV.U32 R0, RZ, RZ, R7 ;  /* 0x000000ffff007224 */ /* 0x000ff600078e0007 */
[----:B------:R-:W-:Y:S10]  /*33cf0*/  @!UPT UIADD3 URZ, URZ, URZ, URZ ;  /* 0x0000003f3f3ff290 */ /* 0x000ff4000fffe03f */
[----:B------:R-:W-:Y:S01]  /*33d00*/  STL.64 [R1+0x490], R12 ;  /* 0x0004900c01007387 */ /* 0x000fe20000100a00 */
[----:B------:R0:W-:Y:S03]  /*33d10*/  STL.64 [R1+0x498], R14 ;  /* 0x0004980e01007387 */ /* 0x0001e60000100a00 */
[----:B0-----:R-:W2:Y:S01]  /*33d20*/  LDL.LU.64 R14, [R1+0x1b48] ;  /* 0x001b4800010e7983 */ /* 0x001ea20000300a00 */
[----:B------:R-:W2:Y:S02]  /*33d30*/  LDL.LU.64 R12, [R1+0x1b40] ;  /* 0x001b4000010c7983 */ /* 0x000ea40000300a00 */
[----:B------:R-:W2:Y:S02]  /*33d40*/  LDL.LU.64 R6, [R1+0x1b38] ;  /* 0x001b380001067983 */ /* 0x000ea40000300a00 */
[----:B------:R-:W4:Y:S01]  /*33d50*/  LDL.LU.64 R4, [R1+0x1b30] ;  /* 0x001b300001047983 */ /* 0x000f220000300a00 */
[----:B--2---:R-:W-:Y:S11]  /*33d60*/  HMMA.16816.F32 R12, R16, R6, R12 ;  /* 0x00000006100c723c */ /* 0x004ff6000000180c */
[----:B------:R-:W-:Y:S11]  /*33d70*/  @!UPT UIADD3 URZ, URZ, URZ, URZ ;  /* 0x0000003f3f3ff290 */ /* 0x000ff6000fffe03f */
[----:B------:R-:W-:Y:S01]  /*33d80*/  @!UPT UIADD3 URZ, URZ, URZ, URZ ;  /* 0x0000003f3f3ff290 */ /* 0x000fe2000fffe03f */
[----:B------:R-:W-:Y:S01]  /*33d90*/  STL.64 [R1+0x4c0], R12 ;  /* 0x0004c00c01007387 */ /* 0x000fe20000100a00 */
[----:B------:R0:W-:Y:S03]  /*33da0*/  STL.64 [R1+0x4c8], R14 ;  /* 0x0004c80e01007387 */ /* 0x0001e60000100a00 */
[----:B0-----:R-:W2:Y:S01]  /*33db0*/  LDL.LU.64 R14, [R1+0x1b28] ;  /* 0x001b2800010e7983 */ /* 0x001ea20000300a00 */
[----:B------:R-:W2:Y:S02]  /*33dc0*/  LDL.LU.64 R12, [R1+0x1b20] ;  /* 0x001b2000010c7983 */ /* 0x000ea40000300a00 */
[----:B------:R0:W-:Y:S02]  /*33dd0*/  STL.64 [R1+0x1ac8], R6 ;  /* 0x001ac80601007387 */ /* 0x0001e40000100a00 */
[----:B----4-:R1:W-:Y:S01]  /*33de0*/  STL.64 [R1+0x1ac0], R4 ;  /* 0x001ac00401007387 */ /* 0x0103e20000100a00 */
[----:B0-----:R-:W-:-:S02]  /*33df0*/  MOV R6, R3 ;  /* 0x0000000300067202 */ /* 0x001fc40000000f00 */
[----:B------:R-:W-:-:S05]  /*33e00*/  MOV R7, R0 ;  /* 0x0000000000077202 */ /* 0x000fca0000000f00 */
[----:B------:R0:W-:Y:S01]  /*33e10*/  STL.64 [R1+0x1ae0], R6 ;  /* 0x001ae00601007387 */ /* 0x0001e20000100a00 */
[----:B-1----:R-:W4:Y:S02]  /*33e20*/  LDL.LU R4, [R1+0x4a0] ;  /* 0x0004a00001047983 */ /* 0x002f240000300800 */
[----:B------:R-:W4:Y:S01]  /*33e30*/  LDL.LU R5, [R1+0x4a4] ;  /* 0x0004a40001057983 */ /* 0x000f220000300800 */
[----:B0-----:R-:W4:Y:S01]  /*33e40*/  LDL.LU R6, [R1+0x4a8] ;  /* 0x0004a80001067983 */ /* 0x001f220000300800 */
[----:B------:R-:W4:Y:S01]  /*33e50*/  LDL.LU R7, [R1+0x4ac] ;  /* 0x0004ac0001077983 */ /* 0x000f220000300800 */
[----:B---3--:R-:W-:Y:S01]  /*33e60*/  MOV R3, R26 ;  /* 0x0000001a00037202 */ /* 0x008fe20000000f00 */
[----:B------:R-:W-:Y:S01]  /*33e70*/  IMAD.MOV.U32 R0, RZ, RZ, R27 ;  /* 0x000000ffff007224 */ /* 0x000fe200078e001b */
[C---:B----4-:R-:W-:Y:S11]  /*33e80*/  HMMA.16816.F32 R4, R16.reuse, R26, R4 ;  /* 0x0000001a1004723c */ /* 0x050ff60000001804 */
[----:B------:R-:W-:Y:S11]  /*33e90*/  @!UPT UIADD3 URZ, URZ, URZ, URZ ;  /* 0x0000003f3f3ff290 */ /* 0x000ff6000fffe03f */
[----:B------:R-:W-:Y:S01]  /*33ea0*/  @!UPT UIADD3 URZ, URZ, URZ, URZ ;  /* 0x0000003f3f3ff290 */ /* 0x000fe2000fffe03f */
[----:B------:R-:W-:Y:S01]  /*33eb0*/  STL.64 [R1+0x5b0], R4 ;  /* 0x0005b00401007387 */ /* 0x000fe20000100a00 */
[----:B------:R2:W-:Y:S02]  /*33ec0*/  STL.64 [R1+0x5b8], R6 ;  /* 0x0005b80601007387 */ /* 0x0005e40000100a00 */
[----:B--2---:R-:W-:Y:S01]  /*33ed0*/  HMMA.16816.F32 R4, R16, R10, R12 ;  /* 0x0000000a1004723c */ /* 0x004fe2000000180c */
[----:B------:R-:W2:Y:S01]  /*33ee0*/  LDL.LU R12, [R1+0x460] ;  /* 0x00046000010c7983 */ /* 0x000ea20000300800 */
[----:B------:R-:W-:Y:S02]  /*33ef0*/  MOV R26, R9 ;  /* 0x00000009001a7202 */ /* 0x000fe40000000f00 */
[----:B------:R-:W-:Y:S11]  /*33f00*/  MOV R27, R8 ;  /* 0x00000008001b7202 */ /* 0x000ff60000000f00 */
[----:B------:R-:W-:Y:S08]  /*33f10*/  @!UPT UIADD3 URZ, URZ, URZ, URZ ;  /* 0x0000003f3f3ff290 */ /* 0x000ff0000fffe03f */
[----:B------:R0:W-:Y:S01]  /*33f20*/  STL.64 [R1+0x5a0], R4 ;  /* 0x0005a00401007387 */ /* 0x0001e20000100a00 */
[----:B------:R1:W-:Y:S02]  /*33f30*/  STL.64 [R1+0x5a8], R6 ;  /* 0x0005a80601007387 */ /* 0x0003e40000100a00 */
[----:B------:R-:W2:Y:S02]  /*33f40*/  LDL.LU R13, [R1+0x464] ;  /* 0x00046400010d7983 */ /* 0x000ea40000300800 */
[----:B------:R-:W2:Y:S01]  /*33f50*/  LDL.LU R14, [R1+0x468] ;  /* 0x00046800010e7983 */ /* 0x000ea20000300800 */
[----:B------:R-:W2:Y:S01]  /*33f60*/  LDL.LU R15, [R1+0x46c] ;  /* 0x00046c00010f7983 */ /* 0x000ea20000300800 */
[----:B------:R3:W-:Y:S03]  /*33f70*/  STL.64 [R1+0x1b10], R26 ;  /* 0x001b101a01007387 */ /* 0x0007e60000100a00 */
[----:B0-----:R-:W4:Y:S01]  /*33f80*/  LDL.LU R4, [R1+0x3f0] ;  /* 0x0003f00001047983 */ /* 0x001f220000300800 */
[----:B------:R-:W4:Y:S02]  /*33f90*/  LDL.LU R5, [R1+0x3f4] ;  /* 0x0003f40001057983 */ /* 0x000f240000300800 */
[----:B-1----:R-:W5:Y:S02]  /*33fa0*/  LDL.LU R6, [R1+0x3f8] ;  /* 0x0003f80001067983 */ /* 0x002f640000300800 */
[----:B------:R-:W5:Y:S01]  /*33fb0*/  LDL.LU R7, [R1+0x3fc] ;  /* 0x0003fc0001077983 */ /* 0x000f620000300800 */
[----:B------:R-:W2:Y:S01]  /*33fc0*/  LDL.LU R24, [R1+0x430] ;  /* 0x0004300001187983 */ /* 0x000ea20000300800 */
[----:B------:R-:W2:Y:S02]  /*33fd0*/  LDL.LU R25, [R1+0x434] ;  /* 0x0004340001197983 */ /* 0x000ea40000300800 */
[----:B---3--:R-:W3:Y:S02]  /*33fe0*/  LDL.LU R26, [R1+0x438] ;  /* 0x00043800011a7983 */ /* 0x008ee40000300800 */
[----:B------:R-:W3:Y:S01]  /*33ff0*/  LDL.LU R27, [R1+0x43c] ;  /* 0x00043c00011b7983 */ /* 0x000ee20000300800 */
[----:B-----5:R-:W-:Y:S01]  /*34000*/  STL.64 [R1+0x1af8], R6 ;  /* 0x001af80601007387 */ /* 0x020fe20000100a00 */
[----:B----4-:R0:W-:Y:S03]  /*34010*/  STL.64 [R1+0x1af0], R4 ;  /* 0x001af00401007387 */ /* 0x0101e60000100a00 */
[----:B0-----:R-:W4:Y:S01]  /*34020*/  LDL.LU R4, [R1+0x410] ;  /* 0x0004100001047983 */ /* 0x001f220000300800 */
[----:B------:R-:W4:Y:S02]  /*34030*/  LDL.LU R5, [R1+0x414] ;  /* 0x0004140001057983 */ /* 0x000f240000300800 */
[----:B------:R-:W4:Y:S02]  /*34040*/  LDL.LU R6, [R1+0x418] ;  /* 0x0004180001067983 */ /* 0x000f240000300800 */
[----:B------:R-:W4:Y:S01]  /*34050*/  LDL.LU R7, [R1+0x41c] ;  /* 0x00041c0001077983 */ /* 0x000f220000300800 */
[----:B------:R0:W-:Y:S02]  /*34060*/  STL.64 [R1+0x1aa0], R10 ;  /* 0x001aa00a01007387 */ /* 0x0001e40000100a00 */
[----:B0-----:R-:W-:Y:S01]  /*34070*/  MOV R10, R3 ;  /* 0x00000003000a7202 */ /* 0x001fe20000000f00 */
[----:B------:R-:W-:-:S05]  /*34080*/  IMAD.MOV.U32 R11, RZ, RZ, R0 ;  /* 0x000000ffff0b7224 */ /* 0x000fca00078e0000 */
[----:B------:R0:W-:Y:S01]  /*34090*/  STL.64 [R1+0x1ab8], R10 ;  /* 0x001ab80a01007387 */ /* 0x0001e20000100a00 */
[----:B------:R-:W5:Y:S02]  /*340a0*/  LDL.LU R8, [R1+0x390] ;  /* 0x0003900001087983 */ /* 0x000f640000300800 */
[----:B------:R-:W5:Y:S01]  /*340b0*/  LDL.LU R9, [R1+0x394] ;  /* 0x0003940001097983 */ /* 0x000f620000300800 */
[----:B0-----:R-:W3:Y:S01]  /*340c0*/  LDL.LU R10, [R1+0x398] ;  /* 0x00039800010a7983 */ /* 0x001ee20000300800 */
[----:B------:R-:W3:Y:S01]  /*340d0*/  LDL.LU R11, [R1+0x39c] ;  /* 0x00039c00010b7983 */ /* 0x000ee20000300800 */
[C---:B--2---:R-:W-:Y:S02]  /*340e0*/  HMMA.16816.F32 R12, R16.reuse, R22, R12 ;  /* 0x00000016100c723c */ /* 0x044fe4000000180c */
[----:B---3--:R-:W-:Y:S01]  /*340f0*/  STL.64 [R1+0x1ad8], R10 ;  /* 0x001ad80a01007387 */ /* 0x008fe20000100a00 */
[----:B-----5:R0:W-:Y:S03]  /*34100*/  STL.64 [R1+0x1ad0], R8 ;  /* 0x001ad00801007387 */ /* 0x0201e60000100a00 */
[----:B0-----:R-:W2:Y:S01]  /*34110*/  LDL.LU R8, [R1+0x3e0] ;  /* 0x0003e00001087983 */ /* 0x001ea20000300800 */
[----:B------:R-:W2:Y:S02]  /*34120*/  LDL.LU R9, [R1+0x3e4] ;  /* 0x0003e40001097983 */ /* 0x000ea40000300800 */
[----:B------:R-:W2:Y:S02]  /*34130*/  LDL.LU R10, [R1+0x3e8] ;  /* 0x0003e800010a7983 */ /* 0x000ea40000300800 */
[----:B------:R-:W2:Y:S11]  /*34140*/  LDL.LU R11, [R1+0x3ec] ;  /* 0x0003ec00010b7983 */ /* 0x000eb60000300800 */
[----:B------:R-:W-:Y:S01]  /*34150*/  @!UPT UIADD3 URZ, URZ, URZ, URZ ;  /* 0x0000003f3f3ff290 */ /* 0x000fe2000fffe03f */
[----:B------:R-:W-:Y:S01]  /*34160*/  STL.64 [R1+0x590], R12 ;  /* 0x0005900c01007387 */ /* 0x000fe20000100a00 */
[----:B------:R0:W-:Y:S03]  /*34170*/  STL.64 [R1+0x598], R14 ;  /* 0x0005980e01007387 */ /* 0x0001e60000100a00 */
[----:B0-----:R-:W3:Y:S01]  /*34180*/  LDL.LU.64 R14, [R1+0x1b18] ;  /* 0x001b1800010e7983 */ /* 0x001ee20000300a00 */
[----:B------:R0:W-:Y:S02]  /*34190*/  STL.64 [R1+0x1a98], R22 ;  /* 0x001a981601007387 */ /* 0x0001e40000100a00 */
[----:B------:R-:W5:Y:S02]  /*341a0*/  LDL.LU R20, [R1+0x250] ;  /* 0x0002500001147983 */ /* 0x000f640000300800 */
[----:B------:R-:W5:Y:S01]  /*341b0*/  LDL.LU R21, [R1+0x254] ;  /* 0x0002540001157983 */ /* 0x000f620000300800 */
[----:B0-----:R-:W2:Y:S01]  /*341c0*/  LDL.LU R22, [R1+0x258] ;  /* 0x0002580001167983 */ /* 0x001ea20000300800 */
[----:B------:R-:W2:Y:S01]  /*341d0*/  LDL.LU R23, [R1+0x25c] ;  /* 0x00025c0001177983 */ /* 0x000ea20000300800 */
[----:B---3--:R-:W-:Y:S01]  /*341e0*/  HMMA.16816.F32 R16, R16, R14, R24 ;  /* 0x0000000e1010723c */ /* 0x008fe20000001818 */
[----:B------:R-:W-:-:S02]  /*341f0*/  MOV R3, R14 ;  /* 0x0000000e00037202 */ /* 0x000fc40000000f00 */
[----:B------:R-:W-:Y:S01]  /*34200*/  MOV R0, R15 ;  /* 0x0000000f00007202 */ /* 0x000fe20000000f00 */
[----:B--2---:R-:W-:Y:S01]  /*34210*/  STL.64 [R1+0x1ab0], R22 ;  /* 0x001ab01601007387 */ /* 0x004fe20000100a00 */
[----:B-----5:R0:W-:Y:S03]  /*34220*/  STL.64 [R1+0x1aa8], R20 ;  /* 0x001aa81401007387 */ /* 0x0201e60000100a00 */
[----:B0-----:R-:W2:Y:S01]  /*34230*/  LDL.LU R20, [R1+0x260] ;  /* 0x0002600001147983 */ /* 0x001ea20000300800 */
[----:B------:R-:W2:Y:S02]  /*34240*/  LDL.LU R21, [R1+0x264] ;  /* 0x0002640001157983 */ /* 0x000ea40000300800 */
[----:B------:R-:W2:Y:S02]  /*34250*/  LDL.LU R22, [R1+0x268] ;  /* 0x0002680001167983 */ /* 0x000ea40000300800 */
[----:B------:R-:W2:Y:S01]  /*34260*/  LDL.LU R23, [R1+0x26c] ;  /* 0x00026c0001177983 */ /* 0x000ea20000300800 */
[----:B------:R-:W4:Y:S09]  /*34270*/  LDL.LU.64 R26, [R1+0x1b10] ;  /* 0x001b1000011a7983 */ /* 0x000f320000300a00 */
[----:B------:R-:W-:Y:S02]  /*34280*/  STL.64 [R1+0x560], R16 ;  /* 0x0005601001007387 */ /* 0x000fe40000100a00 */
[----:B------:R-:W-:Y:S02]  /*34290*/  STL.64 [R1+0x568], R18 ;  /* 0x0005681201007387 */ /* 0x000fe40000100a00 */
[----:B------:R-:W4:Y:S01]  /*342a0*/  LDL.LU.64 R14, [R1+0x1b08] ;  /* 0x001b0800010e7983 */ /* 0x000f220000300a00 */
[----:B------:R-:W4:Y:S02]  /*342b0*/  LDL.LU.64 R12, [R1+0x1b00] ;  /* 0x001b0000010c7983 */ /* 0x000f240000300a00 */
[C---:B----4-:R-:W-:Y:S02]  /*342c0*/  HMMA.16816.F32 R24, R12.reuse, R26, R4 ;  /* 0x0000001a0c18723c */ /* 0x050fe40000001804 */
[----:B------:R-:W3:Y:S01]  /*342d0*/  LDL.LU.64 R6, [R1+0x1af8] ;  /* 0x001af80001067983 */ /* 0x000ee20000300a00 */
[----:B------:R-:W3:Y:S11]  /*342e0*/  LDL.LU.64 R4, [R1+0x1af0] ;  /* 0x001af00001047983 */ /* 0x000ef60000300a00 */
[----:B------:R-:W-:Y:S09]  /*342f0*/  @!UPT UIADD3 URZ, URZ, URZ, URZ ;  /* 0x0000003f3f3ff290 */ /* 0x000ff2000fffe03f */
        /* <DEDUP_REMOVED lines=8> */
[----:B0-----:R-:W3:Y:S02]  /*34380*/  LDL.LU.64 R6, [R1+0x1ae0] ;  /* 0x001ae00001067983 */ /* 0x001ee40000300a00 */
[C---:B---3--:R-:W-:Y:S02]  /*34390*/  HMMA.16816.F32 R4, R12.reuse, R6, R8 ;  /* 0x000000060c04723c */ /* 0x048fe40000001808 */
[----:B------:R-:W3:Y:S01]  /*343a0*/  LDL.LU.64 R10, [R1+0x1ad8] ;  /* 0x001ad800010a7983 */ /* 0x000ee20000300a00 */
[----:B------:R-:W3:Y:S11]  /*343b0*/  LDL.LU.64 R8, [R1+0x1ad0] ;  /* 0x001ad00001087983 */ /* 0x000ef60000300a00 */
[----:B------:R-:W-:Y:S09]  /*343c0*/  @!UPT UIADD3 URZ, URZ, URZ, URZ ;  /* 0x0000003f3f3ff290 */ /* 0x000ff2000fffe03f */
[----:B------:R-:W-:Y:S01]  /*343d0*/  STL.64 [R1+0x530], R4 ;  /* 0x0005300401007387 */ /* 0x000fe20000100a00 */
[----:B------:R0:W-:Y:S03]  /*343e0*/  STL.64 [R1+0x538], R6 ;  /* 0x0005380601007387 */ /* 0x0001e60000100a00 */
[----:B0-----:R-:W3:Y:S01]  /*343f0*/  LDL.LU.64 R6, [R1+0x1ac8] ;  /* 0x001ac80001067983 */ /* 0x001ee20000300a00 */
[----:B------:R-:W4:Y:S01]  /*34400*/  LDL.LU.64 R4, [R1+0x1ac0] ;  /* 0x001ac00001047983 */ /* 0x000f220000300a00 */
[C---:B---3--:R-:W-:Y:S11]  /*34410*/  HMMA.16816.F32 R8, R12.reuse, R6, R8 ;  /* 0x000000060c08723c */ /* 0x048ff60000001808 */
[----:B------:R-:W-:Y:S11]  /*34420*/  @!UPT UIADD3 URZ, URZ, URZ, URZ ;  /* 0x0000003f3f3ff290 */ /* 0x000ff6000fffe03f */
[----:B------:R-:W-:Y:S01]  /*34430*/  @!UPT UIADD3 URZ, URZ, URZ, URZ ;  /* 0x0000003f3f3ff290 */ /* 0x000fe2000fffe03f */
[----:B------:R-:W-:Y:S01]  /*34440*/  STL.64 [R1+0x520], R8 ;  /* 0x0005200801007387 */ /* 0x000fe20000100a00 */
[----:B------:R0:W-:Y:S03]  /*34450*/  STL.64 [R1+0x528], R10 ;  /* 0x0005280a01007387 */ /* 0x0001e60000100a00 */
[----:B0-----:R-:W2:Y:S01]  /*34460*/  LDL.LU.64 R10, [R1+0x1ab8] ;  /* 0x001ab800010a7983 */ /* 0x001ea20000300a00 */
[----:B------:R0:W-:Y:S02]  /*34470*/  STL.64 [R1+0x1a50], R6 ;  /* 0x001a500601007387 */ /* 0x0001e40000100a00 */
[----:B----4-:R-:W-:Y:S01]  /*34480*/  STL.64 [R1+0x1a48], R4 ;  /* 0x001a480401007387 */ /* 0x010fe20000100a00 */
[----:B0-----:R-:W3:Y:S01]  /*34490*/  LDL.LU.64 R6, [R1+0x28] ;  /* 0x0000280001067983 */ /* 0x001ee20000300a00 */
[C---:B--2---:R-:W-:Y:S03]  /*344a0*/  HMMA.16816.F32 R8, R12.reuse, R10, R20 ;  /* 0x0000000a0c08723c */ /* 0x044fe60000001814 */
[----:B------:R-:W2:Y:S01]  /*344b0*/  LDL.LU.64 R22, [R1+0x1ab0] ;  /* 0x001ab00001167983 */ /* 0x000ea20000300a00 */
[----:B------:R-:W2:Y:S11]  /*344c0*/  LDL.LU.64 R20, [R1+0x1aa8] ;  /* 0x001aa80001147983 */ /* 0x000eb60000300a00 */
[----:B------:R-:W-:Y:S08]  /*344d0*/  @!UPT UIADD3 URZ, URZ, URZ, URZ ;  /* 0x0000003f3f3ff290 */ /* 0x000ff0000fffe03f */
[----:B------:R-:W-:Y:S01]  /*344e0*/  STL.64 [R1+0x580], R8 ;  /* 0x0005800801007387 */ /* 0x000fe20000100a00 */
        /* <DEDUP_REMOVED lines=15> */
[----:B------:R-:W2:Y:S01]  /*345e0*/  LDL.LU.64 R8, [R1+0x1a78] ;  /* 0x001a780001087983 */ /* 0x000ea20000300a00 */
[----:B------:R-:W-:Y:S01]  /*345f0*/  MOV R18, R3 ;  /* 0x0000000300127202 */ /* 0x000fe20000000f00 */
[----:B------:R-:W-:Y:S01]  /*34600*/  IMAD.MOV.U32 R19, RZ, RZ, R0 ;  /* 0x000000ffff137224 */ /* 0x000fe200078e0000 */
[----:B------:R0:W-:Y:S01]  /*34610*/  STL.64 [R1+0x1a10], R22 ;  /* 0x001a101601007387 */ /* 0x0001e20000100a00 */
[----:B------:R-:W3:Y:S02]  /*34620*/  LDL.LU R20, [R1+0x220] ;  /* 0x0002200001147983 */ /* 0x000ee40000300800 */
[----:B------:R-:W3:Y:S01]  /*34630*/  LDL.LU R21, [R1+0x224] ;  /* 0x0002240001157983 */ /* 0x000ee20000300800 */
[----:B0-----:R-:W3:Y:S01]  /*34640*/  LDL.LU R22, [R1+0x228] ;  /* 0x0002280001167983 */ /* 0x001ee20000300800 */
[----:B------:R-:W3:Y:S01]  /*34650*/  LDL.LU R23, [R1+0x22c] ;  /* 0x00022c0001177983 */ /* 0x000ee20000300800 */
[----:B--2---:R-:W-:Y:S02]  /*34660*/  HMMA.16816.F32 R12, R12, R18, R8 ;  /* 0x000000120c0c723c */ /* 0x004fe40000001808 */
[----:B------:R-:W3:Y:S01]  /*34670*/  LDL.LU.64 R10, [R1+0x1a70] ;  /* 0x001a7000010a7983 */ /* 0x000ee20000300a00 */
[----:B------:R-:W3:Y:S02]  /*34680*/  LDL.LU.64 R8, [R1+0x1a68] ;  /* 0x001a680001087983 */ /* 0x000ee40000300a00 */
[----:B------:R0:W-:Y:S02]  /*34690*/  STL.64 [R1+0x1a18], R18 ;  /* 0x001a181201007387 */ /* 0x0001e40000100a00 */
[----:B------:R-:W2:Y:S11]  /*346a0*/  LDL.LU R16, [R1+0x210] ;  /* 0x0002100001107983 */ /* 0x000eb60000300800 */
[----:B------:R-:W-:Y:S05]  /*346b0*/  @!UPT UIADD3 URZ, URZ, URZ, URZ ;  /* 0x0000003f3f3ff290 */ /* 0x000fea000fffe03f */
[----:B------:R-:W-:Y:S01]  /*346c0*/  STL.64 [R1+0x5f0], R12 ;  /* 0x0005f00c01007387 */ /* 0x000fe20000100a00 */
[----:B------:R3:W-:Y:S02]  /*346d0*/  STL.64 [R1+0x5f8], R14 ;  /* 0x0005f80e01007387 */ /* 0x0007e40000100a00 */
[----:B------:R-:W2:Y:S02]  /*346e0*/  LDL.LU R17, [R1+0x214] ;  /* 0x0002140001117983 */ /* 0x000ea40000300800 */
[----:B0-----:R-:W2:Y:S01]  /*346f0*/  LDL.LU R18, [R1+0x218] ;  /* 0x0002180001127983 */ /* 0x001ea20000300800 */
[----:B------:R-:W2:Y:S01]  /*34700*/  LDL.LU R19, [R1+0x21c] ;  /* 0x00021c0001137983 */ /* 0x000ea20000300800 */
[----:B---3--:R-:W-:Y:S07]  /*34710*/  HMMA.16816.F32 R12, R8, R6, R20 ;  /* 0x00000006080c723c */ /* 0x008fee0000001814 */
[----:B------:R-:W-:-:S02]  /*34720*/  MOV R21, R6 ;  /* 0x0000000600157202 */ /* 0x000fc40000000f00 */
[----:B------:R-:W-:Y:S11]  /*34730*/  MOV R20, R7 ;  /* 0x0000000700147202 */ /* 0x000ff60000000f00 */
[----:B------:R-:W-:Y:S03]  /*34740*/  @!UPT UIADD3 URZ, URZ, URZ, URZ ;  /* 0x0000003f3f3ff290 */ /* 0x000fe6000fffe03f */
[----:B------:R0:W-:Y:S01]  /*34750*/  STL.64 [R1+0x670], R12 ;  /* 0x0006700c01007387 */ /* 0x0001e20000100a00 */
[----:B------:R1:W-:Y:S02]  /*34760*/  STL.64 [R1+0x678], R14 ;  /* 0x0006780e01007387 */ /* 0x0003e40000100a00 */
[----:B------:R-:W3:Y:S01]  /*34770*/  LDL.LU.64 R6, [R1+0x8] ;  /* 0x0000080001067983 */ /* 0x000ee20000300a00 */
[----:B0-----:R-:W4:Y:S01]  /*34780*/  LDL.LU R12, [R1+0x1e0] ;  /* 0x0001e000010c7983 */ /* 0x001f220000300800 */
[----:B------:R-:W4:Y:S02]  /*34790*/  LDL.LU R13, [R1+0x1e4] ;  /* 0x0001e400010d7983 */ /* 0x000f240000300800 */
[----:B-1----:R-:W5:Y:S02]  /*347a0*/  LDL.LU R14, [R1+0x1e8] ;  /* 0x0001e800010e7983 */ /* 0x002f640000300800 */
[----:B------:R-:W5:Y:S01]  /*347b0*/  LDL.LU R15, [R1+0x1ec] ;  /* 0x0001ec00010f7983 */ /* 0x000f620000300800 */
[----:B--2---:R-:W-:Y:S01]  /*347c0*/  HMMA.16816.F32 R16, R8, R26, R16 ;  /* 0x0000001a0810723c */ /* 0x004fe20000001810 */
[----:B-----5:R-:W-:Y:S01]  /*347d0*/  STL.64 [R1+0x1a40], R14 ;  /* 0x001a400e01007387 */ /* 0x020fe20000100a00 */
[----:B----4-:R0:W-:Y:S03]  /*347e0*/  STL.64 [R1+0x1a38], R12 ;  /* 0x001a380c01007387 */ /* 0x0101e60000100a00 */
[----:B0-----:R-:W2:Y:S01]  /*347f0*/  LDL.LU R12, [R1+0x1f0] ;  /* 0x0001f000010c7983 */ /* 0x001ea20000300800 */
[----:B------:R-:W2:Y:S02]  /*34800*/  LDL.LU R13, [R1+0x1f4] ;  /* 0x0001f400010d7983 */ /* 0x000ea40000300800 */
[----:B------:R-:W4:Y:S02]  /*34810*/  LDL.LU R14, [R1+0x1f8] ;  /* 0x0001f800010e7983 */ /* 0x000f240000300800 */
[----:B------:R-:W4:Y:S01]  /*34820*/  LDL.LU R15, [R1+0x1fc] ;  /* 0x0001fc00010f7983 */ /* 0x000f220000300800 */
[----:B------:R-:W-:Y:S01]  /*34830*/  MOV R28, R26 ;  /* 0x0000001a001c7202 */ /* 0x000fe20000000f00 */
[----:B------:R-:W-:Y:S01]  /*34840*/  IMAD.MOV.U32 R29, RZ, RZ, R27 ;  /* 0x000000ffff1d7224 */ /* 0x000fe200078e001b */
[----:B----4-:R-:W-:Y:S01]  /*34850*/  STL.64 [R1+0x1a60], R14 ;  /* 0x001a600e01007387 */ /* 0x010fe20000100a00 */
[----:B--2---:R0:W-:Y:S03]  /*34860*/  STL.64 [R1+0x1a58], R12 ;  /* 0x001a580c01007387 */ /* 0x0041e60000100a00 */
[----:B0-----:R-:W2:Y:S01]  /*34870*/  LDL.LU R12, [R1+0x200] ;  /* 0x00020000010c7983 */ /* 0x001ea20000300800 */
[----:B------:R-:W2:Y:S02]  /*34880*/  LDL.LU R13, [R1+0x204] ;  /* 0x00020400010d7983 */ /* 0x000ea40000300800 */
[----:B------:R-:W2:Y:S02]  /*34890*/  LDL.LU R14, [R1+0x208] ;  /* 0x00020800010e7983 */ /* 0x000ea40000300800 */
[----:B------:R-:W2:Y:S01]  /*348a0*/  LDL.LU R15, [R1+0x20c] ;  /* 0x00020c00010f7983 */ /* 0x000ea20000300800 */
[----:B------:R0:W-:Y:S01]  /*348b0*/  STL.64 [R1+0x660], R16 ;  /* 0x0006601001007387 */ /* 0x0001e20000100a00 */
[----:B------:R1:W-:Y:S02]  /*348c0*/  STL.64 [R1+0x668], R18 ;  /* 0x0006681201007387 */ /* 0x0003e40000100a00 */
[----:B------:R-:W4:Y:S02]  /*348d0*/  LDL.LU R24, [R1+0x130] ;  /* 0x0001300001187983 */ /* 0x000f240000300800 */
[----:B------:R-:W4:Y:S01]  /*348e0*/  LDL.LU R25, [R1+0x134] ;  /* 0x0001340001197983 */ /* 0x000f220000300800 */
[----:B------:R-:W5:Y:S01]  /*348f0*/  LDL.LU R26, [R1+0x138] ;  /* 0x00013800011a7983 */ /* 0x000f620000300800 */
[----:B------:R-:W5:Y:S03]  /*34900*/  LDL.LU R27, [R1+0x13c] ;  /* 0x00013c00011b7983 */ /* 0x000f660000300800 */
[----:B0-----:R-:W4:Y:S01]  /*34910*/  LDL.LU R16, [R1+0x1d0] ;  /* 0x0001d00001107983 */ /* 0x001f220000300800 */
[----:B------:R-:W4:Y:S02]  /*34920*/  LDL.LU R17, [R1+0x1d4] ;  /* 0x0001d40001117983 */ /* 0x000f240000300800 */
[----:B-1----:R-:W4:Y:S02]  /*34930*/  LDL.LU R18, [R1+0x1d8] ;  /* 0x0001d80001127983 */ /* 0x002f240000300800 */
[----:B------:R-:W4:Y:S01]  /*34940*/  LDL.LU R19, [R1+0x1dc] ;  /* 0x0001dc0001137983 */ /* 0x000f220000300800 */
[----:B---3--:R-:W-:-:S02]  /*34950*/  MOV R3, R6 ;  /* 0x0000000600037202 */ /* 0x008fc40000000f00 */
[----:B------:R-:W-:Y:S01]  /*34960*/  MOV R0, R7 ;  /* 0x0000000700007202 */ /* 0x000fe20000000f00 */
[C---:B--2---:R-:W-:Y:S01]  /*34970*/  HMMA.16816.F32 R12, R8.reuse, R6, R12 ;  /* 0x00000006080c723c */ /* 0x044fe2000000180c */
[----:B----4-:R0:W-:Y:S01]  /*34980*/  STL.64 [R1+0x1a28], R18 ;  /* 0x001a281201007387 */ /* 0x0101e20000100a00 */
[----:B------:R-:W-:Y:S03]  /*34990*/  STL.64 [R1+0x1a20], R16 ;  /* 0x001a201001007387 */ /* 0x000fe60000100a00 */
[----:B0-----:R-:W2:Y:S01]  /*349a0*/  LDL.LU.64 R18, [R1+0x48] ;  /* 0x0000480001127983 */ /* 0x001ea20000300a00 */
[----:B------:R-:W3:Y:S02]  /*349b0*/  LDL.LU.64 R22, [R1+0x38] ;  /* 0x0000380001167983 */ /* 0x000ee40000300a00 */
[----:B-----5:R-:W-:Y:S02]  /*349c0*/  STL.64 [R1+0x1a08], R26 ;  /* 0x001a081a01007387 */ /* 0x020fe40000100a00 */
[----:B------:R0:W-:Y:S02]  /*349d0*/  STL.64 [R1+0x1a00], R24 ;  /* 0x001a001801007387 */ /* 0x0001e40000100a00 */
[----:B0-----:R-:W4:Y:S01]  /*349e0*/  LDL.LU R24, [R1+0x1c0] ;  /* 0x0001c00001187983 */ /* 0x001f220000300800 */
[----:B------:R-:W4:Y:S02]  /*349f0*/  LDL.LU R25, [R1+0x1c4] ;  /* 0x0001c40001197983 */ /* 0x000f240000300800 */
[----:B------:R-:W4:Y:S02]  /*34a00*/  LDL.LU R26, [R1+0x1c8] ;  /* 0x0001c800011a7983 */ /* 0x000f240000300800 */
[----:B------:R-:W4:Y:S06]  /*34a10*/  LDL.LU R27, [R1+0x1cc] ;  /* 0x0001cc00011b7983 */ /* 0x000f2c0000300800 */
[----:B------:R-:W-:Y:S01]  /*34a20*/  STL.64 [R1+0x650], R12 ;  /* 0x0006500c01007387 */ /* 0x000fe20000100a00 */
[----:B------:R0:W-:Y:S03]  /*34a30*/  STL.64 [R1+0x658], R14 ;  /* 0x0006580e01007387 */ /* 0x0001e60000100a00 */
[----:B0-----:R-:W5:Y:S01]  /*34a40*/  LDL.LU.64 R14, [R1+0x1a60] ;  /* 0x001a6000010e7983 */ /* 0x001f620000300a00 */
[----:B------:R-:W5:Y:S02]  /*34a50*/  LDL.LU.64 R12, [R1+0x1a58] ;  /* 0x001a5800010c7983 */ /* 0x000f640000300a00 */
[----:B------:R-:W5:Y:S02]  /*34a60*/  LDL.LU.64 R6, [R1+0x1a50] ;  /* 0x001a500001067983 */ /* 0x000f640000300a00 */
[----:B------:R-:W2:Y:S01]  /*34a70*/  LDL.LU.64 R4, [R1+0x1a48] ;  /* 0x001a480001047983 */ /* 0x000ea20000300a00 */
[C---:B-----5:R-:W-:Y:S11]  /*34a80*/  HMMA.16816.F32 R12, R8.reuse, R6, R12 ;  /* 0x00000006080c723c */ /* 0x060ff6000000180c */
[----:B------:R-:W-:Y:S11]  /*34a90*/  @!UPT UIADD3 URZ, URZ, URZ, URZ ;  /* 0x0000003f3f3ff290 */ /* 0x000ff6000fffe03f */
[----:B------:R-:W-:Y:S01]  /*34aa0*/  @!UPT UIADD3 URZ, URZ, URZ, URZ ;  /* 0x0000003f3f3ff290 */ /* 0x000fe2000fffe03f */
[----:B------:R-:W-:Y:S01]  /*34ab0*/  STL.64 [R1+0x640], R12 ;  /* 0x0006400c01007387 */ /* 0x000fe20000100a00 */
[----:B------:R0:W-:Y:S03]  /*34ac0*/  STL.64 [R1+0x648], R14 ;  /* 0x0006480e01007387 */ /* 0x0001e60000100a00 */
[----:B0-----:R-:W5:Y:S01]  /*34ad0*/  LDL.LU.64 R14, [R1+0x1a40] ;  /* 0x001a4000010e7983 */ /* 0x001f620000300a00 */
[----:B------:R-:W5:Y:S02]  /*34ae0*/  LDL.LU.64 R12, [R1+0x1a38] ;  /* 0x001a3800010c7983 */ /* 0x000f640000300a00 */
[----:B------:R0:W-:Y:S02]  /*34af0*/  STL.64 [R1+0x19c8], R6 ;  /* 0x0019c80601007387 */ /* 0x0001e40000100a00 */
[----:B--2---:R-:W-:Y:S01]  /*34b00*/  STL.64 [R1+0x19c0], R4 ;  /* 0x0019c00401007387 */ /* 0x004fe20000100a00 */
[----:B0-----:R-:W-:Y:S01]  /*34b10*/  MOV R6, R28 ;  /* 0x0000001c00067202 */ /* 0x001fe20000000f00 */
[----:B------:R-:W-:Y:S01]  /*34b20*/  IMAD.MOV.U32 R7, RZ, RZ, R29 ;  /* 0x000000ffff077224 */ /* 0x000fe200078e001d */
[----:B------:R-:W2:Y:S01]  /*34b30*/  LDL.LU R28, [R1+0x1a34] ;  /* 0x001a3400011c7983 */ /* 0x000ea20000300800 */
[----:B------:R-:W2:Y:S03]  /*34b40*/  LDL.LU R29, [R1+0x1a30] ;  /* 0x001a3000011d7983 */ /* 0x000ea60000300800 */
[----:B------:R-:W-:Y:S01]  /*34b50*/  STL.64 [R1+0x19d8], R6 ;  /* 0x0019d80601007387 */ /* 0x000fe20000100a00 */
[C---:B-----5:R-:W-:Y:S11]  /*34b60*/  HMMA.16816.F32 R12, R8.reuse, R18, R12 ;  /* 0x00000012080c723c */ /* 0x060ff6000000180c */
[----:B------:R-:W-:Y:S11]  /*34b70*/  @!UPT UIADD3 URZ, URZ, URZ, URZ ;  /* 0x0000003f3f3ff290 */ /* 0x000ff6000fffe03f */
[----:B------:R-:W-:Y:S01]  /*34b80*/  @!UPT UIADD3 URZ, URZ, URZ, URZ ;  /* 0x0000003f3f3ff290 */ /* 0x000fe2000fffe03f */
[----:B------:R0:W-:Y:S01]  /*34b90*/  STL.64 [R1+0x630], R12 ;  /* 0x0006300c01007387 */ /* 0x0001e20000100a00 */
[----:B------:R-:W-:Y:S01]  /*34ba0*/  STL.64 [R1+0x638], R14 ;  /* 0x0006380e01007387 */ /* 0x000fe20000100a00 */
[----:B0-----:R-:W-:Y:S01]  /*34bb0*/  MOV R13, R18 ;  /* 0x00000012000d7202 */ /* 0x001fe20000000f00 */
[----:B------:R-:W-:Y:S02]  /*34bc0*/  IMAD.MOV.U32 R12, RZ, RZ, R19 ;  /* 0x000000ffff0c7224 */ /* 0x000fe400078e0013 */
[----:B------:R-:W3:Y:S01]  /*34bd0*/  LDL.LU.64 R18, [R1+0x1a28] ;  /* 0x001a280001127983 */ /* 0x000ee20000300a00 */
[----:B------:R-:W3:Y:S02]  /*34be0*/  LDL.LU.64 R16, [R1+0x1a20] ;  /* 0x001a200001107983 */ /* 0x000ee40000300a00 */
[----:B------:R0:W-:Y:S02]  /*34bf0*/  STL.64 [R1+0x19d0], R12 ;  /* 0x0019d00c01007387 */ /* 0x0001e40000100a00 */
[----:B0-----:R-:W5:Y:S01]  /*34c00*/  LDL.LU R12, [R1+0xe0] ;  /* 0x0000e000010c7983 */ /* 0x001f620000300800 */
[----:B------:R-:W5:Y:S02]  /*34c10*/  LDL.LU R13, [R1+0xe4] ;  /* 0x0000e400010d7983 */ /* 0x000f640000300800 */
[----:B------:R-:W2:Y:S02]  /*34c20*/  LDL.LU R14, [R1+0xe8] ;  /* 0x0000e800010e7983 */ /* 0x000ea40000300800 */
[----:B------:R-:W2:Y:S01]  /*34c30*/  LDL.LU R15, [R1+0xec] ;  /* 0x0000ec00010f7983 */ /* 0x000ea20000300800 */
[C---:B---3--:R-:W-:Y:S01]  /*34c40*/  HMMA.16816.F32 R16, R8.reuse, R22, R16 ;  /* 0x000000160810723c */ /* 0x048fe20000001810 */
[----:B--2---:R-:W-:Y:S01]  /*34c50*/  STL.64 [R1+0x19e8], R14 ;  /* 0x0019e80e01007387 */ /* 0x004fe20000100a00 */
[----:B-----5:R0:W-:Y:S03]  /*34c60*/  STL.64 [R1+0x19e0], R12 ;  /* 0x0019e00c01007387 */ /* 0x0201e60000100a00 */
[----:B0-----:R-:W2:Y:S01]  /*34c70*/  LDL.LU R12, [R1+0x100] ;  /* 0x00010000010c7983 */ /* 0x001ea20000300800 */
[----:B------:R-:W2:Y:S02]  /*34c80*/  LDL.LU R13, [R1+0x104] ;  /* 0x00010400010d7983 */ /* 0x000ea40000300800 */
[----:B------:R-:W2:Y:S02]  /*34c90*/  LDL.LU R14, [R1+0x108] ;  /* 0x00010800010e7983 */ /* 0x000ea40000300800 */
[----:B------:R-:W2:Y:S11]  /*34ca0*/  LDL.LU R15, [R1+0x10c] ;  /* 0x00010c00010f7983 */ /* 0x000eb60000300800 */
[----:B------:R-:W-:Y:S02]  /*34cb0*/  @!UPT UIADD3 URZ, URZ, URZ, URZ ;  /* 0x0000003f3f3ff290 */ /* 0x000fe4000fffe03f */
[----:B------:R0:W-:Y:S01]  /*34cc0*/  STL.64 [R1+0x620], R16 ;  /* 0x0006201001007387 */ /* 0x0001e20000100a00 */
[----:B------:R1:W-:Y:S01]  /*34cd0*/  STL.64 [R1+0x628], R18 ;  /* 0x0006281201007387 */ /* 0x0003e20000100a00 */
[----:B0-----:R-:W-:Y:S02]  /*34ce0*/  MOV R17, R22 ;  /* 0x0000001600117202 */ /* 0x001fe40000000f00 */
[----:B-1----:R-:W3:Y:S01]  /*34cf0*/  LDL.LU.64 R18, [R1+0x1a18] ;  /* 0x001a180001127983 */ /* 0x002ee20000300a00 */
[----:B------:R-:W-:Y:S02]  /*34d00*/  MOV R16, R23 ;  /* 0x0000001700107202 */ /* 0x000fe40000000f00 */
[----:B------:R-:W4:Y:S02]  /*34d10*/  LDL.LU.64 R22, [R1+0x1a10] ;  /* 0x001a100001167983 */ /* 0x000f240000300a00 */
[C---:B----4-:R-:W-:Y:S11]  /*34d20*/  HMMA.16816.F32 R24, R8.reuse, R22, R24 ;  /* 0x000000160818723c */ /* 0x050ff60000001818 */
[----:B------:R-:W-:Y:S11]  /*34d30*/  @!UPT UIADD3 URZ, URZ, URZ, URZ ;  /* 0x0000003f3f3ff290 */ /* 0x000ff6000fffe03f */
[----:B------:R-:W-:Y:S01]  /*34d40*/  @!UPT UIADD3 URZ, URZ, URZ, URZ ;  /* 0x0000003f3f3ff290 */ /* 0x000fe2000fffe03f */
[----:B------:R-:W-:Y:S01]  /*34d50*/  STL.64 [R1+0x610], R24 ;  /* 0x0006101801007387 */ /* 0x000fe20000100a00 */
[----:B------:R0:W-:Y:S03]  /*34d60*/  STL.64 [R1+0x618], R26 ;  /* 0x0006181a01007387 */ /* 0x0001e60000100a00 */
[----:B0-----:R-:W3:Y:S01]  /*34d70*/  LDL.LU.64 R26, [R1+0x1a08] ;  /* 0x001a0800011a7983 */ /* 0x001ee20000300a00 */
[----:B------:R-:W3:Y:S02]  /*34d80*/  LDL.LU.64 R24, [R1+0x1a00] ;  /* 0x001a000001187983 */ /* 0x000ee40000300a00 */
[----:B------:R-:W-:Y:S01]  /*34d90*/  STL.64 [R1+0x1990], R22 ;  /* 0x0019901601007387 */ /* 0x000fe20000100a00 */
[----:B------:R-:W-:Y:S02]  /*34da0*/  MOV R6, R21 ;  /* 0x0000001500067202 */ /* 0x000fe40000000f00 */
[----:B------:R-:W-:Y:S01]  /*34db0*/  MOV R7, R20 ;  /* 0x0000001400077202 */ /* 0x000fe20000000f00 */
[----:B---3--:R-:W-:Y:S01]  /*34dc0*/  HMMA.16816.F32 R8, R8, R18, R24 ;  /* 0x000000120808723c */ /* 0x008fe20000001818 */
[----:B------:R-:W2:Y:S01]  /*34dd0*/  LDL.LU.64 R26, [R1+0x19f8] ;  /* 0x0019f800011a7983 */ /* 0x000ea20000300a00 */
[----:B------:R-:W2:Y:S11]  /*34de0*/  LDL.LU.64 R24, [R1+0x19f0] ;  /* 0x0019f00001187983 */ /* 0x000eb60000300a00 */
[----:B------:R-:W-:Y:S10]  /*34df0*/  @!UPT UIADD3 URZ, URZ, URZ, URZ ;  /* 0x0000003f3f3ff290 */ /* 0x000ff4000fffe03f */
[----:B------:R0:W-:Y:S01]  /*34e00*/  STL.64 [R1+0x5e0], R8 ;  /* 0x0005e00801007387 */ /* 0x0001e20000100a00 */
[----:B------:R-:W-:Y:S03]  /*34e10*/  STL.64 [R1+0x5e8], R10 ;  /* 0x0005e80a01007387 */ /* 0x000fe60000100a00 */
[----:B0-----:R-:W3:Y:S01]  /*34e20*/  LDL.LU R8, [R1+0x60] ;  /* 0x0000600001087983 */ /* 0x001ee20000300800 */
[----:B------:R-:W-:Y:S01]  /*34e30*/  STL.64 [R1+0x1998], R18 ;  /* 0x0019981201007387 */ /* 0x000fe20000100a00 */
[----:B------:R-:W-:Y:S01]  /*34e40*/  MOV R9, R29 ;  /* 0x0000001d00097202 */ /* 0x000fe20000000f00 */
[C---:B--2---:R-:W-:Y:S01]  /*34e50*/  HMMA.16816.F32 R4, R24.reuse, R6, R12 ;  /* 0x000000061804723c */ /* 0x044fe2000000180c */
[----:B------:R-:W2:Y:S01]  /*34e60*/  LDL.LU.64 R14, [R1+0x19e8] ;  /* 0x0019e800010e7983 */ /* 0x000ea20000300a00 */
[----:B------:R-:W2:Y:S11]  /*34e70*/  LDL.LU.64 R12, [R1+0x19e0] ;  /* 0x0019e000010c7983 */ /* 0x000eb60000300a00 */
[----:B------:R-:W-:Y:S10]  /*34e80*/  @!UPT UIADD3 URZ, URZ, URZ, URZ ;  /* 0x0000003f3f3ff290 */ /* 0x000ff4000fffe03f */
[----:B------:R-:W-:Y:S01]  /*34e90*/  STL.64 [R1+0x5c0], R4 ;  /* 0x0005c00401007387 */ /* 0x000fe20000100a00 */
[----:B------:R0:W-:Y:S02]  /*34ea0*/  STL [R1+0x5c8], R6 ;  /* 0x0005c80601007387 */ /* 0x0001e40000100800 */
[----:B------:R-:W-:Y:S02]  /*34eb0*/  IMAD.MOV.U32 R29, RZ, RZ, R7 ;  /* 0x000000ffff1d7224 */ /* 0x000fe400078e0007 */
[----:B0-----:R-:W2:Y:S03]  /*34ec0*/  LDL.LU.64 R6, [R1+0x19d8] ;  /* 0x0019d80001067983 */ /* 0x001ea60000300a00 */
[----:B------:R-:W-:Y:S01]  /*34ed0*/  STL [R1+0x1690], R29 ;  /* 0x0016901d01007387 */ /* 0x000fe20000100800 */
[----:B--2---:R-:W-:Y:S01]  /*34ee0*/  HMMA.16816.F32 R4, R24, R6, R12 ;  /* 0x000000061804723c */ /* 0x004fe2000000180c */
[----:B------:R-:W2:Y:S01]  /*34ef0*/  LDL.LU.64 R12, [R1+0x19d0] ;  /* 0x0019d000010c7983 */ /* 0x000ea20000300a00 */
[----:B------:R-:W-:Y:S01]  /*34f00*/  MOV R22, R3 ;  /* 0x0000000300167202 */ /* 0x000fe20000000f00 */
[----:B------:R-:W-:Y:S01]  /*34f10*/  IMAD.MOV.U32 R23, RZ, RZ, R0 ;  /* 0x000000ffff177224 */ /* 0x000fe200078e0000 */
[----:B------:R-:W-:-:S02]  /*34f20*/  MOV R10, R28 ;  /* 0x0000001c000a7202 */ /* 0x000fc40000000f00 */
[----:B------:R-:W-:Y:S11]  /*34f30*/  MOV R11, R2 ;  /* 0x00000002000b7202 */ /* 0x000ff60000000f00 */
[----:B------:R-:W-:Y:S06]  /*34f40*/  @!UPT UIADD3 URZ, URZ, URZ, URZ ;  /* 0x0000003f3f3ff290 */ /* 0x000fec000fffe03f */
[----:B------:R-:W-:Y:S01]  /*34f50*/  STL.64 [R1+0x570], R4 ;  /* 0x0005700401007387 */ /* 0x000fe20000100a00 */
[----:B------:R0:W-:Y:S03]  /*34f60*/  STL.64 [R1+0x578], R6 ;  /* 0x0005780601007387 */ /* 0x0001e60000100a00 */
[----:B0-----:R-:W4:Y:S01]  /*34f70*/  LDL.LU.64 R6, [R1+0x19c8] ;  /* 0x0019c80001067983 */ /* 0x001f220000300a00 */
[----:B------:R-:W5:Y:S01]  /*34f80*/  LDL.LU.64 R4, [R1+0x19c0] ;  /* 0x0019c00001047983 */ /* 0x000f620000300a00 */
[----:B---3--:R-:W-:Y:S01]  /*34f90*/  HMMA.16816.F32 R8, R24, R22, R8 ;  /* 0x000000161808723c */ /* 0x008fe20000001808 */
[----:B--2---:R-:W-:Y:S02]  /*34fa0*/  MOV R18, R13 ;  /* 0x0000000d00127202 */ /* 0x004fe40000000f00 */
[----:B------:R-:W-:-:S05]  /*34fb0*/  MOV R19, R12 ;  /* 0x0000000c00137202 */ /* 0x000fca0000000f00 */
[----:B------:R-:W-:Y:S01]  /*34fc0*/  STL.64 [R1+0x19b0], R18 ;  /* 0x0019b01201007387 */ /* 0x000fe20000100a00 */
[----:B------:R0:W-:Y:S03]  /*34fd0*/  STL.64 [R1+0x19b8], R16 ;  /* 0x0019b81001007387 */ /* 0x0001e60000100a00 */
[----:B0-----:R-:W4:Y:S01]  /*34fe0*/  LDL.LU R16, [R1+0x50] ;  /* 0x0000500001107983 */ /* 0x001f220000300800 */
[----:B------:R-:W4:Y:S02]  /*34ff0*/  LDL.LU R17, [R1+0x54] ;  /* 0x0000540001117983 */ /* 0x000f240000300800 */
[----:B------:R-:W4:Y:S02]  /*35000*/  LDL.LU R18, [R1+0x58] ;  /* 0x0000580001127983 */ /* 0x000f240000300800 */
[----:B------:R-:W4:Y:S01]  /*35010*/  LDL.LU R19, [R1+0x5c] ;  /* 0x00005c0001137983 */ /* 0x000f220000300800 */
[----:B------:R-:W2:Y:S01]  /*35020*/  LDL.LU R20, [R1+0xa0] ;  /* 0x0000a00001147983 */ /* 0x000ea20000300800 */
[----:B------:R-:W2:Y:S02]  /*35030*/  LDL.LU R21, [R1+0xa4] ;  /* 0x0000a40001157983 */ /* 0x000ea40000300800 */
[----:B------:R-:W3:Y:S02]  /*35040*/  LDL.LU R22, [R1+0xa8] ;  /* 0x0000a80001167983 */ /* 0x000ee40000300800 */
[----:B------:R-:W3:Y:S02]  /*35050*/  LDL.LU R23, [R1+0xac] ;  /* 0x0000ac0001177983 */ /* 0x000ee40000300800 */
[----:B------:R-:W-:-:S02]  /*35060*/  IMAD.MOV.U32 R0, RZ, RZ, R11 ;  /* 0x000000ffff007224 */ /* 0x000fc400078e000b */
[----:B------:R-:W0:Y:S01]  /*35070*/  S2R R11, SR_TID.X ;  /* 0x00000000000b7919 */ /* 0x000e220000002100 */
[----:B-----5:R-:W-:-:S03]  /*35080*/  MOV R13, R4 ;  /* 0x00000004000d7202 */ /* 0x020fc60000000f00 */
[----:B------:R-:W1:Y:S01]  /*35090*/  S2R R4, SR_TID.X ;  /* 0x0000000000047919 */ /* 0x000e620000002100 */
[----:B------:R-:W-:Y:S02]  /*350a0*/  MOV R2, R10 ;  /* 0x0000000a00027202 */ /* 0x000fe40000000f00 */
[----:B------:R-:W-:Y:S02]  /*350b0*/  MOV R3, R9 ;  /* 0x0000000900037202 */ /* 0x000fe40000000f00 */
[----:B------:R-:W-:Y:S01]  /*350c0*/  MOV R28, R8 ;  /* 0x00000008001c7202 */ /* 0x000fe20000000f00 */
[----:B------:R-:W-:Y:S01]  /*350d0*/  IMAD.MOV.U32 R15, RZ, RZ, R5 ;  /* 0x000000ffff0f7224 */ /* 0x000fe200078e0005 */
[----:B0-----:R-:W-:Y:S02]  /*350e0*/  SHF.L.U32 R11, R11, 0x7, RZ ;  /* 0x000000070b0b7819 */ /* 0x001fe400000006ff */
[----:B-1----:R-:W-:-:S05]  /*350f0*/  LOP3.LUT R5, R4, 0x7, RZ, 0xc0, !PT ;  /* 0x0000000704057812 */ /* 0x002fca00078ec0ff */
[C---:B------:R-:W-:Y:S01]  /*35100*/  IMAD.SHL.U32 R9, R5.reuse, 0x10, RZ ;  /* 0x0000001005097824 */ /* 0x040fe200078e00ff */
        /* <DEDUP_REMOVED lines=8> */
[----:B------:R-:W-:Y:S02]  /*35190*/  STL [R1+0x16dc], R0 ;  /* 0x0016dc0001007387 */ /* 0x000fe40000100800 */
[----:B------:R-:W-:Y:S01]  /*351a0*/  STL [R1+0x16d8], R2 ;  /* 0x0016d80201007387 */ /* 0x000fe20000100800 */
[----:B------:R-:W-:Y:S01]  /*351b0*/  STL [R1+0x16c4], R3 ;  /* 0x0016c40301007387 */ /* 0x000fe20000100800 */
[----:B------:R0:W-:Y:S02]  /*351c0*/  STL [R1+0x16c0], R28 ;  /* 0x0016c01c01007387 */ /* 0x0001e40000100800 */
[----:B0-----:R-:W-:-:S04]  /*351d0*/  SHF.L.U32 R28, R5, 0x4, RZ ;  /* 0x00000004051c7819 */ /* 0x001fc800000006ff */
[----:B------:R-:W-:Y:S01]  /*351e0*/  LOP3.LUT R28, R28, 0x780, R11, 0xf8, !PT ;  /* 0x000007801c1c7812 */ /* 0x000fe200078ef80b */
[----:B------:R-:W-:-:S03]  /*351f0*/  SHF.L.U32 R11, R4, 0x1, RZ ;  /* 0x00000001040b7819 */ /* 0x000fc600000006ff */
[----:B------:R-:W-:Y:S01]  /*35200*/  LOP3.LUT R28, R28, 0x10, R4, 0x78, !PT ;  /* 0x000000101c1c7812 */ /* 0x000fe200078e7804 */
[----:B------:R-:W-:-:S04]  /*35210*/  LOP3.LUT R4, R4, 0x60, RZ, 0xc0, !PT ;  /* 0x0000006004047812 */ /* 0x000fc800078ec0ff */
[----:B------:R-:W-:Y:S02]  /*35220*/  LEA R8, R5, R4, 0x2 ;  /* 0x0000000405087211 */ /* 0x000fe400078e10ff */
[----:B----4-:R-:W-:Y:S01]  /*35230*/  HMMA.16816.F32 R4, R24, R6, R16 ;  /* 0x000000061804723c */ /* 0x010fe20000001810 */
[----:B------:R-:W4:Y:S01]  /*35240*/  LDL.LU.64 R16, [R1+0x19b8] ;  /* 0x0019b80001107983 */ /* 0x000f220000300a00 */
[----:B------:R-:W-:Y:S11]  /*35250*/  LOP3.LUT R28, R28, 0x40, RZ, 0x3c, !PT ;  /* 0x000000401c1c7812 */ /* 0x000ff600078e3cff */
[----:B------:R-:W-:Y:S10]  /*35260*/  @!UPT UIADD3 URZ, URZ, URZ, URZ ;  /* 0x0000003f3f3ff290 */ /* 0x000ff4000fffe03f */
[----:B------:R-:W-:Y:S01]  /*35270*/  STL.64 [R1+0x500], R4 ;  /* 0x0005000401007387 */ /* 0x000fe20000100a00 */
[----:B------:R-:W-:Y:S01]  /*35280*/  STL [R1+0x508], R6 ;  /* 0x0005080601007387 */ /* 0x000fe20000100800 */
[----:B------:R-:W-:Y:S02]  /*35290*/  MOV R29, R7 ;  /* 0x00000007001d7202 */ /* 0x000fe40000000f00 */
[----:B------:R-:W0:Y:S01]  /*352a0*/  LDSM.16.M88.4 R4, [R28+0x18000] ;  /* 0x018000001c04783b */ /* 0x000e220000000200 */
[----:B------:R-:W-:-:S04]  /*352b0*/  LOP3.LUT R9, R9, 0x30, R11, 0x78, !PT ;  /* 0x0000003009097812 */ /* 0x000fc800078e780b */
[----:B------:R-:W-:Y:S01]  /*352c0*/  LEA R8, R8, R9, 0x5 ;  /* 0x0000000908087211 */ /* 0x000fe200078e28ff */
[----:B------:R-:W-:Y:S03]  /*352d0*/  STL [R1+0x16e0], R29 ;  /* 0x0016e01d01007387 */ /* 0x000fe60000100800 */
[----:B------:R-:W-:Y:S01]  /*352e0*/  LOP3.LUT R8, R8, 0x40, RZ, 0x3c, !PT ;  /* 0x0000004008087812 */ /* 0x000fe200078e3cff */
[----:B0-----:R4:W-:Y:S01]  /*352f0*/  STL.64 [R1+0x1988], R6 ;  /* 0x0019880601007387 */ /* 0x0019e20000100a00 */
[----:B------:R-:W-:Y:S02]  /*35300*/  STL.64 [R1+0x1980], R4 ;  /* 0x0019800401007387 */ /* 0x000fe40000100a00 */
[----:B----4-:R-:W-:Y:S01]  /*35310*/  IMAD.MOV.U32 R6, RZ, RZ, R17 ;  /* 0x000000ffff067224 */ /* 0x010fe200078e0011 */
[----:B------:R-:W-:Y:S02]  /*35320*/  MOV R7, R16 ;  /* 0x0000001000077202 */ /* 0x000fe40000000f00 */
[----:B------:R-:W0:Y:S04]  /*35330*/  LDSM.16.M88.4 R16, [R8+0x10000] ;  /* 0x010000000810783b */ /* 0x000e280000000200 */
[----:B0-----:R-:W-:Y:S01]  /*35340*/  STL.64 [R1+0x60], R16 ;  /* 0x0000601001007387 */ /* 0x001fe20000100a00 */
[----:B------:R0:W-:Y:S03]  /*35350*/  STL.64 [R1+0x68], R18 ;  /* 0x0000681201007387 */ /* 0x0001e60000100a00 */
[----:B0-----:R-:W2:Y:S01]  /*35360*/  LDL.LU.64 R18, [R1+0x19b0] ;  /* 0x0019b00001127983 */ /* 0x001ea20000300a00 */
[----:B------:R-:W-:-:S02]  /*35370*/  MOV R2, R16 ;  /* 0x0000001000027202 */ /* 0x000fc40000000f00 */
[----:B------:R-:W-:Y:S02]  /*35380*/  MOV R0, R17 ;  /* 0x0000001100007202 */ /* 0x000fe40000000f00 */
[C---:B--2---:R-:W-:Y:S01]  /*35390*/  HMMA.16816.F32 R16, R24.reuse, R18, R20 ;  /* 0x000000121810723c */ /* 0x044fe20000001814 */
[----:B------:R-:W2:Y:S01]  /*353a0*/  LDL.LU.64 R22, [R1+0x19a8] ;  /* 0x0019a80001167983 */ /* 0x000ea20000300a00 */
[----:B------:R-:W2:Y:S11]  /*353b0*/  LDL.LU.64 R20, [R1+0x19a0] ;  /* 0x0019a00001147983 */ /* 0x000eb60000300a00 */
[----:B------:R-:W-:Y:S10]  /*353c0*/  @!UPT UIADD3 URZ, URZ, URZ, URZ ;  /* 0x0000003f3f3ff290 */ /* 0x000ff4000fffe03f */
[----:B------:R-:W-:Y:S01]  /*353d0*/  STL.64 [R1+0x4f0], R16 ;  /* 0x0004f01001007387 */ /* 0x000fe20000100a00 */
[----:B------:R-:W-:Y:S02]  /*353e0*/  STL.64 [R1+0x4f8], R18 ;  /* 0x0004f81201007387 */ /* 0x000fe40000100a00 */
[----:B------:R-:W0:Y:S02]  /*353f0*/  LDSM.16.M88.4 R16, [R8+0x11000] ;  /* 0x011000000810783b */ /* 0x000e240000000200 */
[----:B0-----:R-:W-:Y:S02]  /*35400*/  STL.64 [R1+0x50], R16 ;  /* 0x0000501001007387 */ /* 0x001fe40000100a00 */
[----:B------:R0:W-:Y:S02]  /*35410*/  STL.64 [R1+0x58], R18 ;  /* 0x0000581201007387 */ /* 0x0001e40000100a00 */
[----:B0-----:R-:W4:Y:S01]  /*35420*/  LDL.LU.64 R18, [R1+0x1998] ;  /* 0x0019980001127983 */ /* 0x001f220000300a00 */
[C---:B--2---:R-:W-:Y:S03]  /*35430*/  HMMA.16816.F32 R4, R24.reuse, R6, R20 ;  /* 0x000000061804723c */ /* 0x044fe60000001814 */
[----:B------:R-:W3:Y:S11]  /*35440*/  LDL.LU.64 R22, [R1+0x1990] ;  /* 0x0019900001167983 */ /* 0x000ef60000300a00 */
[----:B------:R-:W-:Y:S09]  /*35450*/  @!UPT UIADD3 URZ, URZ, URZ, URZ ;  /* 0x0000003f3f3ff290 */ /* 0x000ff2000fffe03f */
[----:B------:R-:W-:Y:S01]  /*35460*/  STL.64 [R1+0x4e0], R4 ;  /* 0x0004e00401007387 */ /* 0x000fe20000100a00 */
[----:B------:R-:W-:Y:S02]  /*35470*/  STL.64 [R1+0x4e8], R6 ;  /* 0x0004e80601007387 */ /* 0x000fe40000100a00 */
[----:B------:R-:W0:Y:S02]  /*35480*/  LDSM.16.M88.4 R4, [R8+0x12000] ;  /* 0x012000000804783b */ /* 0x000e240000000200 */
[----:B0-----:R-:W-:Y:S01]  /*35490*/  STL.64 [R1+0x40], R4 ;  /* 0x0000400401007387 */ /* 0x001fe20000100a00 */
[----:B------:R-:W-:Y:S01]  /*354a0*/  MOV R11, R4 ;  /* 0x00000004000b7202 */ /* 0x000fe20000000f00 */
[----:B------:R-:W-:Y:S01]  /*354b0*/  STL.64 [R1+0x48], R6 ;  /* 0x0000480601007387 */ /* 0x000fe20000100a00 */
[----:B------:R-:W-:Y:S02]  /*354c0*/  MOV R10, R5 ;  /* 0x00000005000a7202 */ /* 0x000fe40000000f00 */
[----:B------:R-:W0:Y:S04]  /*354d0*/  LDSM.16.M88.4 R4, [R8+0x13000] ;  /* 0x013000000804783b */ /* 0x000e280000000200 */
[----:B0-----:R-:W-:Y:S01]  /*354e0*/  STL.64 [R1+0x30], R4 ;  /* 0x0000300401007387 */ /* 0x001fe20000100a00 */
[----:B------:R3:W-:Y:S02]  /*354f0*/  STL.64 [R1+0x38], R6 ;  /* 0x0000380601007387 */ /* 0x0007e40000100a00 */
[----:B---3--:R-:W-:Y:S01]  /*35500*/  HMMA.16816.F32 R4, R24, R22, R12 ;  /* 0x000000161804723c */ /* 0x008fe2000000180c */
[----:B------:R-:W2:Y:S04]  /*35510*/  LDL.LU R12, [R1+0x380] ;  /* 0x00038000010c7983 */ /* 0x000ea80000300800 */
[----:B------:R-:W0:Y:S11]  /*35520*/  LDSM.16.M88.4 R20, [R8+0x14000] ;  /* 0x014000000814783b */ /* 0x000e360000000200 */
[----:B------:R-:W-:Y:S07]  /*35530*/  @!UPT UIADD3 URZ, URZ, URZ, URZ ;  /* 0x0000003f3f3ff290 */ /* 0x000fee000fffe03f */
[----:B------:R1:W-:Y:S01]  /*35540*/  STL.64 [R1+0x4d0], R4 ;  /* 0x0004d00401007387 */ /* 0x0003e20000100a00 */
[----:B------:R3:W-:Y:S02]  /*35550*/  STL.64 [R1+0x4d8], R6 ;  /* 0x0004d80601007387 */ /* 0x0007e40000100a00 */
[----:B------:R-:W2:Y:S02]  /*35560*/  LDL.LU R13, [R1+0x384] ;  /* 0x00038400010d7983 */ /* 0x000ea40000300800 */
[----:B------:R-:W5:Y:S01]  /*35570*/  LDL.LU R14, [R1+0x388] ;  /* 0x00038800010e7983 */ /* 0x000f620000300800 */
[----:B------:R-:W5:Y:S04]  /*35580*/  LDL.LU R15, [R1+0x38c] ;  /* 0x00038c00010f7983 */ /* 0x000f680000300800 */
[----:B-1----:R-:W4:Y:S01]  /*35590*/  LDL.LU R4, [R1+0x90] ;  /* 0x0000900001047983 */ /* 0x002f220000300800 */
[----:B------:R-:W4:Y:S02]  /*355a0*/  LDL.LU R5, [R1+0x94] ;  /* 0x0000940001057983 */ /* 0x000f240000300800 */
[----:B---3--:R-:W4:Y:S02]  /*355b0*/  LDL.LU R6, [R1+0x98] ;  /* 0x0000980001067983 */ /* 0x008f240000300800 */
[----:B------:R-:W4:Y:S01]  /*355c0*/  LDL.LU R7, [R1+0x9c] ;  /* 0x00009c0001077983 */ /* 0x000f220000300800 */
[----:B-----5:R-:W-:Y:S01]  /*355d0*/  STL.64 [R1+0x1910], R14 ;  /* 0x0019100e01007387 */ /* 0x020fe20000100a00 */
[----:B--2---:R1:W-:Y:S03]  /*355e0*/  STL.64 [R1+0x1908], R12 ;  /* 0x0019080c01007387 */ /* 0x0043e60000100a00 */
[----:B-1----:R-:W2:Y:S01]  /*355f0*/  LDL.LU R12, [R1+0x1b0] ;  /* 0x0001b000010c7983 */ /* 0x002ea20000300800 */
[----:B------:R-:W2:Y:S02]  /*35600*/  LDL.LU R13, [R1+0x1b4] ;  /* 0x0001b400010d7983 */ /* 0x000ea40000300800 */
[----:B------:R-:W3:Y:S02]  /*35610*/  LDL.LU R14, [R1+0x1b8] ;  /* 0x0001b800010e7983 */ /* 0x000ee40000300800 */
[----:B------:R-:W3:Y:S02]  /*35620*/  LDL.LU R15, [R1+0x1bc] ;  /* 0x0001bc00010f7983 */ /* 0x000ee40000300800 */
[----:B---3--:R-:W-:Y:S01]  /*35630*/  STL.64 [R1+0x1920], R14 ;  /* 0x0019200e01007387 */ /* 0x008fe20000100a00 */
        /* <DEDUP_REMOVED lines=11> */
[----:B------:R-:W-:Y:S01]  /*356f0*/  IMAD.MOV.U32 R9, RZ, RZ, R16 ;  /* 0x000000ffff097224 */ /* 0x000fe200078e0010 */
[----:B------:R-:W-:-:S02]  /*35700*/  MOV R3, R17 ;  /* 0x0000001100037202 */ /* 0x000fc40000000f00 */
[----:B----4-:R-:W-:Y:S01]  /*35710*/  HMMA.16816.F32 R16, R24, R18, R4 ;  /* 0x000000121810723c */ /* 0x010fe20000001804 */
[----:B---3--:R-:W-:Y:S01]  /*35720*/  STL.64 [R1+0x1940], R14 ;  /* 0x0019400e01007387 */ /* 0x008fe20000100a00 */
[----:B--2---:R1:W-:Y:S02]  /*35730*/  STL.64 [R1+0x1938], R12 ;  /* 0x0019380c01007387 */ /* 0x0043e40000100a00 */
[----:B-1----:R-:W-:Y:S01]  /*35740*/  IMAD.MOV.U32 R12, RZ, RZ, R11 ;  /* 0x000000ffff0c7224 */ /* 0x002fe200078e000b */
[----:B------:R-:W-:-:S05]  /*35750*/  MOV R13, R10 ;  /* 0x0000000a000d7202 */ /* 0x000fca0000000f00 */
[----:B------:R1:W-:Y:S02]  /*35760*/  STL.64 [R1+0x1950], R12 ;  /* 0x0019500c01007387 */ /* 0x0003e40000100a00 */
[----:B-1----:R-:W-:Y:S02]  /*35770*/  MOV R12, R9 ;  /* 0x00000009000c7202 */ /* 0x002fe40000000f00 */
[----:B------:R-:W-:-:S05]  /*35780*/  MOV R13, R3 ;  /* 0x00000003000d7202 */ /* 0x000fca0000000f00 */
[----:B------:R-:W-:Y:S01]  /*35790*/  STL.64 [R1+0x1968], R12 ;  /* 0x0019680c01007387 */ /* 0x000fe20000100a00 */
[----:B0-----:R-:W-:Y:S02]  /*357a0*/  STL.64 [R1+0x1978], R22 ;  /* 0x0019781601007387 */ /* 0x001fe40000100a00 */
[----:B------:R0:W-:Y:S02]  /*357b0*/  STL.64 [R1+0x1970], R20 ;  /* 0x0019701401007387 */ /* 0x0001e40000100a00 */
[----:B0-----:R-:W2:Y:S01]  /*357c0*/  LDL.LU R20, [R1+0xc0] ;  /* 0x0000c00001147983 */ /* 0x001ea20000300800 */
[----:B------:R-:W2:Y:S02]  /*357d0*/  LDL.LU R21, [R1+0xc4] ;  /* 0x0000c40001157983 */ /* 0x000ea40000300800 */
[----:B------:R-:W2:Y:S02]  /*357e0*/  LDL.LU R22, [R1+0xc8] ;  /* 0x0000c80001167983 */ /* 0x000ea40000300800 */
[----:B------:R-:W2:Y:S01]  /*357f0*/  LDL.LU R23, [R1+0xcc] ;  /* 0x0000cc0001177983 */ /* 0x000ea20000300800 */
[----:B------:R-:W2:Y:S01]  /*35800*/  LDL.LU.64 R6, [R1+0x1988] ;  /* 0x0019880001067983 */ /* 0x000ea20000300a00 */
[----:B------:R-:W2:Y:S02]  /*35810*/  LDL.LU.64 R4, [R1+0x1980] ;  /* 0x0019800001047983 */ /* 0x000ea40000300a00 */
[----:B------:R-:W3:Y:S02]  /*35820*/  LDL.64 R24, [R1+0x30] ;  /* 0x0000300001187983 */ /* 0x000ee40000100a00 */
[----:B---3--:R0:W-:Y:S01]  /*35830*/  STL.64 [R1+0x1948], R24 ;  /* 0x0019481801007387 */ /* 0x0081e20000100a00 */
[----:B------:R-:W-:Y:S02]  /*35840*/  STL.64 [R1+0x70], R16 ;  /* 0x0000701001007387 */ /* 0x000fe40000100a00 */
[----:B------:R-:W-:Y:S02]  /*35850*/  STL.64 [R1+0x78], R18 ;  /* 0x0000781201007387 */ /* 0x000fe40000100a00 */
[----:B------:R-:W-:Y:S01]  /*35860*/  IMAD.MOV.U32 R12, RZ, RZ, R2 ;  /* 0x000000ffff0c7224 */ /* 0x000fe200078e0002 */
[----:B------:R-:W-:Y:S01]  /*35870*/  MOV R13, R0 ;  /* 0x00000000000d7202 */ /* 0x000fe20000000f00 */
[----:B------:R-:W-:Y:S04]  /*35880*/  LDSM.16.M88.4 R16, [R8+0x15000] ;  /* 0x015000000810783b */ /* 0x000fe80000000200 */
[----:B0-----:R-:W3:Y:S01]  /*35890*/  LDL.LU R24, [R1+0x120] ;  /* 0x0001200001187983 */ /* 0x001ee20000300800 */
[----:B------:R-:W3:Y:S02]  /*358a0*/  LDL.LU R25, [R1+0x124] ;  /* 0x0001240001197983 */ /* 0x000ee40000300800 */
[----:B------:R-:W4:Y:S02]  /*358b0*/  LDL.LU R26, [R1+0x128] ;  /* 0x00012800011a7983 */ /* 0x000f240000300800 */
[----:B------:R-:W4:Y:S01]  /*358c0*/  LDL.LU R27, [R1+0x12c] ;  /* 0x00012c00011b7983 */ /* 0x000f220000300800 */
[----:B--2---:R-:W-:Y:S01]  /*358d0*/  HMMA.16816.F32 R12, R4, R12, R20 ;  /* 0x0000000c040c723c */ /* 0x004fe20000001814 */
[----:B----4-:R-:W-:Y:S01]  /*358e0*/  STL.64 [R1+0x1960], R26 ;  /* 0x0019601a01007387 */ /* 0x010fe20000100a00 */
[----:B---3--:R0:W-:Y:S03]  /*358f0*/  STL.64 [R1+0x1958], R24 ;  /* 0x0019581801007387 */ /* 0x0081e60000100a00 */
[----:B0-----:R-:W2:Y:S01]  /*35900*/  LDL.LU R24, [R1+0xf0] ;  /* 0x0000f00001187983 */ /* 0x001ea20000300800 */
[----:B------:R-:W2:Y:S02]  /*35910*/  LDL.LU R25, [R1+0xf4] ;  /* 0x0000f40001197983 */ /* 0x000ea40000300800 */
[----:B------:R-:W2:Y:S02]  /*35920*/  LDL.LU R26, [R1+0xf8] ;  /* 0x0000f800011a7983 */ /* 0x000ea40000300800 */
[----:B------:R-:W2:Y:S01]  /*35930*/  LDL.LU R27, [R1+0xfc] ;  /* 0x0000fc00011b7983 */ /* 0x000ea20000300800 */
[----:B------:R-:W3:Y:S01]  /*35940*/  LDL.LU.64 R22, [R1+0x1978] ;  /* 0x0019780001167983 */ /* 0x000ee20000300a00 */
[----:B------:R-:W4:Y:S03]  /*35950*/  LDL.LU.64 R20, [R1+0x1970] ;  /* 0x0019700001147983 */ /* 0x000f260000300a00 */
[----:B----4-:R-:W-:Y:S01]  /*35960*/  STL.64 [R1+0x20], R20 ;  /* 0x0000201401007387 */ /* 0x010fe20000100a00 */
[----:B---3--:R-:W-:Y:S07]  /*35970*/  STL.64 [R1+0x28], R22 ;  /* 0x0000281601007387 */ /* 0x008fee0000100a00 */
[----:B------:R-:W-:Y:S02]  /*35980*/  STL.64 [R1+0x4b0], R12 ;  /* 0x0004b00c01007387 */ /* 0x000fe40000100a00 */
[----:B------:R-:W-:Y:S02]  /*35990*/  STL.64 [R1+0x4b8], R14 ;  /* 0x0004b80e01007387 */ /* 0x000fe40000100a00 */
[----:B------:R-:W0:Y:S02]  /*359a0*/  LDSM.16.M88.4 R12, [R8+0x16000] ;  /* 0x01600000080c783b */ /* 0x000e240000000200 */
[----:B------:R-:W1:Y:S02]  /*359b0*/  LDSM.16.M88.4 R8, [R8+0x17000] ;  /* 0x017000000808783b */ /* 0x000e640000000200 */
[----:B0-----:R0:W-:Y:S01]  /*359c0*/  STL.64 [R1], R12 ;  /* 0x0000000c01007387 */ /* 0x0011e20000100a00 */
[----:B------:R-:W-:Y:S01]  /*359d0*/  MOV R29, R12 ;  /* 0x0000000c001d7202 */ /* 0x000fe20000000f00 */
[----:B------:R2:W-:Y:S01]  /*359e0*/  STL.64 [R1+0x8], R14 ;  /* 0x0000080e01007387 */ /* 0x0005e20000100a00 */
[----:B------:R-:W-:-:S02]  /*359f0*/  MOV R3, R13 ;  /* 0x0000000d00037202 */ /* 0x000fc40000000f00 */
[----:B0-----:R-:W2:Y:S02]  /*35a00*/  LDL.LU.64 R12, [R1+0x1968] ;  /* 0x00196800010c7983 */ /* 0x001ea40000300a00 */
[C---:B--2---:R-:W-:Y:S02]  /*35a10*/  HMMA.16816.F32 R12, R4.reuse, R12, R24 ;  /* 0x0000000c040c723c */ /* 0x044fe40000001818 */
[----:B------:R-:W2:Y:S01]  /*35a20*/  LDL.LU.64 R26, [R1+0x1960] ;  /* 0x00196000011a7983 */ /* 0x000ea20000300a00 */
[----:B------:R-:W2:Y:S11]  /*35a30*/  LDL.LU.64 R24, [R1+0x1958] ;  /* 0x0019580001187983 */ /* 0x000eb60000300a00 */
[----:B------:R-:W-:Y:S09]  /*35a40*/  @!UPT UIADD3 URZ, URZ, URZ, URZ ;  /* 0x0000003f3f3ff290 */ /* 0x000ff2000fffe03f */
[----:B------:R0:W-:Y:S01]  /*35a50*/  STL.64 [R1+0x4a0], R12 ;  /* 0x0004a00c01007387 */ /* 0x0001e20000100a00 */
[----:B------:R2:W-:Y:S03]  /*35a60*/  STL.64 [R1+0x4a8], R14 ;  /* 0x0004a80e01007387 */ /* 0x0005e60000100a00 */
[----:B0-----:R-:W2:Y:S01]  /*35a70*/  LDL.LU.64 R12, [R1+0x1950] ;  /* 0x00195000010c7983 */ /* 0x001ea20000300a00 */
[----:B------:R-:W-:Y:S02]  /*35a80*/  STL.64 [R1+0x10], R16 ;  /* 0x0000101001007387 */ /* 0x000fe40000100a00 */
[----:B------:R-:W-:Y:S02]  /*35a90*/  STL.64 [R1+0x18], R18 ;  /* 0x0000181201007387 */ /* 0x000fe40000100a00 */
[----:B-1----:R-:W-:Y:S01]  /*35aa0*/  STL [R1+0x157c], R10 ;  /* 0x00157c0a01007387 */ /* 0x002fe20000100800 */
[----:B------:R-:W-:Y:S01]  /*35ab0*/  STL [R1+0x1578], R11 ;  /* 0x0015780b01007387 */ /* 0x000fe20000100800 */
[C---:B--2---:R-:W-:Y:S03]  /*35ac0*/  HMMA.16816.F32 R12, R4.reuse, R12, R24 ;  /* 0x0000000c040c723c */ /* 0x044fe60000001818 */
[----:B------:R-:W2:Y:S11]  /*35ad0*/  LDL.LU.64 R24, [R1+0x1948] ;  /* 0x0019480001187983 */ /* 0x000eb60000300a00 */
[----:B------:R-:W-:Y:S09]  /*35ae0*/  @!UPT UIADD3 URZ, URZ, URZ, URZ ;  /* 0x0000003f3f3ff290 */ /* 0x000ff2000fffe03f */
        /* <DEDUP_REMOVED lines=11> */
[C---:B--2---:R-:W-:Y:S01]  /*35ba0*/  HMMA.16816.F32 R20, R4.reuse, R20, R12 ;  /* 0x000000140414723c */ /* 0x044fe2000000180c */
[----:B------:R-:W2:Y:S01]  /*35bb0*/  LDL.LU.64 R14, [R1+0x1920] ;  /* 0x00192000010e7983 */ /* 0x000ea20000300a00 */
[----:B------:R-:W2:Y:S11]  /*35bc0*/  LDL.LU.64 R12, [R1+0x1918] ;  /* 0x00191800010c7983 */ /* 0x000eb60000300a00 */
[----:B------:R-:W-:Y:S10]  /*35bd0*/  @!UPT UIADD3 URZ, URZ, URZ, URZ ;  /* 0x0000003f3f3ff290 */ /* 0x000ff4000fffe03f */
[----:B------:R-:W-:Y:S01]  /*35be0*/  STL.64 [R1+0x440], R20 ;  /* 0x0004401401007387 */ /* 0x000fe20000100a00 */
[----:B------:R-:W-:Y:S02]  /*35bf0*/  STL.64 [R1+0x448], R22 ;  /* 0x0004481601007387 */ /* 0x000fe40000100a00 */
[----:B------:R-:W0:Y:S04]  /*35c00*/  LDSM.16.M88.4 R20, [R28+0x19000] ;  /* 0x019000001c14783b */ /* 0x000e280000000200 */
[----:B------:R-:W-:Y:S01]  /*35c10*/  IMAD.MOV.U32 R10, RZ, RZ, R16 ;  /* 0x000000ffff0a7224 */ /* 0x000fe200078e0010 */
[----:B0-----:R-:W-:Y:S01]  /*35c20*/  STL.64 [R1+0x1890], R22 ;  /* 0x0018901601007387 */ /* 0x001fe20000100a00 */
[----:B------:R0:W-:Y:S02]  /*35c30*/  STL.64 [R1+0x1888], R20 ;  /* 0x0018881401007387 */ /* 0x0001e40000100a00 */
[----:B0-----:R-:W-:Y:S01]  /*35c40*/  MOV R21, R3 ;  /* 0x0000000300157202 */ /* 0x001fe20000000f00 */
[----:B------:R-:W-:Y:S01]  /*35c50*/  MOV R3, R17 ;  /* 0x0000001100037202 */ /* 0x000fe20000000f00 */
[----:B--2---:R-:W-:Y:S01]  /*35c60*/  HMMA.16816.F32 R12, R4, R16, R12 ;  /* 0x00000010040c723c */ /* 0x004fe2000000180c */
[----:B------:R-:W0:Y:S11]  /*35c70*/  LDSM.16.M88.4 R16, [R28+0x19800] ;  /* 0x019800001c10783b */ /* 0x000e360000000200 */
[----:B------:R-:W-:Y:S11]  /*35c80*/  @!UPT UIADD3 URZ, URZ, URZ, URZ ;  /* 0x0000003f3f3ff290 */ /* 0x000ff6000fffe03f */
[----:B------:R-:W-:Y:S01]  /*35c90*/  STL.64 [R1+0x410], R12 ;  /* 0x0004100c01007387 */ /* 0x000fe20000100a00 */
[----:B------:R1:W-:Y:S03]  /*35ca0*/  STL.64 [R1+0x418], R14 ;  /* 0x0004180e01007387 */ /* 0x0003e60000100a00 */
[----:B-1----:R-:W2:Y:S01]  /*35cb0*/  LDL.LU.64 R14, [R1+0x1910] ;  /* 0x00191000010e7983 */ /* 0x002ea20000300a00 */
[----:B------:R-:W2:Y:S03]  /*35cc0*/  LDL.LU.64 R12, [R1+0x1908] ;  /* 0x00190800010c7983 */ /* 0x000ea60000300a00 */
[----:B0-----:R-:W-:Y:S01]  /*35cd0*/  STL.64 [R1+0x1830], R18 ;  /* 0x0018301201007387 */ /* 0x001fe20000100a00 */
[----:B------:R0:W-:Y:S03]  /*35ce0*/  STL.64 [R1+0x1828], R16 ;  /* 0x0018281001007387 */ /* 0x0001e60000100a00 */
[----:B0-----:R-:W3:Y:S01]  /*35cf0*/  LDL.LU R16, [R1+0x370] ;  /* 0x0003700001107983 */ /* 0x001ee20000300800 */
[----:B------:R-:W3:Y:S02]  /*35d00*/  LDL.LU R17, [R1+0x374] ;  /* 0x0003740001117983 */ /* 0x000ee40000300800 */
[----:B------:R-:W3:Y:S02]  /*35d10*/  LDL.LU R18, [R1+0x378] ;  /* 0x0003780001127983 */ /* 0x000ee40000300800 */
[----:B------:R-:W3:Y:S01]  /*35d20*/  LDL.LU R19, [R1+0x37c] ;  /* 0x00037c0001137983 */ /* 0x000ee20000300800 */
[----:B------:R-:W-:-:S05]  /*35d30*/  MOV R20, R29 ;  /* 0x0000001d00147202 */ /* 0x000fca0000000f00 */
[----:B------:R-:W-:Y:S02]  /*35d40*/  STL.64 [R1+0x18a8], R20 ;  /* 0x0018a81401007387 */ /* 0x000fe40000100a00 */
[C---:B--2---:R-:W-:Y:S11]  /*35d50*/  HMMA.16816.F32 R12, R4.reuse, R20, R12 ;  /* 0x00000014040c723c */ /* 0x044ff6000000180c */
[----:B------:R-:W-:Y:S11]  /*35d60*/  @!UPT UIADD3 URZ, URZ, URZ, URZ ;  /* 0x0000003f3f3ff290 */ /* 0x000ff6000fffe03f */
[----:B------:R-:W-:Y:S01]  /*35d70*/  @!UPT UIADD3 URZ, URZ, URZ, URZ ;  /* 0x0000003f3f3ff290 */ /* 0x000fe2000fffe03f */
[----:B------:R-:W-:Y:S01]  /*35d80*/  STL.64 [R1+0x400], R12 ;  /* 0x0004000c01007387 */ /* 0x000fe20000100a00 */
[----:B------:R-:W-:Y:S02]  /*35d90*/  STL.64 [R1+0x408], R14 ;  /* 0x0004080e01007387 */ /* 0x000fe40000100a00 */
[----:B------:R-:W0:Y:S02]  /*35da0*/  LDSM.16.M88.4 R12, [R28+0x1a000] ;  /* 0x01a000001c0c783b */ /* 0x000e240000000200 */
[----:B0-----:R-:W-:Y:S02]  /*35db0*/  STL.64 [R1+0x17b0], R14 ;  /* 0x0017b00e01007387 */ /* 0x001fe40000100a00 */
[----:B------:R3:W-:Y:S02]  /*35dc0*/  STL.64 [R1+0x17a8], R12 ;  /* 0x0017a80c01007387 */ /* 0x0007e40000100a00 */
[----:B---3--:R-:W-:Y:S01]  /*35dd0*/  HMMA.16816.F32 R12, R4, R8, R16 ;  /* 0x00000008040c723c */ /* 0x008fe20000001810 */
[----:B------:R-:W-:Y:S01]  /*35de0*/  STL.64 [R1+0x18b0], R8 ;  /* 0x0018b00801007387 */ /* 0x000fe20000100a00 */
[----:B------:R-:W-:Y:S01]  /*35df0*/  IMAD.MOV.U32 R2, RZ, RZ, R24 ;  /* 0x000000ffff027224 */ /* 0x000fe200078e0018 */
[----:B------:R-:W-:-:S02]  /*35e00*/  MOV R0, R25 ;  /* 0x0000001900007202 */ /* 0x000fc40000000f00 */
[----:B------:R-:W0:Y:S04]  /*35e10*/  LDSM.16.M88.4 R4, [R28+0x1a800] ;  /* 0x01a800001c04783b */ /* 0x000e280000000200 */
[----:B------:R-:W1:Y:S11]  /*35e20*/  LDSM.16.M88.4 R24, [R28+0x18800] ;  /* 0x018800001c18783b */ /* 0x000e760000000200 */
[----:B------:R-:W-:Y:S03]  /*35e30*/  @!UPT UIADD3 URZ, URZ, URZ, URZ ;  /* 0x0000003f3f3ff290 */ /* 0x000fe6000fffe03f */
[----:B------:R2:W-:Y:S01]  /*35e40*/  STL.64 [R1+0x3c0], R12 ;  /* 0x0003c00c01007387 */ /* 0x0005e20000100a00 */
[----:B------:R-:W-:Y:S01]  /*35e50*/  STL.64 [R1+0x3c8], R14 ;  /* 0x0003c80e01007387 */ /* 0x000fe20000100a00 */
[----:B--2---:R-:W-:Y:S02]  /*35e60*/  MOV R12, R10 ;  /* 0x0000000a000c7202 */ /* 0x004fe40000000f00 */
[----:B------:R-:W-:-:S05]  /*35e70*/  MOV R13, R3 ;  /* 0x00000003000d7202 */ /* 0x000fca0000000f00 */
[----:B------:R2:W-:Y:S04]  /*35e80*/  STL.64 [R1+0x18b8], R12 ;  /* 0x0018b80c01007387 */ /* 0x0005e80000100a00 */
[----:B--2---:R-:W2:Y:S01]  /*35e90*/  LDL.LU R12, [R1+0x350] ;  /* 0x00035000010c7983 */ /* 0x004ea20000300800 */
[----:B------:R-:W2:Y:S02]  /*35ea0*/  LDL.LU R13, [R1+0x354] ;  /* 0x00035400010d7983 */ /* 0x000ea40000300800 */
[----:B------:R-:W3:Y:S02]  /*35eb0*/  LDL.LU R14, [R1+0x358] ;  /* 0x00035800010e7983 */ /* 0x000ee40000300800 */
[----:B------:R-:W3:Y:S02]  /*35ec0*/  LDL.LU R15, [R1+0x35c] ;  /* 0x00035c00010f7983 */ /* 0x000ee40000300800 */
[----:B---3--:R-:W-:Y:S01]  /*35ed0*/  STL.64 [R1+0x18c8], R14 ;  /* 0x0018c80e01007387 */ /* 0x008fe20000100a00 */
[----:B--2---:R2:W-:Y:S02]  /*35ee0*/  STL.64 [R1+0x18c0], R12 ;  /* 0x0018c00c01007387 */ /* 0x0045e40000100a00 */
[----:B--2---:R-:W-:Y:S01]  /*35ef0*/  IMAD.MOV.U32 R12, RZ, RZ, R2 ;  /* 0x000000ffff0c7224 */ /* 0x004fe200078e0002 */
[----:B------:R-:W-:-:S05]  /*35f00*/  MOV R13, R0 ;  /* 0x00000000000d7202 */ /* 0x000fca0000000f00 */
[----:B------:R2:W-:Y:S04]  /*35f10*/  STL.64 [R1+0x18d8], R12 ;  /* 0x0018d80c01007387 */ /* 0x0005e80000100a00 */
[----:B--2---:R-:W2:Y:S04]  /*35f20*/  LDL.64 R12, [R1+0x40] ;  /* 0x00004000010c7983 */ /* 0x004ea80000100a00 */
[----:B--2---:R2:W-:Y:S04]  /*35f30*/  STL.64 [R1+0x18f0], R12 ;  /* 0x0018f00c01007387 */ /* 0x0045e80000100a00 */
[----:B--2---:R-:W2:Y:S01]  /*35f40*/  LDL.LU R12, [R1+0x690] ;  /* 0x00069000010c7983 */ /* 0x004ea20000300800 */
[----:B------:R-:W2:Y:S02]  /*35f50*/  LDL.LU R13, [R1+0x694] ;  /* 0x00069400010d7983 */ /* 0x000ea40000300800 */
[----:B------:R-:W3:Y:S02]  /*35f60*/  LDL.LU R14, [R1+0x698] ;  /* 0x00069800010e7983 */ /* 0x000ee40000300800 */
[----:B------:R-:W3:Y:S02]  /*35f70*/  LDL.LU R15, [R1+0x69c] ;  /* 0x00069c00010f7983 */ /* 0x000ee40000300800 */
[----:B---3--:R-:W-:Y:S01]  /*35f80*/  STL.64 [R1+0x1900], R14 ;  /* 0x0019000e01007387 */ /* 0x008fe20000100a00 */
[----:B--2---:R2:W-:Y:S03]  /*35f90*/  STL.64 [R1+0x18f8], R12 ;  /* 0x0018f80c01007387 */ /* 0x0045e60000100a00 */
[----:B--2---:R-:W1:Y:S01]  /*35fa0*/  LDL.LU R12, [R1+0x3b0] ;  /* 0x0003b000010c7983 */ /* 0x004e620000300800 */
[----:B------:R-:W1:Y:S02]  /*35fb0*/  LDL.LU R13, [R1+0x3b4] ;  /* 0x0003b400010d7983 */ /* 0x000e640000300800 */
[----:B------:R-:W1:Y:S02]  /*35fc0*/  LDL.LU R14, [R1+0x3b8] ;  /* 0x0003b800010e7983 */ /* 0x000e640000300800 */
[----:B------:R-:W1:Y:S01]  /*35fd0*/  LDL.LU R15, [R1+0x3bc] ;  /* 0x0003bc00010f7983 */ /* 0x000e620000300800 */
[----:B------:R-:W2:Y:S04]  /*35fe0*/  LDL.64 R8, [R1+0x20] ;  /* 0x0000200001087983 */ /* 0x000ea80000100a00 */
[----:B--2---:R2:W-:Y:S04]  /*35ff0*/  STL.64 [R1+0x18d0], R8 ;  /* 0x0018d00801007387 */ /* 0x0045e80000100a00 */
        /* <DEDUP_REMOVED lines=10> */
[----:B------:R-:W3:Y:S01]  /*360a0*/  LDL.LU R20, [R1+0x330] ;  /* 0x0003300001147983 */ /* 0x000ee20000300800 */
[----:B------:R-:W3:Y:S02]  /*360b0*/  LDL.LU R21, [R1+0x334] ;  /* 0x0003340001157983 */ /* 0x000ee40000300800 */
[----:B------:R-:W3:Y:S02]  /*360c0*/  LDL.LU R22, [R1+0x338] ;  /* 0x0003380001167983 */ /* 0x000ee40000300800 */
[----:B------:R-:W3:Y:S01]  /*360d0*/  LDL.LU R23, [R1+0x33c] ;  /* 0x00033c0001177983 */ /* 0x000ee20000300800 */
[----:B------:R-:W4:Y:S01]  /*360e0*/  LDL.LU R16, [R1+0x2c0] ;  /* 0x0002c00001107983 */ /* 0x000f220000300800 */
[----:B------:R-:W4:Y:S02]  /*360f0*/  LDL.LU R17, [R1+0x2c4] ;  /* 0x0002c40001117983 */ /* 0x000f240000300800 */
[----:B------:R-:W5:Y:S02]  /*36100*/  LDL.LU R18, [R1+0x2c8] ;  /* 0x0002c80001127983 */ /* 0x000f640000300800 */
[----:B------:R-:W5:Y:S02]  /*36110*/  LDL.LU R19, [R1+0x2cc] ;  /* 0x0002cc0001137983 */ /* 0x000f640000300800 */
[----:B-----5:R-:W-:Y:S01]  /*36120*/  STL.64 [R1+0x1870], R18 ;  /* 0x0018701201007387 */ /* 0x020fe20000100a00 */
[----:B----4-:R4:W-:Y:S03]  /*36130*/  STL.64 [R1+0x1868], R16 ;  /* 0x0018681001007387 */ /* 0x0109e60000100a00 */
[----:B----4-:R-:W4:Y:S01]  /*36140*/  LDL.64 R16, [R1+0x50] ;  /* 0x0000500001107983 */ /* 0x010f220000100a00 */
[----:B0-----:R-:W-:Y:S02]  /*36150*/  STL.64 [R1+0x1748], R6 ;  /* 0x0017480601007387 */ /* 0x001fe40000100a00 */
[----:B------:R0:W-:Y:S02]  /*36160*/  STL.64 [R1+0x1740], R4 ;  /* 0x0017400401007387 */ /* 0x0001e40000100a00 */
[----:B0-----:R-:W1:Y:S02]  /*36170*/  LDL.64 R4, [R1+0x60] ;  /* 0x0000600001047983 */ /* 0x001e640000100a00 */
[C---:B-1----:R-:W-:Y:S11]  /*36180*/  HMMA.16816.F32 R12, R24.reuse, R4, R12 ;  /* 0x00000004180c723c */ /* 0x042ff6000000180c */
[----:B------:R-:W-:Y:S11]  /*36190*/  @!UPT UIADD3 URZ, URZ, URZ, URZ ;  /* 0x0000003f3f3ff290 */ /* 0x000ff6000fffe03f */
[----:B------:R-:W-:Y:S01]  /*361a0*/  @!UPT UIADD3 URZ, URZ, URZ, URZ ;  /* 0x0000003f3f3ff290 */ /* 0x000fe2000fffe03f */
[----:B------:R-:W-:Y:S01]  /*361b0*/  STL.64 [R1+0x3b0], R12 ;  /* 0x0003b00c01007387 */ /* 0x000fe20000100a00 */
[----:B------:R0:W-:Y:S03]  /*361c0*/  STL.64 [R1+0x3b8], R14 ;  /* 0x0003b80e01007387 */ /* 0x0001e60000100a00 */
[----:B0-----:R-:W4:Y:S01]  /*361d0*/  LDL.LU.64 R14, [R1+0x1900] ;  /* 0x00190000010e7983 */ /* 0x001f220000300a00 */
[----:B------:R-:W4:Y:S02]  /*361e0*/  LDL.LU.64 R12, [R1+0x18f8] ;  /* 0x0018f800010c7983 */ /* 0x000f240000300a00 */
[C---:B----4-:R-:W-:Y:S11]  /*361f0*/  HMMA.16816.F32 R12, R24.reuse, R16, R12 ;  /* 0x00000010180c723c */ /* 0x050ff6000000180c */
[----:B------:R-:W-:Y:S11]  /*36200*/  @!UPT UIADD3 URZ, URZ, URZ, URZ ;  /* 0x0000003f3f3ff290 */ /* 0x000ff6000fffe03f */
[----:B------:R-:W-:Y:S01]  /*36210*/  @!UPT UIADD3 URZ, URZ, URZ, URZ ;  /* 0x0000003f3f3ff290 */ /* 0x000fe2000fffe03f */
[----:B------:R0:W-:Y:S01]  /*36220*/  STL.64 [R1+0x3a0], R12 ;  /* 0x0003a00c01007387 */ /* 0x0001e20000100a00 */
[----:B------:R-:W-:Y:S03]  /*36230*/  STL.64 [R1+0x3a8], R14 ;  /* 0x0003a80e01007387 */ /* 0x000fe60000100a00 */
[----:B0-----:R-:W2:Y:S01]  /*36240*/  LDL.LU.64 R12, [R1+0x18f0] ;  /* 0x0018f000010c7983 */ /* 0x001ea20000300a00 */
[----:B------:R0:W-:Y:S03]  /*36250*/  STL.64 [R1+0x1880], R16 ;  /* 0x0018801001007387 */ /* 0x0001e60000100a00 */
[----:B0-----:R-:W4:Y:S01]  /*36260*/  LDL.LU R16, [R1+0x300] ;  /* 0x0003000001107983 */ /* 0x001f220000300800 */
[----:B------:R-:W4:Y:S02]  /*36270*/  LDL.LU R17, [R1+0x304] ;  /* 0x0003040001117983 */ /* 0x000f240000300800 */
[----:B------:R-:W5:Y:S02]  /*36280*/  LDL.LU R18, [R1+0x308] ;  /* 0x0003080001127983 */ /* 0x000f640000300800 */
[----:B------:R-:W5:Y:S01]  /*36290*/  LDL.LU R19, [R1+0x30c] ;  /* 0x00030c0001137983 */ /* 0x000f620000300800 */
[----:B--2---:R-:W-:Y:S01]  /*362a0*/  HMMA.16816.F32 R8, R24, R12, R8 ;  /* 0x0000000c1808723c */ /* 0x004fe20000001808 */
[----:B------:R-:W-:-:S02]  /*362b0*/  MOV R2, R12 ;  /* 0x0000000c00027202 */ /* 0x000fc40000000f00 */
[----:B------:R-:W-:Y:S01]  /*362c0*/  MOV R0, R13 ;  /* 0x0000000d00007202 */ /* 0x000fe20000000f00 */
[----:B-----5:R-:W-:Y:S01]  /*362d0*/  STL.64 [R1+0x18a0], R18 ;  /* 0x0018a01201007387 */ /* 0x020fe20000100a00 */
[----:B----4-:R0:W-:Y:S03]  /*362e0*/  STL.64 [R1+0x1898], R16 ;  /* 0x0018981001007387 */ /* 0x0101e60000100a00 */
[----:B0-----:R-:W2:Y:S01]  /*362f0*/  LDL.LU R16, [R1+0x320] ;  /* 0x0003200001107983 */ /* 0x001ea20000300800 */
[----:B------:R-:W2:Y:S02]  /*36300*/  LDL.LU R17, [R1+0x324] ;  /* 0x0003240001117983 */ /* 0x000ea40000300800 */
[----:B------:R-:W2:Y:S02]  /*36310*/  LDL.LU R18, [R1+0x328] ;  /* 0x0003280001127983 */ /* 0x000ea40000300800 */
[----:B------:R-:W2:Y:S10]  /*36320*/  LDL.LU R19, [R1+0x32c] ;  /* 0x00032c0001137983 */ /* 0x000eb40000300800 */
[----:B------:R-:W-:Y:S01]  /*36330*/  STL.64 [R1+0x390], R8 ;  /* 0x0003900801007387 */ /* 0x000fe20000100a00 */
[----:B------:R0:W-:Y:S03]  /*36340*/  STL.64 [R1+0x398], R10 ;  /* 0x0003980a01007387 */ /* 0x0001e60000100a00 */
[----:B0-----:R-:W4:Y:S01]  /*36350*/  LDL.LU.64 R10, [R1+0x18e8] ;  /* 0x0018e800010a7983 */ /* 0x001f220000300a00 */
[----:B------:R-:W4:Y:S02]  /*36360*/  LDL.LU.64 R8, [R1+0x18e0] ;  /* 0x0018e00001087983 */ /* 0x000f240000300a00 */
[----:B------:R-:W4:Y:S02]  /*36370*/  LDL.LU.64 R12, [R1+0x18d8] ;  /* 0x0018d800010c7983 */ /* 0x000f240000300a00 */
[C---:B----4-:R-:W-:Y:S01]  /*36380*/  HMMA.16816.F32 R12, R24.reuse, R12, R8 ;  /* 0x0000000c180c723c */ /* 0x050fe20000001808 */
[----:B------:R-:W4:Y:S11]  /*36390*/  LDL.LU.64 R8, [R1+0x18d0] ;  /* 0x0018d00001087983 */ /* 0x000f360000300a00 */
[----:B------:R-:W-:Y:S11]  /*363a0*/  @!UPT UIADD3 URZ, URZ, URZ, URZ ;  /* 0x0000003f3f3ff290 */ /* 0x000ff6000fffe03f */
        /* <DEDUP_REMOVED lines=8> */
[----:B------:R3:W-:Y:S03]  /*36430*/  STL.64 [R1+0x378], R14 ;  /* 0x0003780e01007387 */ /* 0x0007e60000100a00 */
[----:B0-----:R-:W3:Y:S01]  /*36440*/  LDL.LU.64 R12, [R1+0x18b8] ;  /* 0x0018b800010c7983 */ /* 0x001ee20000300a00 */
[----:B------:R-:W-:Y:S01]  /*36450*/  IMAD.MOV.U32 R6, RZ, RZ, R8 ;  /* 0x000000ffff067224 */ /* 0x000fe200078e0008 */
[----:B------:R-:W-:Y:S02]  /*36460*/  MOV R3, R9 ;  /* 0x0000000900037202 */ /* 0x000fe40000000f00 */
[----:B------:R-:W4:Y:S01]  /*36470*/  LDL.LU.64 R8, [R1+0x18b0] ;  /* 0x0018b00001087983 */ /* 0x000f220000300a00 */
[C---:B---3--:R-:W-:Y:S03]  /*36480*/  HMMA.16816.F32 R12, R24.reuse, R12, R20 ;  /* 0x0000000c180c723c */ /* 0x048fe60000001814 */
[----:B------:R-:W2:Y:S11]  /*36490*/  LDL.LU.64 R20, [R1+0x18a8] ;  /* 0x0018a80001147983 */ /* 0x000eb60000300a00 */
[----:B------:R-:W-:Y:S09]  /*364a0*/  @!UPT UIADD3 URZ, URZ, URZ, URZ ;  /* 0x0000003f3f3ff290 */ /* 0x000ff2000fffe03f */
[----:B------:R0:W-:Y:S01]  /*364b0*/  STL.64 [R1+0x360], R12 ;  /* 0x0003600c01007387 */ /* 0x0001e20000100a00 */
[----:B------:R-:W-:Y:S02]  /*364c0*/  MOV R10, R14 ;  /* 0x0000000e000a7202 */ /* 0x000fe40000000f00 */
[----:B------:R-:W-:Y:S01]  /*364d0*/  MOV R11, R15 ;  /* 0x0000000f000b7202 */ /* 0x000fe20000000f00 */
[----:B0-----:R-:W3:Y:S01]  /*364e0*/  LDL.LU R12, [R1+0x280] ;  /* 0x00028000010c7983 */ /* 0x001ee20000300800 */
[----:B------:R-:W3:Y:S02]  /*364f0*/  LDL.LU R13, [R1+0x284] ;  /* 0x00028400010d7983 */ /* 0x000ee40000300800 */
[----:B------:R-:W5:Y:S02]  /*36500*/  LDL.LU R14, [R1+0x288] ;  /* 0x00028800010e7983 */ /* 0x000f640000300800 */
[----:B------:R-:W5:Y:S02]  /*36510*/  LDL.LU R15, [R1+0x28c] ;  /* 0x00028c00010f7983 */ /* 0x000f640000300800 */
[----:B-----5:R-:W-:Y:S01]  /*36520*/  STL.64 [R1+0x17c0], R14 ;  /* 0x0017c00e01007387 */ /* 0x020fe20000100a00 */
[----:B---3--:R0:W-:Y:S03]  /*36530*/  STL.64 [R1+0x17b8], R12 ;  /* 0x0017b80c01007387 */ /* 0x0081e60000100a00 */
[----:B0-----:R-:W3:Y:S01]  /*36540*/  LDL.64 R12, [R1+0x10] ;  /* 0x00001000010c7983 */ /* 0x001ee20000100a00 */
[C---:B--2---:R-:W-:Y:S03]  /*36550*/  HMMA.16816.F32 R20, R24.reuse, R20, R16 ;  /* 0x000000141814723c */ /* 0x044fe60000001810 */
[----:B---3--:R0:W-:Y:S04]  /*36560*/  STL.64 [R1+0x1850], R12 ;  /* 0x0018500c01007387 */ /* 0x0081e80000100a00 */
[----:B0-----:R-:W4:Y:S01]  /*36570*/  LDL.LU R12, [R1+0x310] ;  /* 0x00031000010c7983 */ /* 0x001f220000300800 */
[----:B------:R-:W4:Y:S02]  /*36580*/  LDL.LU R13, [R1+0x314] ;  /* 0x00031400010d7983 */ /* 0x000f240000300800 */
[----:B------:R-:W4:Y:S02]  /*36590*/  LDL.LU R14, [R1+0x318] ;  /* 0x00031800010e7983 */ /* 0x000f240000300800 */
[----:B------:R-:W4:Y:S01]  /*365a0*/  LDL.LU R15, [R1+0x31c] ;  /* 0x00031c00010f7983 */ /* 0x000f220000300800 */
[----:B------:R-:W2:Y:S01]  /*365b0*/  LDL.LU.64 R18, [R1+0x18a0] ;  /* 0x0018a00001127983 */ /* 0x000ea20000300a00 */
[----:B------:R-:W2:Y:S09]  /*365c0*/  LDL.LU.64 R16, [R1+0x1898] ;  /* 0x0018980001107983 */ /* 0x000eb20000300a00 */
[----:B------:R-:W-:Y:S02]  /*365d0*/  STL.64 [R1+0x350], R20 ;  /* 0x0003501401007387 */ /* 0x000fe40000100a00 */
[----:B------:R0:W-:Y:S02]  /*365e0*/  STL.64 [R1+0x358], R22 ;  /* 0x0003581601007387 */ /* 0x0001e40000100a00 */
[----:B0-----:R-:W2:Y:S01]  /*365f0*/  LDL.LU.64 R22, [R1+0x1890] ;  /* 0x0018900001167983 */ /* 0x001ea20000300a00 */
[----:B------:R-:W2:Y:S01]  /*36600*/  LDL.LU.64 R20, [R1+0x1888] ;  /* 0x0018880001147983 */ /* 0x000ea20000300a00 */
[----:B----4-:R-:W-:Y:S07]  /*36610*/  HMMA.16816.F32 R24, R24, R8, R12 ;  /* 0x000000081818723c */ /* 0x010fee000000180c */
[----:B------:R-:W-:Y:S01]  /*36620*/  IMAD.MOV.U32 R12, RZ, RZ, R6 ;  /* 0x000000ffff0c7224 */ /* 0x000fe200078e0006 */
[----:B--2---:R-:W-:Y:S01]  /*36630*/  HMMA.16816.F32 R16, R20, R4, R16 ;  /* 0x000000041410723c */ /* 0x004fe20000001810 */
[----:B------:R-:W-:Y:S11]  /*36640*/  MOV R13, R3 ;  /* 0x00000003000d7202 */ /* 0x000ff60000000f00 */
[----:B------:R-:W-:Y:S03]  /*36650*/  @!UPT UIADD3 URZ, URZ, URZ, URZ ;  /* 0x0000003f3f3ff290 */ /* 0x000fe6000fffe03f */
[----:B------:R-:W-:Y:S01]  /*36660*/  STL.64 [R1+0x310], R24 ;  /* 0x0003101801007387 */ /* 0x000fe20000100a00 */
[----:B------:R-:W-:Y:S02]  /*36670*/  STL.64 [R1+0x318], R26 ;  /* 0x0003181a01007387 */ /* 0x000fe40000100a00 */
[----:B------:R0:W-:Y:S02]  /*36680*/  STL.64 [R1+0x1878], R12 ;  /* 0x0018780c01007387 */ /* 0x0001e40000100a00 */
[----:B0-----:R-:W2:Y:S01]  /*36690*/  LDL.LU R12, [R1+0x2f0] ;  /* 0x0002f000010c7983 */ /* 0x001ea20000300800 */
[----:B------:R-:W2:Y:S02]  /*366a0*/  LDL.LU R13, [R1+0x2f4] ;  /* 0x0002f400010d7983 */ /* 0x000ea40000300800 */
[----:B------:R-:W2:Y:S02]  /*366b0*/  LDL.LU R14, [R1+0x2f8] ;  /* 0x0002f800010e7983 */ /* 0x000ea40000300800 */
[----:B------:R-:W2:Y:S01]  /*366c0*/  LDL.LU R15, [R1+0x2fc] ;  /* 0x0002fc00010f7983 */ /* 0x000ea20000300800 */
[----:B------:R-:W-:Y:S01]  /*366d0*/  STL.64 [R1+0x1840], R10 ;  /* 0x0018400a01007387 */ /* 0x000fe20000100a00 */
[----:B------:R-:W-:Y:S02]  /*366e0*/  STL.64 [R1+0x1838], R8 ;  /* 0x0018380801007387 */ /* 0x000fe40000100a00 */
[----:B------:R-:W3:Y:S02]  /*366f0*/  LDL.64 R24, [R1+0x30] ;  /* 0x0000300001187983 */ /* 0x000ee40000100a00 */
[----:B------:R0:W-:Y:S01]  /*36700*/  STL.64 [R1+0x300], R16 ;  /* 0x0003001001007387 */ /* 0x0001e20000100a00 */
[----:B------:R-:W-:Y:S04]  /*36710*/  STL.64 [R1+0x308], R18 ;  /* 0x0003081201007387 */ /* 0x000fe80000100a00 */
[----:B0-----:R-:W2:Y:S01]  /*36720*/  LDL.LU.64 R16, [R1+0x1880] ;  /* 0x0018800001107983 */ /* 0x001ea20000300a00 */
[----:B------:R0:W-:Y:S01]  /*36730*/  STL.64 [R1+0x1848], R4 ;  /* 0x0018480401007387 */ /* 0x0001e20000100a00 */
[----:B------:R-:W-:-:S02]  /*36740*/  MOV R8, R2 ;  /* 0x0000000200087202 */ /* 0x000fc40000000f00 */
[----:B------:R-:W-:Y:S01]  /*36750*/  MOV R9, R0 ;  /* 0x0000000000097202 */ /* 0x000fe20000000f00 */
[----:B0-----:R-:W4:Y:S01]  /*36760*/  LDL.LU R4, [R1+0x2d0] ;  /* 0x0002d00001047983 */ /* 0x001f220000300800 */
[----:B------:R-:W4:Y:S02]  /*36770*/  LDL.LU R5, [R1+0x2d4] ;  /* 0x0002d40001057983 */ /* 0x000f240000300800 */
[----:B------:R-:W4:Y:S02]  /*36780*/  LDL.LU R6, [R1+0x2d8] ;  /* 0x0002d80001067983 */ /* 0x000f240000300800 */
[----:B------:R-:W4:Y:S01]  /*36790*/  LDL.LU R7, [R1+0x2dc] ;  /* 0x0002dc0001077983 */ /* 0x000f220000300800 */
[C---:B--2---:R-:W-:Y:S01]  /*367a0*/  HMMA.16816.F32 R12, R20.reuse, R16, R12 ;  /* 0x00000010140c723c */ /* 0x044fe2000000180c */
[----:B------:R-:W-:Y:S01]  /*367b0*/  IMAD.MOV.U32 R2, RZ, RZ, R16 ;  /* 0x000000ffff027224 */ /* 0x000fe200078e0010 */
[----:B------:R-:W-:Y:S11]  /*367c0*/  MOV R0, R17 ;  /* 0x0000001100007202 */ /* 0x000ff60000000f00 */
[----:B------:R-:W-:Y:S10]  /*367d0*/  @!UPT UIADD3 URZ, URZ, URZ, URZ ;  /* 0x0000003f3f3ff290 */ /* 0x000ff4000fffe03f */
[----:B------:R0:W-:Y:S01]  /*367e0*/  STL.64 [R1+0x2f0], R12 ;  /* 0x0002f00c01007387 */ /* 0x0001e20000100a00 */
[----:B------:R-:W-:Y:S03]  /*367f0*/  STL.64 [R1+0x2f8], R14 ;  /* 0x0002f80e01007387 */ /* 0x000fe60000100a00 */
[----:B0-----:R-:W2:Y:S01]  /*36800*/  LDL.LU.64 R12, [R1+0x1878] ;  /* 0x00187800010c7983 */ /* 0x001ea20000300a00 */
[----:B------:R-:W3:Y:S02]  /*36810*/  LDL.LU.64 R18, [R1+0x1870] ;  /* 0x0018700001127983 */ /* 0x000ee40000300a00 */
[----:B------:R-:W3:Y:S01]  /*36820*/  LDL.LU.64 R16, [R1+0x1868] ;  /* 0x0018680001107983 */ /* 0x000ee20000300a00 */
[C---:B----4-:R-:W-:Y:S11]  /*36830*/  HMMA.16816.F32 R4, R20.reuse, R8, R4 ;  /* 0x000000081404723c */ /* 0x050ff60000001804 */
[----:B------:R-:W-:Y:S11]  /*36840*/  @!UPT UIADD3 URZ, URZ, URZ, URZ ;  /* 0x0000003f3f3ff290 */ /* 0x000ff6000fffe03f */
[----:B------:R-:W-:Y:S01]  /*36850*/  @!UPT UIADD3 URZ, URZ, URZ, URZ ;  /* 0x0000003f3f3ff290 */ /* 0x000fe2000fffe03f */
[----:B------:R0:W-:Y:S01]  /*36860*/  STL.64 [R1+0x2e0], R4 ;  /* 0x0002e00401007387 */ /* 0x0001e20000100a00 */
[----:B------:R1:W-:Y:S03]  /*36870*/  STL.64 [R1+0x2e8], R6 ;  /* 0x0002e80601007387 */ /* 0x0003e60000100a00 */
[----:B0-----:R-:W4:Y:S01]  /*36880*/  LDL.LU R4, [R1+0x290] ;  /* 0x0002900001047983 */ /* 0x001f220000300800 */
[C---:B---3--:R-:W-:Y:S11]  /*36890*/  HMMA.16816.F32 R8, R20.reuse, R24, R16 ;  /* 0x000000181408723c */ /* 0x048ff60000001810 */
[----:B------:R-:W-:Y:S11]  /*368a0*/  @!UPT UIADD3 URZ, URZ, URZ, URZ ;  /* 0x0000003f3f3ff290 */ /* 0x000ff6000fffe03f */
[----:B------:R-:W-:Y:S01]  /*368b0*/  @!UPT UIADD3 URZ, URZ, URZ, URZ ;  /* 0x0000003f3f3ff290 */ /* 0x000fe2000fffe03f */
[----:B------:R-:W-:Y:S01]  /*368c0*/  STL.64 [R1+0x2d0], R8 ;  /* 0x0002d00801007387 */ /* 0x000fe20000100a00 */
[----:B------:R-:W-:Y:S02]  /*368d0*/  STL.64 [R1+0x2d8], R10 ;  /* 0x0002d80a01007387 */ /* 0x000fe40000100a00 */
[----:B------:R-:W4:Y:S02]  /*368e0*/  LDL.LU R5, [R1+0x294] ;  /* 0x0002940001057983 */ /* 0x000f240000300800 */
[----:B-1----:R-:W3:Y:S01]  /*368f0*/  LDL.LU R6, [R1+0x298] ;  /* 0x0002980001067983 */ /* 0x002ee20000300800 */
[----:B------:R-:W3:Y:S04]  /*36900*/  LDL.LU R7, [R1+0x29c] ;  /* 0x00029c0001077983 */ /* 0x000ee80000300800 */
[----:B---3--:R-:W-:Y:S01]  /*36910*/  STL.64 [R1+0x1860], R6 ;  /* 0x0018600601007387 */ /* 0x008fe20000100a00 */
[----:B----4-:R0:W-:Y:S03]  /*36920*/  STL.64 [R1+0x1858], R4 ;  /* 0x0018580401007387 */ /* 0x0101e60000100a00 */
[----:B0-----:R-:W2:Y:S01]  /*36930*/  LDL.LU R4, [R1+0x2b0] ;  /* 0x0002b00001047983 */ /* 0x001ea20000300800 */
[----:B------:R-:W2:Y:S02]  /*36940*/  LDL.LU R5, [R1+0x2b4] ;  /* 0x0002b40001057983 */ /* 0x000ea40000300800 */
[----:B------:R-:W2:Y:S02]  /*36950*/  LDL.LU R6, [R1+0x2b8] ;  /* 0x0002b80001067983 */ /* 0x000ea40000300800 */
[----:B------:R-:W2:Y:S01]  /*36960*/  LDL.LU R7, [R1+0x2bc] ;  /* 0x0002bc0001077983 */ /* 0x000ea20000300800 */
[----:B------:R-:W3:Y:S01]  /*36970*/  LDL.64 R8, [R1] ;  /* 0x0000000001087983 */ /* 0x000ee20000100a00 */
[----:B------:R-:W4:Y:S02]  /*36980*/  LDL.LU R16, [R1+0x1a0] ;  /* 0x0001a00001107983 */ /* 0x000f240000300800 */
[----:B------:R-:W4:Y:S02]  /*36990*/  LDL.LU R17, [R1+0x1a4] ;  /* 0x0001a40001117983 */ /* 0x000f240000300800 */
[----:B------:R-:W4:Y:S01]  /*369a0*/  LDL.LU R18, [R1+0x1a8] ;  /* 0x0001a80001127983 */ /* 0x000f220000300800 */
[----:B------:R-:W4:Y:S01]  /*369b0*/  LDL.LU R19, [R1+0x1ac] ;  /* 0x0001ac0001137983 */ /* 0x000f220000300800 */
[----:B------:R0:W-:Y:S03]  /*369c0*/  STL.64 [R1+0x17f8], R24 ;  /* 0x0017f81801007387 */ /* 0x0001e60000100a00 */
[----:B0-----:R-:W5:Y:S01]  /*369d0*/  LDL.LU R24, [R1+0x170] ;  /* 0x0001700001187983 */ /* 0x001f620000300800 */
[----:B------:R-:W5:Y:S02]  /*369e0*/  LDL.LU R25, [R1+0x174] ;  /* 0x0001740001197983 */ /* 0x000f640000300800 */
[----:B------:R-:W3:Y:S02]  /*369f0*/  LDL.LU R26, [R1+0x178] ;  /* 0x00017800011a7983 */ /* 0x000ee40000300800 */
[----:B------:R-:W3:Y:S01]  /*36a00*/  LDL.LU R27, [R1+0x17c] ;  /* 0x00017c00011b7983 */ /* 0x000ee20000300800 */
[----:B--2---:R-:W-:Y:S01]  /*36a10*/  HMMA.16816.F32 R12, R20, R12, R4 ;  /* 0x0000000c140c723c */ /* 0x004fe20000001804 */
[----:B---3--:R-:W-:Y:S01]  /*36a20*/  STL.64 [R1+0x1808], R26 ;  /* 0x0018081a01007387 */ /* 0x008fe20000100a00 */
[----:B-----5:R0:W-:Y:S02]  /*36a30*/  STL.64 [R1+0x1800], R24 ;  /* 0x0018001801007387 */ /* 0x0201e40000100a00 */
[----:B0-----:R-:W-:-:S02]  /*36a40*/  MOV R24, R2 ;  /* 0x0000000200187202 */ /* 0x001fc40000000f00 */
[----:B------:R-:W-:-:S05]  /*36a50*/  MOV R25, R0 ;  /* 0x0000000000197202 */ /* 0x000fca0000000f00 */
[----:B------:R0:W-:Y:S04]  /*36a60*/  STL.64 [R1+0x1820], R24 ;  /* 0x0018201801007387 */ /* 0x0001e80000100a00 */
[----:B0-----:R-:W2:Y:S01]  /*36a70*/  LDL.LU R24, [R1+0x2a0] ;  /* 0x0002a00001187983 */ /* 0x001ea20000300800 */
[----:B------:R-:W2:Y:S02]  /*36a80*/  LDL.LU R25, [R1+0x2a4] ;  /* 0x0002a40001197983 */ /* 0x000ea40000300800 */
[----:B------:R-:W2:Y:S02]  /*36a90*/  LDL.LU R26, [R1+0x2a8] ;  /* 0x0002a800011a7983 */ /* 0x000ea40000300800 */
[----:B------:R-:W2:Y:S01]  /*36aa0*/  LDL.LU R27, [R1+0x2ac] ;  /* 0x0002ac00011b7983 */ /* 0x000ea20000300800 */
[----:B------:R-:W3:Y:S01]  /*36ab0*/  LDL.LU.64 R6, [R1+0x1860] ;  /* 0x0018600001067983 */ /* 0x000ee20000300a00 */
[----:B------:R-:W3:Y:S02]  /*36ac0*/  LDL.LU.64 R4, [R1+0x1858] ;  /* 0x0018580001047983 */ /* 0x000ee40000300a00 */
[----:B------:R0:W-:Y:S02]  /*36ad0*/  STL.64 [R1+0x330], R12 ;  /* 0x0003300c01007387 */ /* 0x0001e40000100a00 */
[----:B------:R-:W-:Y:S01]  /*36ae0*/  STL.64 [R1+0x338], R14 ;  /* 0x0003380e01007387 */ /* 0x000fe20000100a00 */
[----:B0-----:R-:W2:Y:S02]  /*36af0*/  LDL.LU.64 R12, [R1+0x1850] ;  /* 0x00185000010c7983 */ /* 0x001ea40000300a00 */
[C---:B--2---:R-:W-:Y:S11]  /*36b00*/  HMMA.16816.F32 R24, R20.reuse, R12, R24 ;  /* 0x0000000c1418723c */ /* 0x044ff60000001818 */
[----:B------:R-:W-:Y:S11]  /*36b10*/  @!UPT UIADD3 URZ, URZ, URZ, URZ ;  /* 0x0000003f3f3ff290 */ /* 0x000ff6000fffe03f */
[----:B------:R-:W-:Y:S01]  /*36b20*/  @!UPT UIADD3 URZ, URZ, URZ, URZ ;  /* 0x0000003f3f3ff290 */ /* 0x000fe2000fffe03f */
[----:B------:R0:W-:Y:S01]  /*36b30*/  STL.64 [R1+0x3f0], R24 ;  /* 0x0003f01801007387 */ /* 0x0001e20000100a00 */
[----:B------:R1:W-:Y:S03]  /*36b40*/  STL.64 [R1+0x3f8], R26 ;  /* 0x0003f81a01007387 */ /* 0x0003e60000100a00 */
[----:B0-----:R-:W2:Y:S01]  /*36b50*/  LDL.LU R24, [R1+0x190] ;  /* 0x0001900001187983 */ /* 0x001ea20000300800 */
[----:B------:R-:W2:Y:S02]  /*36b60*/  LDL.LU R25, [R1+0x194] ;  /* 0x0001940001197983 */ /* 0x000ea40000300800 */
[----:B-1----:R-:W2:Y:S02]  /*36b70*/  LDL.LU R26, [R1+0x198] ;  /* 0x00019800011a7983 */ /* 0x002ea40000300800 */
[----:B------:R-:W2:Y:S01]  /*36b80*/  LDL.LU R27, [R1+0x19c] ;  /* 0x00019c00011b7983 */ /* 0x000ea20000300800 */
[----:B------:R0:W-:Y:S04]  /*36b90*/  STL.64 [R1+0x17d8], R12 ;  /* 0x0017d80c01007387 */ /* 0x0001e80000100a00 */
[----:B0-----:R-:W5:Y:S01]  /*36ba0*/  LDL.64 R12, [R1+0x20] ;  /* 0x00002000010c7983 */ /* 0x001f620000100a00 */
[C---:B---3--:R-:W-:Y:S03]  /*36bb0*/  HMMA.16816.F32 R4, R20.reuse, R8, R4 ;  /* 0x000000081404723c */ /* 0x048fe60000001804 */
[----:B-----5:R0:W-:Y:S04]  /*36bc0*/  STL.64 [R1+0x17f0], R12 ;  /* 0x0017f00c01007387 */ /* 0x0201e80000100a00 */
[----:B0-----:R-:W3:Y:S01]  /*36bd0*/  LDL.LU R12, [R1+0x160] ;  /* 0x00016000010c7983 */ /* 0x001ee20000300800 */
[----:B------:R-:W3:Y:S02]  /*36be0*/  LDL.LU R13, [R1+0x164] ;  /* 0x00016400010d7983 */ /* 0x000ee40000300800 */
[----:B------:R-:W5:Y:S02]  /*36bf0*/  LDL.LU R14, [R1+0x168] ;  /* 0x00016800010e7983 */ /* 0x000f640000300800 */
[----:B------:R-:W5:Y:S02]  /*36c00*/  LDL.LU R15, [R1+0x16c] ;  /* 0x00016c00010f7983 */ /* 0x000f640000300800 */
[----:B------:R-:W-:Y:S01]  /*36c10*/  IMAD.MOV.U32 R2, RZ, RZ, R8 ;  /* 0x000000ffff027224 */ /* 0x000fe200078e0008 */
[----:B------:R-:W-:Y:S01]  /*36c20*/  MOV R0, R9 ;  /* 0x0000000900007202 */ /* 0x000fe20000000f00 */
[----:B-----5:R-:W-:Y:S01]  /*36c30*/  STL.64 [R1+0x1818], R14 ;  /* 0x0018180e01007387 */ /* 0x020fe20000100a00 */
[----:B---3--:R0:W-:Y:S03]  /*36c40*/  STL.64 [R1+0x1810], R12 ;  /* 0x0018100c01007387 */ /* 0x0081e60000100a00 */
[----:B0-----:R-:W3:Y:S01]  /*36c50*/  LDL.LU R12, [R1+0x180] ;  /* 0x00018000010c7983 */ /* 0x001ee20000300800 */
[----:B------:R-:W3:Y:S02]  /*36c60*/  LDL.LU R13, [R1+0x184] ;  /* 0x00018400010d7983 */ /* 0x000ee40000300800 */
[----:B------:R-:W3:Y:S02]  /*36c70*/  LDL.LU R14, [R1+0x188] ;  /* 0x00018800010e7983 */ /* 0x000ee40000300800 */
[----:B------:R-:W3:Y:S01]  /*36c80*/  LDL.LU R15, [R1+0x18c] ;  /* 0x00018c00010f7983 */ /* 0x000ee20000300800 */
[----:B------:R0:W-:Y:S01]  /*36c90*/  STL.64 [R1+0x430], R4 ;  /* 0x0004300401007387 */ /* 0x0001e20000100a00 */
[----:B------:R-:W-:Y:S03]  /*36ca0*/  STL.64 [R1+0x438], R6 ;  /* 0x0004380601007387 */ /* 0x000fe60000100a00 */
[----:B0-----:R-:W2:Y:S01]  /*36cb0*/  LDL.LU.64 R4, [R1+0x1848] ;  /* 0x0018480001047983 */ /* 0x001ea20000300a00 */
[----:B------:R-:W5:Y:S02]  /*36cc0*/  LDL.LU.64 R10, [R1+0x1840] ;  /* 0x00184000010a7983 */ /* 0x000f640000300a00 */
[----:B------:R-:W4:Y:S02]  /*36cd0*/  LDL.LU.64 R8, [R1+0x1838] ;  /* 0x0018380001087983 */ /* 0x000f240000300a00 */
[----:B----4-:R-:W-:Y:S01]  /*36ce0*/  HMMA.16816.F32 R20, R20, R8, R16 ;  /* 0x000000081414723c */ /* 0x010fe20000001810 */
[----:B------:R-:W2:Y:S01]  /*36cf0*/  LDL.LU.64 R18, [R1+0x1830] ;  /* 0x0018300001127983 */ /* 0x000ea20000300a00 */
[----:B------:R-:W2:Y:S02]  /*36d00*/  LDL.LU.64 R16, [R1+0x1828] ;  /* 0x0018280001107983 */ /* 0x000ea40000300a00 */
[----:B-----5:R-:W-:Y:S02]  /*36d10*/  STL.64 [R1+0x17d0], R10 ;  /* 0x0017d00a01007387 */ /* 0x020fe40000100a00 */
[----:B------:R0:W-:Y:S11]  /*36d20*/  STL.64 [R1+0x17c8], R8 ;  /* 0x0017c80801007387 */ /* 0x0001f60000100a00 */
[----:B------:R-:W-:Y:S06]  /*36d30*/  @!UPT UIADD3 URZ, URZ, URZ, URZ ;  /* 0x0000003f3f3ff290 */ /* 0x000fec000fffe03f */
[----:B------:R-:W-:Y:S01]  /*36d40*/  STL.64 [R1+0x3e0], R20 ;  /* 0x0003e01401007387 */ /* 0x000fe20000100a00 */
[----:B------:R-:W-:Y:S02]  /*36d50*/  STL.64 [R1+0x3e8], R22 ;  /* 0x0003e81601007387 */ /* 0x000fe40000100a00 */
[----:B0-----:R-:W4:Y:S02]  /*36d60*/  LDL.LU R8, [R1+0x270] ;  /* 0x0002700001087983 */ /* 0x001f240000300800 */
[----:B------:R-:W4:Y:S01]  /*36d70*/  LDL.LU R9, [R1+0x274] ;  /* 0x0002740001097983 */ /* 0x000f220000300800 */
[----:B------:R-:W5:Y:S01]  /*36d80*/  LDL.LU R10, [R1+0x278] ;  /* 0x00027800010a7983 */ /* 0x000f620000300800 */
[----:B------:R-:W5:Y:S01]  /*36d90*/  LDL.LU R11, [R1+0x27c] ;  /* 0x00027c00010b7983 */ /* 0x000f620000300800 */
[C---:B--2---:R-:W-:Y:S02]  /*36da0*/  HMMA.16816.F32 R24, R16.reuse, R4, R24 ;  /* 0x000000041018723c */ /* 0x044fe40000001818 */
[----:B-----5:R-:W-:Y:S01]  /*36db0*/  STL.64 [R1+0x17e8], R10 ;  /* 0x0017e80a01007387 */ /* 0x020fe20000100a00 */
[----:B----4-:R0:W-:Y:S03]  /*36dc0*/  STL.64 [R1+0x17e0], R8 ;  /* 0x0017e00801007387 */ /* 0x0101e60000100a00 */
[----:B0-----:R-:W2:Y:S01]  /*36dd0*/  LDL.LU R8, [R1+0x150] ;  /* 0x0001500001087983 */ /* 0x001ea20000300800 */
[----:B------:R-:W2:Y:S02]  /*36de0*/  LDL.LU R9, [R1+0x154] ;  /* 0x0001540001097983 */ /* 0x000ea40000300800 */
[----:B------:R-:W2:Y:S02]  /*36df0*/  LDL.LU R10, [R1+0x158] ;  /* 0x00015800010a7983 */ /* 0x000ea40000300800 */
[----:B------:R-:W2:Y:S01]  /*36e00*/  LDL.LU R11, [R1+0x15c] ;  /* 0x00015c00010b7983 */ /* 0x000ea20000300800 */
[----:B------:R-:W4:Y:S11]  /*36e10*/  LDL.LU.64 R20, [R1+0x40] ;  /* 0x0000400001147983 */ /* 0x000f360000300a00 */
[----:B------:R0:W-:Y:S02]  /*36e20*/  STL.64 [R1+0x3d0], R24 ;  /* 0x0003d01801007387 */ /* 0x0001e40000100a00 */
[----:B------:R3:W-:Y:S01]  /*36e30*/  STL.64 [R1+0x3d8], R26 ;  /* 0x0003d81a01007387 */ /* 0x0007e20000100a00 */
[----:B0-----:R-:W3:Y:S02]  /*36e40*/  LDL.LU.64 R24, [R1+0x1820] ;  /* 0x0018200001187983 */ /* 0x001ee40000300a00 */
[C---:B---3--:R-:W-:Y:S02]  /*36e50*/  HMMA.16816.F32 R24, R16.reuse, R24, R12 ;  /* 0x000000181018723c */ /* 0x048fe4000000180c */
[----:B------:R-:W3:Y:S01]  /*36e60*/  LDL.LU.64 R14, [R1+0x1818] ;  /* 0x00181800010e7983 */ /* 0x000ee20000300a00 */
[----:B------:R-:W3:Y:S11]  /*36e70*/  LDL.LU.64 R12, [R1+0x1810] ;  /* 0x00181000010c7983 */ /* 0x000ef60000300a00 */
[----:B------:R-:W-:Y:S09]  /*36e80*/  @!UPT UIADD3 URZ, URZ, URZ, URZ ;  /* 0x0000003f3f3ff290 */ /* 0x000ff2000fffe03f */
        /* <DEDUP_REMOVED lines=9> */
[----:B0-----:R-:W3:Y:S01]  /*36f20*/  LDL.LU.64 R24, [R1+0x17f8] ;  /* 0x0017f80001187983 */ /* 0x001ee20000300a00 */
[----:B------:R0:W-:Y:S03]  /*36f30*/  STL.64 [R1+0x17a0], R20 ;  /* 0x0017a01401007387 */ /* 0x0001e60000100a00 */
[----:B0-----:R-:W4:Y:S01]  /*36f40*/  LDL.LU R20, [R1+0x420] ;  /* 0x0004200001147983 */ /* 0x001f220000300800 */
[----:B------:R-:W4:Y:S02]  /*36f50*/  LDL.LU R21, [R1+0x424] ;  /* 0x0004240001157983 */ /* 0x000f240000300800 */
[----:B------:R-:W4:Y:S02]  /*36f60*/  LDL.LU R22, [R1+0x428] ;  /* 0x0004280001167983 */ /* 0x000f240000300800 */
[----:B------:R-:W4:Y:S01]  /*36f70*/  LDL.LU R23, [R1+0x42c] ;  /* 0x00042c0001177983 */ /* 0x000f220000300800 */
[C---:B---3--:R-:W-:Y:S11]  /*36f80*/  HMMA.16816.F32 R12, R16.reuse, R24, R12 ;  /* 0x00000018100c723c */ /* 0x048ff6000000180c */
[----:B------:R-:W-:Y:S11]  /*36f90*/  @!UPT UIADD3 URZ, URZ, URZ, URZ ;  /* 0x0000003f3f3ff290 */ /* 0x000ff6000fffe03f */
[----:B------:R-:W-:Y:S01]  /*36fa0*/  @!UPT UIADD3 URZ, URZ, URZ, URZ ;  /* 0x0000003f3f3ff290 */ /* 0x000fe2000fffe03f */
[----:B------:R0:W-:Y:S01]  /*36fb0*/  STL.64 [R1+0x2b0], R12 ;  /* 0x0002b00c01007387 */ /* 0x0001e20000100a00 */
[----:B------:R-:W-:Y:S03]  /*36fc0*/  STL.64 [R1+0x2b8], R14 ;  /* 0x0002b80e01007387 */ /* 0x000fe60000100a00 */
[----:B0-----:R-:W2:Y:S01]  /*36fd0*/  LDL.LU.64 R12, [R1+0x17f0] ;  /* 0x0017f000010c7983 */ /* 0x001ea20000300a00 */
[----:B------:R0:W-:Y:S02]  /*36fe0*/  STL.64 [R1+0x1788], R24 ;  /* 0x0017881801007387 */ /* 0x0001e40000100a00 */
[----:B0-----:R-:W-:Y:S02]  /*36ff0*/  MOV R24, R2 ;  /* 0x0000000200187202 */ /* 0x001fe40000000f00 */
[----:B------:R-:W-:Y:S01]  /*37000*/  MOV R25, R0 ;  /* 0x0000000000197202 */ /* 0x000fe20000000f00 */
[C---:B--2---:R-:W-:Y:S01]  /*37010*/  HMMA.16816.F32 R8, R16.reuse, R12, R8 ;  /* 0x0000000c1008723c */ /* 0x044fe20000001808 */
[----:B------:R-:W-:Y:S01]  /*37020*/  IMAD.MOV.U32 R2, RZ, RZ, R12 ;  /* 0x000000ffff027224 */ /* 0x000fe200078e000c */
[----:B------:R-:W-:Y:S11]  /*37030*/  MOV R0, R13 ;  /* 0x0000000d00007202 */ /* 0x000ff60000000f00 */
[----:B------:R-:W-:Y:S10]  /*37040*/  @!UPT UIADD3 URZ, URZ, URZ, URZ ;  /* 0x0000003f3f3ff290 */ /* 0x000ff4000fffe03f */
[----:B------:R-:W-:Y:S01]  /*37050*/  STL.64 [R1+0x2a0], R8 ;  /* 0x0002a00801007387 */ /* 0x000fe20000100a00 */
[----:B------:R0:W-:Y:S03]  /*37060*/  STL.64 [R1+0x2a8], R10 ;  /* 0x0002a80a01007387 */ /* 0x0001e60000100a00 */
[----:B0-----:R-:W2:Y:S01]  /*37070*/  LDL.LU.64 R10, [R1+0x17e8] ;  /* 0x0017e800010a7983 */ /* 0x001ea20000300a00 */
[----:B------:R-:W2:Y:S02]  /*37080*/  LDL.LU.64 R8, [R1+0x17e0] ;  /* 0x0017e00001087983 */ /* 0x000ea40000300a00 */
[----:B------:R-:W2:Y:S02]  /*37090*/  LDL.LU.64 R12, [R1+0x17d8] ;  /* 0x0017d800010c7983 */ /* 0x000ea40000300a00 */
[----:B--2---:R-:W-:Y:S01]  /*370a0*/  HMMA.16816.F32 R8, R16, R12, R8 ;  /* 0x0000000c1008723c */ /* 0x004fe20000001808 */
[----:B------:R-:W-:-:S02]  /*370b0*/  MOV R6, R12 ;  /* 0x0000000c00067202 */ /* 0x000fc40000000f00 */
[----:B------:R-:W-:Y:S11]  /*370c0*/  MOV R3, R13 ;  /* 0x0000000d00037202 */ /* 0x000ff60000000f00 */
[----:B------:R-:W-:Y:S09]  /*370d0*/  @!UPT UIADD3 URZ, URZ, URZ, URZ ;  /* 0x0000003f3f3ff290 */ /* 0x000ff2000fffe03f */
[----:B------:R-:W-:Y:S01]  /*370e0*/  STL.64 [R1+0x290], R8 ;  /* 0x0002900801007387 */ /* 0x000fe20000100a00 */
[----:B------:R0:W-:Y:S03]  /*370f0*/  STL.64 [R1+0x298], R10 ;  /* 0x0002980a01007387 */ /* 0x0001e60000100a00 */
[----:B0-----:R-:W2:Y:S01]  /*37100*/  LDL.LU.64 R10, [R1+0x17d0] ;  /* 0x0017d000010a7983 */ /* 0x001ea20000300a00 */
[----:B------:R-:W4:Y:S02]  /*37110*/  LDL.LU.64 R8, [R1+0x17c8] ;  /* 0x0017c80001087983 */ /* 0x000f240000300a00 */
[----:B------:R-:W3:Y:S02]  /*37120*/  LDL.LU.64 R14, [R1+0x17c0] ;  /* 0x0017c000010e7983 */ /* 0x000ee40000300a00 */
[----:B------:R-:W3:Y:S02]  /*37130*/  LDL.LU.64 R12, [R1+0x17b8] ;  /* 0x0017b800010c7983 */ /* 0x000ee40000300a00 */
[C---:B---3--:R-:W-:Y:S08]  /*37140*/  HMMA.16816.F32 R24, R16.reuse, R24, R12 ;  /* 0x000000181018723c */ /* 0x048ff0000000180c */
[----:B----4-:R-:W-:Y:S01]  /*37150*/  HMMA.16816.F32 R16, R16, R8, R20 ;  /* 0x000000081010723c */ /* 0x010fe20000001814 */
[----:B------:R-:W3:Y:S01]  /*37160*/  LDL.LU.64 R14, [R1+0x17b0] ;  /* 0x0017b000010e7983 */ /* 0x000ee20000300a00 */
[----:B------:R-:W3:Y:S02]  /*37170*/  LDL.LU.64 R12, [R1+0x17a8] ;  /* 0x0017a800010c7983 */ /* 0x000ee40000300a00 */
[----:B--2---:R-:W-:Y:S11]  /*37180*/  STL.64 [R1+0x1758], R10 ;  /* 0x0017580a01007387 */ /* 0x004ff60000100a00 */
[----:B------:R-:W-:Y:S01]  /*37190*/  STL.64 [R1+0x280], R24 ;  /* 0x0002801801007387 */ /* 0x000fe20000100a00 */
[----:B------:R-:W-:Y:S02]  /*371a0*/  STL.64 [R1+0x288], R26 ;  /* 0x0002881a01007387 */ /* 0x000fe40000100a00 */
[----:B------:R0:W-:Y:S05]  /*371b0*/  STL.64 [R1+0x1750], R8 ;  /* 0x0017500801007387 */ /* 0x0001ea0000100a00 */
[----:B------:R1:W-:Y:S01]  /*371c0*/  STL.64 [R1+0x270], R16 ;  /* 0x0002701001007387 */ /* 0x0003e20000100a00 */
[----:B------:R-:W-:Y:S04]  /*371d0*/  STL.64 [R1+0x278], R18 ;  /* 0x0002781201007387 */ /* 0x000fe80000100a00 */
        /* <DEDUP_REMOVED lines=8> */
[----:B------:R-:W5:Y:S01]  /*37260*/  LDL.LU R20, [R1+0x470] ;  /* 0x0004700001147983 */ /* 0x000f620000300800 */
[----:B------:R-:W5:Y:S02]  /*37270*/  LDL.LU R21, [R1+0x474] ;  /* 0x0004740001157983 */ /* 0x000f640000300800 */
[----:B-1----:R-:W-:Y:S01]  /*37280*/  IMAD.MOV.U32 R16, RZ, RZ, R6 ;  /* 0x000000ffff107224 */ /* 0x002fe200078e0006 */
[----:B------:R-:W-:Y:S01]  /*37290*/  MOV R17, R3 ;  /* 0x0000000300117202 */ /* 0x000fe20000000f00 */
[----:B------:R-:W5:Y:S01]  /*372a0*/  LDL.LU R22, [R1+0x478] ;  /* 0x0004780001167983 */ /* 0x000f620000300800 */
[----:B------:R-:W5:Y:S01]  /*372b0*/  LDL.LU R23, [R1+0x47c] ;  /* 0x00047c0001177983 */ /* 0x000f620000300800 */
[----:B---3--:R-:W-:Y:S02]  /*372c0*/  HMMA.16816.F32 R8, R12, R4, R8 ;  /* 0x000000040c08723c */ /* 0x008fe40000001808 */
[----:B----4-:R-:W-:Y:S01]  /*372d0*/  STL.64 [R1+0x1798], R26 ;  /* 0x0017981a01007387 */ /* 0x010fe20000100a00 */
[----:B--2---:R0:W-:Y:S03]  /*372e0*/  STL.64 [R1+0x1790], R24 ;  /* 0x0017901801007387 */ /* 0x0041e60000100a00 */
[----:B0-----:R-:W5:Y:S01]  /*372f0*/  LDL.64 R24, [R1+0x50] ;  /* 0x0000500001187983 */ /* 0x001f620000100a00 */
[----:B------:R0:W-:Y:S02]  /*37300*/  STL.64 [R1+0x1770], R16 ;  /* 0x0017701001007387 */ /* 0x0001e40000100a00 */
[----:B0-----:R-:W-:-:S02]  /*37310*/  MOV R16, R2 ;  /* 0x0000000200107202 */ /* 0x001fc40000000f00 */
[----:B------:R-:W-:-:S05]  /*37320*/  MOV R17, R0 ;  /* 0x0000000000117202 */ /* 0x000fca0000000f00 */
[----:B------:R0:W-:Y:S04]  /*37330*/  STL.64 [R1+0x1780], R16 ;  /* 0x0017801001007387 */ /* 0x0001e80000100a00 */
[----:B0-----:R-:W2:Y:S01]  /*37340*/  LDL.LU R16, [R1+0x4c0] ;  /* 0x0004c00001107983 */ /* 0x001ea20000300800 */
[----:B------:R-:W2:Y:S02]  /*37350*/  LDL.LU R17, [R1+0x4c4] ;  /* 0x0004c40001117983 */ /* 0x000ea40000300800 */
[----:B------:R-:W2:Y:S02]  /*37360*/  LDL.LU R18, [R1+0x4c8] ;  /* 0x0004c80001127983 */ /* 0x000ea40000300800 */
[----:B------:R-:W2:Y:S01]  /*37370*/  LDL.LU R19, [R1+0x4cc] ;  /* 0x0004cc0001137983 */ /* 0x000ea20000300800 */
[----:B------:R0:W-:Y:S01]  /*37380*/  STL.64 [R1+0x260], R8 ;  /* 0x0002600801007387 */ /* 0x0001e20000100a00 */
[----:B------:R-:W-:Y:S03]  /*37390*/  STL.64 [R1+0x268], R10 ;  /* 0x0002680a01007387 */ /* 0x000fe60000100a00 */
[----:B0-----:R-:W3:Y:S01]  /*373a0*/  LDL.64 R8, [R1] ;  /* 0x0000000001087983 */ /* 0x001ee20000100a00 */
[----:B------:R-:W-:Y:S01]  /*373b0*/  IMAD.MOV.U32 R2, RZ, RZ, R4 ;  /* 0x000000ffff027224 */ /* 0x000fe200078e0004 */
[----:B------:R-:W-:-:S02]  /*373c0*/  MOV R0, R5 ;  /* 0x0000000500007202 */ /* 0x000fc40000000f00 */
[----:B---3--:R0:W-:Y:S04]  /*373d0*/  STL.64 [R1+0x1778], R8 ;  /* 0x0017780801007387 */ /* 0x0081e80000100a00 */
[----:B0-----:R-:W3:Y:S01]  /*373e0*/  LDL.LU R8, [R1+0x5b0] ;  /* 0x0005b00001087983 */ /* 0x001ee20000300800 */
[----:B------:R-:W3:Y:S02]  /*373f0*/  LDL.LU R9, [R1+0x5b4] ;  /* 0x0005b40001097983 */ /* 0x000ee40000300800 */
[----:B------:R-:W3:Y:S02]  /*37400*/  LDL.LU R10, [R1+0x5b8] ;  /* 0x0005b800010a7983 */ /* 0x000ee40000300800 */
[----:B------:R-:W3:Y:S01]  /*37410*/  LDL.LU R11, [R1+0x5bc] ;  /* 0x0005bc00010b7983 */ /* 0x000ee20000300800 */
[----:B------:R-:W4:Y:S01]  /*37420*/  LDL.LU R4, [R1+0x560] ;  /* 0x0005600001047983 */ /* 0x000f220000300800 */
[----:B------:R-:W4:Y:S02]  /*37430*/  LDL.LU R5, [R1+0x564] ;  /* 0x0005640001057983 */ /* 0x000f240000300800 */
[----:B------:R-:W2:Y:S02]  /*37440*/  LDL.LU R6, [R1+0x568] ;  /* 0x0005680001067983 */ /* 0x000ea40000300800 */
[----:B------:R-:W2:Y:S01]  /*37450*/  LDL.LU R7, [R1+0x56c] ;  /* 0x00056c0001077983 */ /* 0x000ea20000300800 */
[C---:B-----5:R-:W-:Y:S01]  /*37460*/  HMMA.16816.F32 R20, R12.reuse, R24, R20 ;  /* 0x000000180c14723c */ /* 0x060fe20000001814 */
[----:B------:R-:W-:Y:S01]  /*37470*/  MOV R3, R25 ;  /* 0x0000001900037202 */ /* 0x000fe20000000f00 */
[----:B--2---:R-:W-:Y:S01]  /*37480*/  STL.64 [R1+0x1768], R6 ;  /* 0x0017680601007387 */ /* 0x004fe20000100a00 */
[----:B----4-:R0:W-:Y:S03]  /*37490*/  STL.64 [R1+0x1760], R4 ;  /* 0x0017600401007387 */ /* 0x0101e60000100a00 */
[----:B0-----:R-:W2:Y:S01]  /*374a0*/  LDL.LU R4, [R1+0x590] ;  /* 0x0005900001047983 */ /* 0x001ea20000300800 */
[----:B------:R-:W2:Y:S02]  /*374b0*/  LDL.LU R5, [R1+0x594] ;  /* 0x0005940001057983 */ /* 0x000ea40000300800 */
[----:B------:R-:W2:Y:S02]  /*374c0*/  LDL.LU R6, [R1+0x598] ;  /* 0x0005980001067983 */ /* 0x000ea40000300800 */
[----:B------:R-:W2:Y:S11]  /*374d0*/  LDL.LU R7, [R1+0x59c] ;  /* 0x00059c0001077983 */ /* 0x000eb60000300800 */
[----:B------:R-:W-:Y:S01]  /*374e0*/  @!UPT UIADD3 URZ, URZ, URZ, URZ ;  /* 0x0000003f3f3ff290 */ /* 0x000fe2000fffe03f */
[----:B------:R0:W-:Y:S01]  /*374f0*/  STL.64 [R1+0x250], R20 ;  /* 0x0002501401007387 */ /* 0x0001e20000100a00 */
[----:B------:R1:W-:Y:S03]  /*37500*/  STL.64 [R1+0x258], R22 ;  /* 0x0002581601007387 */ /* 0x0003e60000100a00 */
[----:B0-----:R-:W4:Y:S01]  /*37510*/  LDL.LU.64 R20, [R1+0x17a0] ;  /* 0x0017a00001147983 */ /* 0x001f220000300a00 */
[----:B-1----:R-:W-:Y:S01]  /*37520*/  MOV R22, R24 ;  /* 0x0000001800167202 */ /* 0x002fe20000000f00 */
[----:B------:R-:W4:Y:S02]  /*37530*/  LDL.LU.64 R26, [R1+0x1798] ;  /* 0x00179800011a7983 */ /* 0x000f240000300a00 */
[----:B------:R-:W4:Y:S02]  /*37540*/  LDL.LU.64 R24, [R1+0x1790] ;  /* 0x0017900001187983 */ /* 0x000f240000300a00 */
[C---:B----4-:R-:W-:Y:S11]  /*37550*/  HMMA.16816.F32 R24, R12.reuse, R20, R24 ;  /* 0x000000140c18723c */ /* 0x050ff60000001818 */
[----:B------:R-:W-:Y:S11]  /*37560*/  @!UPT UIADD3 URZ, URZ, URZ, URZ ;  /* 0x0000003f3f3ff290 */ /* 0x000ff6000fffe03f */
[----:B------:R-:W-:Y:S01]  /*37570*/  @!UPT UIADD3 URZ, URZ, URZ, URZ ;  /* 0x0000003f3f3ff290 */ /* 0x000fe2000fffe03f */
[----:B------:R0:W-:Y:S01]  /*37580*/  STL.64 [R1+0x240], R24 ;  /* 0x0002401801007387 */ /* 0x0001e20000100a00 */
[----:B------:R-:W-:Y:S03]  /*37590*/  STL.64 [R1+0x248], R26 ;  /* 0x0002481a01007387 */ /* 0x000fe60000100a00 */
[----:B0-----:R-:W4:Y:S01]  /*375a0*/  LDL.LU.64 R24, [R1+0x1788] ;  /* 0x0017880001187983 */ /* 0x001f220000300a00 */
[----:B------:R-:W-:Y:S01]  /*375b0*/  STL.64 [R1+0x1728], R20 ;  /* 0x0017281401007387 */ /* 0x000fe20000100a00 */
        /* <DEDUP_REMOVED lines=11> */
[C---:B---3--:R-:W-:Y:S01]  /*37670*/  HMMA.16816.F32 R16, R12.reuse, R16, R8 ;  /* 0x000000100c10723c */ /* 0x048fe20000001808 */
[----:B------:R-:W2:Y:S11]  /*37680*/  LDL.LU.64 R8, [R1+0x1778] ;  /* 0x0017780001087983 */ /* 0x000eb60000300a00 */
[----:B------:R-:W-:Y:S11]  /*37690*/  @!UPT UIADD3 URZ, URZ, URZ, URZ ;  /* 0x0000003f3f3ff290 */ /* 0x000ff6000fffe03f */
[----:B------:R0:W-:Y:S01]  /*376a0*/  STL.64 [R1+0x220], R16 ;  /* 0x0002201001007387 */ /* 0x0001e20000100a00 */
[----:B------:R-:W-:Y:S03]  /*376b0*/  STL.64 [R1+0x228], R18 ;  /* 0x0002281201007387 */ /* 0x000fe60000100a00 */
[----:B0-----:R-:W4:Y:S02]  /*376c0*/  LDL.LU.64 R16, [R1+0x1770] ;  /* 0x0017700001107983 */ /* 0x001f240000300a00 */
[C---:B----4-:R-:W-:Y:S11]  /*376d0*/  HMMA.16816.F32 R24, R12.reuse, R16, R24 ;  /* 0x000000100c18723c */ /* 0x050ff60000001818 */
[----:B------:R-:W-:Y:S11]  /*376e0*/  @!UPT UIADD3 URZ, URZ, URZ, URZ ;  /* 0x0000003f3f3ff290 */ /* 0x000ff6000fffe03f */
[----:B------:R-:W-:Y:S01]  /*376f0*/  @!UPT UIADD3 URZ, URZ, URZ, URZ ;  /* 0x0000003f3f3ff290 */ /* 0x000fe2000fffe03f */
[----:B------:R0:W-:Y:S01]  /*37700*/  STL.64 [R1+0x210], R24 ;  /* 0x0002101801007387 */ /* 0x0001e20000100a00 */
[----:B------:R1:W-:Y:S03]  /*37710*/  STL.64 [R1+0x218], R26 ;  /* 0x0002181a01007387 */ /* 0x0003e60000100a00 */
[----:B0-----:R-:W3:Y:S01]  /*37720*/  LDL.LU R24, [R1+0x530] ;  /* 0x0005300001187983 */ /* 0x001ee20000300800 */
[----:B------:R-:W3:Y:S02]  /*37730*/  LDL.LU R25, [R1+0x534] ;  /* 0x0005340001197983 */ /* 0x000ee40000300800 */
[----:B-1----:R-:W4:Y:S02]  /*37740*/  LDL.LU R26, [R1+0x538] ;  /* 0x00053800011a7983 */ /* 0x002f240000300800 */
        /* <DEDUP_REMOVED lines=8> */
[----:B------:R0:W-:Y:S04]  /*377d0*/  STL.64 [R1+0x1708], R16 ;  /* 0x0017081001007387 */ /* 0x0001e80000100a00 */
[----:B0-----:R-:W3:Y:S01]  /*377e0*/  LDL.64 R16, [R1+0x20] ;  /* 0x0000200001107983 */ /* 0x001ee20000100a00 */
[----:B------:R-:W-:Y:S01]  /*377f0*/  IMAD.MOV.U32 R20, RZ, RZ, R2 ;  /* 0x000000ffff147224 */ /* 0x000fe200078e0002 */
[----:B------:R-:W-:-:S02]  /*37800*/  MOV R21, R0 ;  /* 0x0000000000157202 */ /* 0x000fc40000000f00 */
[----:B------:R-:W-:Y:S01]  /*37810*/  MOV R2, R8 ;  /* 0x0000000800027202 */ /* 0x000fe20000000f00 */
[----:B------:R-:W-:Y:S01]  /*37820*/  MOV R0, R9 ;  /* 0x0000000900007202 */ /* 0x000fe20000000f00 */
[----:B---3--:R0:W-:Y:S04]  /*37830*/  STL.64 [R1+0x1718], R16 ;  /* 0x0017181001007387 */ /* 0x0081e80000100a00 */
[----:B0-----:R-:W3:Y:S01]  /*37840*/  LDL.LU R16, [R1+0x520] ;  /* 0x0005200001107983 */ /* 0x001ee20000300800 */
[----:B------:R-:W3:Y:S02]  /*37850*/  LDL.LU R17, [R1+0x524] ;  /* 0x0005240001117983 */ /* 0x000ee40000300800 */
[----:B------:R-:W3:Y:S02]  /*37860*/  LDL.LU R18, [R1+0x528] ;  /* 0x0005280001127983 */ /* 0x000ee40000300800 */
[----:B------:R-:W3:Y:S01]  /*37870*/  LDL.LU R19, [R1+0x52c] ;  /* 0x00052c0001137983 */ /* 0x000ee20000300800 */
[----:B------:R-:W-:Y:S01]  /*37880*/  STL.64 [R1+0x200], R4 ;  /* 0x0002000401007387 */ /* 0x000fe20000100a00 */
[----:B------:R0:W-:Y:S03]  /*37890*/  STL.64 [R1+0x208], R6 ;  /* 0x0002080601007387 */ /* 0x0001e60000100a00 */
[----:B0-----:R-:W4:Y:S01]  /*378a0*/  LDL.LU.64 R6, [R1+0x1768] ;  /* 0x0017680001067983 */ /* 0x001f220000300a00 */
[----:B------:R-:W4:Y:S02]  /*378b0*/  LDL.LU.64 R4, [R1+0x1760] ;  /* 0x0017600001047983 */ /* 0x000f240000300a00 */
[----:B------:R-:W5:Y:S02]  /*378c0*/  LDL.LU.64 R10, [R1+0x1758] ;  /* 0x00175800010a7983 */ /* 0x000f640000300a00 */
[----:B------:R-:W4:Y:S02]  /*378d0*/  LDL.LU.64 R8, [R1+0x1750] ;  /* 0x0017500001087983 */ /* 0x000f240000300a00 */
[----:B----4-:R-:W-:Y:S01]  /*378e0*/  HMMA.16816.F32 R12, R12, R8, R4 ;  /* 0x000000080c0c723c */ /* 0x010fe20000001804 */
[----:B------:R-:W2:Y:S01]  /*378f0*/  LDL.LU.64 R6, [R1+0x1748] ;  /* 0x0017480001067983 */ /* 0x000ea20000300a00 */
[----:B------:R-:W2:Y:S11]  /*37900*/  LDL.LU.64 R4, [R1+0x1740] ;  /* 0x0017400001047983 */ /* 0x000eb60000300a00 */
[----:B------:R-:W-:Y:S10]  /*37910*/  @!UPT UIADD3 URZ, URZ, URZ, URZ ;  /* 0x0000003f3f3ff290 */ /* 0x000ff4000fffe03f */
[----:B------:R-:W-:Y:S01]  /*37920*/  STL.64 [R1+0x1f0], R12 ;  /* 0x0001f00c01007387 */ /* 0x000fe20000100a00 */
[----:B------:R-:W-:Y:S02]  /*37930*/  STL.64 [R1+0x1f8], R14 ;  /* 0x0001f80e01007387 */ /* 0x000fe40000100a00 */
[----:B-----5:R-:W-:Y:S02]  /*37940*/  STL.64 [R1+0x16f0], R10 ;  /* 0x0016f00a01007387 */ /* 0x020fe40000100a00 */
[----:B------:R0:W-:Y:S02]  /*37950*/  STL.64 [R1+0x16e8], R8 ;  /* 0x0016e80801007387 */ /* 0x0001e40000100a00 */
[----:B0-----:R-:W4:Y:S01]  /*37960*/  LDL.LU R8, [R1+0x540] ;  /* 0x0005400001087983 */ /* 0x001f220000300800 */
[----:B------:R-:W4:Y:S02]  /*37970*/  LDL.LU R9, [R1+0x544] ;  /* 0x0005440001097983 */ /* 0x000f240000300800 */
[----:B------:R-:W4:Y:S02]  /*37980*/  LDL.LU R10, [R1+0x548] ;  /* 0x00054800010a7983 */ /* 0x000f240000300800 */
[----:B------:R-:W4:Y:S02]  /*37990*/  LDL.LU R11, [R1+0x54c] ;  /* 0x00054c00010b7983 */ /* 0x000f240000300800 */
[----:B------:R-:W-:Y:S01]  /*379a0*/  IMAD.MOV.U32 R12, RZ, RZ, R22 ;  /* 0x000000ffff0c7224 */ /* 0x000fe200078e0016 */
[----:B------:R-:W-:Y:S01]  /*379b0*/  MOV R13, R3 ;  /* 0x00000003000d7202 */ /* 0x000fe20000000f00 */
[C---:B--2---:R-:W-:Y:S01]  /*379c0*/  HMMA.16816.F32 R20, R4.reuse, R20, R24 ;  /* 0x000000140414723c */ /* 0x044fe20000001818 */
[----:B------:R-:W2:Y:S01]  /*379d0*/  LDL.LU.64 R26, [R1+0x1738] ;  /* 0x00173800011a7983 */ /* 0x000ea20000300a00 */
[----:B------:R-:W2:Y:S11]  /*379e0*/  LDL.LU.64 R24, [R1+0x1730] ;  /* 0x0017300001187983 */ /* 0x000eb60000300a00 */
[----:B------:R-:W-:Y:S10]  /*379f0*/  @!UPT UIADD3 URZ, URZ, URZ, URZ ;  /* 0x0000003f3f3ff290 */ /* 0x000ff4000fffe03f */
[----:B------:R0:W-:Y:S01]  /*37a00*/  STL.64 [R1+0x1e0], R20 ;  /* 0x0001e01401007387 */ /* 0x0001e20000100a00 */
[----:B------:R-:W-:Y:S03]  /*37a10*/  STL.64 [R1+0x1e8], R22 ;  /* 0x0001e81601007387 */ /* 0x000fe60000100a00 */
[----:B0-----:R-:W2:Y:S01]  /*37a20*/  LDL.LU.64 R20, [R1+0x1728] ;  /* 0x0017280001147983 */ /* 0x001ea20000300a00 */
[----:B----4-:R-:W-:Y:S07]  /*37a30*/  HMMA.16816.F32 R8, R4, R12, R8 ;  /* 0x0000000c0408723c */ /* 0x010fee0000001808 */
[----:B------:R-:W-:-:S02]  /*37a40*/  MOV R12, R2 ;  /* 0x00000002000c7202 */ /* 0x000fc40000000f00 */
[----:B------:R-:W-:Y:S11]  /*37a50*/  MOV R13, R0 ;  /* 0x00000000000d7202 */ /* 0x000ff60000000f00 */
[----:B------:R-:W-:Y:S03]  /*37a60*/  @!UPT UIADD3 URZ, URZ, URZ, URZ ;  /* 0x0000003f3f3ff290 */ /* 0x000fe6000fffe03f */
[----:B------:R-:W-:Y:S01]  /*37a70*/  STL.64 [R1+0x1d0], R8 ;  /* 0x0001d00801007387 */ /* 0x000fe20000100a00 */
[----:B------:R-:W-:Y:S02]  /*37a80*/  STL.64 [R1+0x1d8], R10 ;  /* 0x0001d80a01007387 */ /* 0x000fe40000100a00 */
[----:B------:R0:W-:Y:S02]  /*37a90*/  STL.64 [R1+0x1710], R12 ;  /* 0x0017100c01007387 */ /* 0x0001e40000100a00 */
[----:B0-----:R-:W4:Y:S01]  /*37aa0*/  LDL.LU R12, [R1+0x580] ;  /* 0x00058000010c7983 */ /* 0x001f220000300800 */
[----:B------:R-:W4:Y:S02]  /*37ab0*/  LDL.LU R13, [R1+0x584] ;  /* 0x00058400010d7983 */ /* 0x000f240000300800 */
[----:B------:R-:W4:Y:S02]  /*37ac0*/  LDL.LU R14, [R1+0x588] ;  /* 0x00058800010e7983 */ /* 0x000f240000300800 */
[----:B------:R-:W4:Y:S01]  /*37ad0*/  LDL.LU R15, [R1+0x58c] ;  /* 0x00058c00010f7983 */ /* 0x000f220000300800 */
[----:B------:R-:W5:Y:S01]  /*37ae0*/  LDL.LU R8, [R1+0x600] ;  /* 0x0006000001087983 */ /* 0x000f620000300800 */
        /* <DEDUP_REMOVED lines=8> */
[----:B------:R-:W2:Y:S02]  /*37b70*/  LDL.LU R10, [R1+0x5d8] ;  /* 0x0005d800010a7983 */ /* 0x000ea40000300800 */
[----:B------:R-:W2:Y:S11]  /*37b80*/  LDL.LU R11, [R1+0x5dc] ;  /* 0x0005dc00010b7983 */ /* 0x000eb60000300800 */
[----:B------:R-:W-:Y:S02]  /*37b90*/  @!UPT UIADD3 URZ, URZ, URZ, URZ ;  /* 0x0000003f3f3ff290 */ /* 0x000fe4000fffe03f */
[----:B------:R0:W-:Y:S01]  /*37ba0*/  STL.64 [R1+0x1c0], R24 ;  /* 0x0001c01801007387 */ /* 0x0001e20000100a00 */
[----:B------:R-:W-:Y:S03]  /*37bb0*/  STL.64 [R1+0x1c8], R26 ;  /* 0x0001c81a01007387 */ /* 0x000fe60000100a00 */
[----:B0-----:R-:W3:Y:S04]  /*37bc0*/  LDL.LU.64 R24, [R1+0x1720] ;  /* 0x0017200001187983 */ /* 0x001ee80000300a00 */
[----:B------:R-:W0:Y:S04]  /*37bd0*/  S2R R0, SR_TID.X ;  /* 0x0000000000007919 */ /* 0x000e280000002100 */
[----:B------:R-:W1:Y:S01]  /*37be0*/  S2R R3, SR_TID.X ;  /* 0x0000000000037919 */ /* 0x000e620000002100 */
[----:B---3--:R-:W-:Y:S11]  /*37bf0*/  HMMA.16816.F32 R16, R4, R24, R16 ;  /* 0x000000180410723c */ /* 0x008ff60000001810 */
[----:B------:R-:W-:Y:S11]  /*37c00*/  @!UPT UIADD3 URZ, URZ, URZ, URZ ;  /* 0x0000003f3f3ff290 */ /* 0x000ff6000fffe03f */
[----:B------:R-:W-:Y:S01]  /*37c10*/  @!UPT UIADD3 URZ, URZ, URZ, URZ ;  /* 0x0000003f3f3ff290 */ /* 0x000fe2000fffe03f */
[----:B------:R3:W-:Y:S01]  /*37c20*/  STL.64 [R1+0x1b0], R16 ;  /* 0x0001b01001007387 */ /* 0x0007e20000100a00 */
[----:B------:R-:W-:Y:S03]  /*37c30*/  STL.64 [R1+0x1b8], R18 ;  /* 0x0001b81201007387 */ /* 0x000fe60000100a00 */
[----:B---3--:R-:W4:Y:S01]  /*37c40*/  LDL.LU.64 R16, [R1+0x1718] ;  /* 0x0017180001107983 */ /* 0x008f220000300a00 */
[C---:B0-----:R-:W-:Y:S01]  /*37c50*/  LOP3.LUT R29, R0.reuse, 0x7, RZ, 0xc0, !PT ;  /* 0x00000007001d7812 */ /* 0x041fe200078ec0ff */
[----:B------:R-:W-:-:S03]  /*37c60*/  IMAD.SHL.U32 R28, R0, 0x80, RZ ;  /* 0x00000080001c7824 */ /* 0x000fc600078e00ff */
[----:B------:R-:W-:-:S04]  /*37c70*/  SHF.L.U32 R23, R29, 0x4, RZ ;  /* 0x000000041d177819 */ /* 0x000fc800000006ff */
[----:B------:R-:W-:-:S04]  /*37c80*/  LOP3.LUT R23, R23, 0x780, R28, 0xf8, !PT ;  /* 0x0000078017177812 */ /* 0x000fc800078ef81c */
[----:B-1----:R-:W-:-:S04]  /*37c90*/  LOP3.LUT R23, R23, 0x10, R3, 0x78, !PT ;  /* 0x0000001017177812 */ /* 0x002fc800078e7803 */
[----:B------:R-:W-:Y:S01]  /*37ca0*/  LOP3.LUT R23, R23, 0x40, RZ, 0x3c, !PT ;  /* 0x0000004017177812 */ /* 0x000fe200078e3cff */
[----:B------:R-:W-:Y:S01]  /*37cb0*/  IMAD.MOV.U32 R3, RZ, RZ, R24 ;  /* 0x000000ffff037224 */ /* 0x000fe200078e0018 */
[----:B------:R-:W-:Y:S02]  /*37cc0*/  MOV R28, R25 ;  /* 0x00000019001c7202 */ /* 0x000fe40000000f00 */
[----:B------:R-:W-:Y:S02]  /*37cd0*/  MOV R0, R20 ;  /* 0x0000001400007202 */ /* 0x000fe40000000f00 */
[----:B------:R-:W-:Y:S01]  /*37ce0*/  MOV R2, R21 ;  /* 0x0000001500027202 */ /* 0x000fe20000000f00 */
[----:B------:R-:W-:Y:S02]  /*37cf0*/  LDSM.16.M88.4 R24, [R23+0x1b000] ;  /* 0x01b000001718783b */ /* 0x000fe40000000200 */
[----:B------:R-:W0:Y:S01]  /*37d00*/  LDSM.16.M88.4 R20, [R23+0x1b800] ;  /* 0x01b800001714783b */ /* 0x000e220000000200 */
[----:B----4-:R-:W-:Y:S01]  /*37d10*/  HMMA.16816.F32 R12, R4, R16, R12 ;  /* 0x00000010040c723c */ /* 0x010fe2000000180c */
[----:B------:R-:W-:Y:S11]  /*37d20*/  MOV R29, R17 ;  /* 0x00000011001d7202 */ /* 0x000ff60000000f00 */
[----:B------:R-:W-:Y:S11]  /*37d30*/  @!UPT UIADD3 URZ, URZ, URZ, URZ ;  /* 0x0000003f3f3ff290 */ /* 0x000ff6000fffe03f */
[----:B------:R1:W-:Y:S01]  /*37d40*/  STL.64 [R1+0x1a0], R12 ;  /* 0x0001a00c01007387 */ /* 0x0003e20000100a00 */
[----:B------:R-:W-:Y:S03]  /*37d50*/  STL.64 [R1+0x1a8], R14 ;  /* 0x0001a80e01007387 */ /* 0x000fe60000100a00 */
[----:B-1----:R-:W3:Y:S01]  /*37d60*/  LDL.LU.64 R12, [R1+0x1710] ;  /* 0x00171000010c7983 */ /* 0x002ee20000300a00 */
[----:B------:R-:W2:Y:S02]  /*37d70*/  LDL.LU.64 R16, [R1+0x1708] ;  /* 0x0017080001107983 */ /* 0x000ea40000300a00 */
[----:B0-----:R-:W-:Y:S02]  /*37d80*/  STL.64 [R1+0x1660], R22 ;  /* 0x0016601601007387 */ /* 0x001fe40000100a00 */
[----:B------:R0:W-:Y:S02]  /*37d90*/  STL.64 [R1+0x1658], R20 ;  /* 0x0016581401007387 */ /* 0x0001e40000100a00 */
[----:B0-----:R-:W4:Y:S01]  /*37da0*/  LDL.LU R20, [R1+0x650] ;  /* 0x0006500001147983 */ /* 0x001f220000300800 */
[----:B------:R-:W4:Y:S02]  /*37db0*/  LDL.LU R21, [R1+0x654] ;  /* 0x0006540001157983 */ /* 0x000f240000300800 */
[----:B------:R-:W5:Y:S02]  /*37dc0*/  LDL.LU R22, [R1+0x658] ;  /* 0x0006580001167983 */ /* 0x000f640000300800 */
[----:B------:R-:W5:Y:S01]  /*37dd0*/  LDL.LU R23, [R1+0x65c] ;  /* 0x00065c0001177983 */ /* 0x000f620000300800 */
[----:B------:R-:W0:Y:S02]  /*37de0*/  S2R R19, SR_TID.X ;  /* 0x0000000000137919 */ /* 0x000e240000002100 */
[----:B0-----:R-:W-:-:S02]  /*37df0*/  LOP3.LUT R15, R19, 0x7, RZ, 0xc0, !PT ;  /* 0x00000007130f7812 */ /* 0x001fc400078ec0ff */
[----:B------:R-:W-:-:S03]  /*37e00*/  SHF.L.U32 R18, R19, 0x7, RZ ;  /* 0x0000000713127819 */ /* 0x000fc600000006ff */
[----:B------:R-:W-:-:S05]  /*37e10*/  IMAD.SHL.U32 R14, R15, 0x10, RZ ;  /* 0x000000100f0e7824 */ /* 0x000fca00078e00ff */
[----:B------:R-:W-:-:S04]  /*37e20*/  LOP3.LUT R14, R14, 0x780, R18, 0xf8, !PT ;  /* 0x000007800e0e7812 */ /* 0x000fc800078ef812 */
[----:B------:R-:W-:-:S04]  /*37e30*/  LOP3.LUT R14, R14, 0x10, R19, 0x78, !PT ;  /* 0x000000100e0e7812 */ /* 0x000fc800078e7813 */
[----:B------:R-:W-:Y:S01]  /*37e40*/  LOP3.LUT R14, R14, 0x60, RZ, 0x3c, !PT ;  /* 0x000000600e0e7812 */ /* 0x000fe200078e3cff */
[----:B--2---:R-:W-:Y:S01]  /*37e50*/  HMMA.16816.F32 R16, R4, R16, R8 ;  /* 0x000000100410723c */ /* 0x004fe20000001808 */
[----:B-----5:R-:W-:Y:S01]  /*37e60*/  STL.64 [R1+0x16d0], R22 ;  /* 0x0016d01601007387 */ /* 0x020fe20000100a00 */
        /* <DEDUP_REMOVED lines=8> */
[----:B------:R-:W-:Y:S02]  /*37ef0*/  STL.64 [R1+0x198], R18 ;  /* 0x0001981201007387 */ /* 0x000fe40000100a00 */
[----:B------:R-:W0:Y:S04]  /*37f00*/  LDSM.16.M88.4 R16, [R14+0x18000] ;  /* 0x018000000e10783b */ /* 0x000e280000000200 */
[----:B------:R-:W1:Y:S04]  /*37f10*/  S2R R15, SR_TID.X ;  /* 0x00000000000f7919 */ /* 0x000e680000002100 */
[----:B0-----:R0:W-:Y:S04]  /*37f20*/  STL.64 [R1+0x15e8], R18 ;  /* 0x0015e81201007387 */ /* 0x0011e80000100a00 */
[----:B0-----:R-:W0:Y:S01]  /*37f30*/  S2R R19, SR_TID.X ;  /* 0x0000000000137919 */ /* 0x001e220000002100 */
[----:B-1----:R-:W-:-:S02]  /*37f40*/  SHF.L.U32 R14, R15, 0x7, RZ ;  /* 0x000000070f0e7819 */ /* 0x002fc400000006ff */
[----:B0-----:R-:W-:-:S04]  /*37f50*/  LOP3.LUT R19, R19, 0x7, RZ, 0xc0, !PT ;  /* 0x0000000713137812 */ /* 0x001fc800078ec0ff */
[----:B------:R-:W-:-:S04]  /*37f60*/  SHF.L.U32 R19, R19, 0x4, RZ ;  /* 0x0000000413137819 */ /* 0x000fc800000006ff */
[----:B------:R-:W-:-:S04]  /*37f70*/  LOP3.LUT R19, R19, 0x780, R14, 0xf8, !PT ;  /* 0x0000078013137812 */ /* 0x000fc800078ef80e */
[----:B------:R-:W-:Y:S01]  /*37f80*/  LOP3.LUT R19, R19, 0x10, R15, 0x78, !PT ;  /* 0x0000001013137812 */ /* 0x000fe200078e780f */
[----:B------:R0:W-:Y:S03]  /*37f90*/  STL.64 [R1+0x15e0], R16 ;  /* 0x0015e01001007387 */ /* 0x0001e60000100a00 */
[----:B------:R-:W-:Y:S01]  /*37fa0*/  LOP3.LUT R19, R19, 0x60, RZ, 0x3c, !PT ;  /* 0x0000006013137812 */ /* 0x000fe200078e3cff */
[----:B0-----:R-:W4:Y:S01]  /*37fb0*/  LDL.LU.64 R16, [R1+0x50] ;  /* 0x0000500001107983 */ /* 0x001f220000300a00 */
[C---:B---3--:R-:W-:Y:S03]  /*37fc0*/  HMMA.16816.F32 R12, R4.reuse, R12, R8 ;  /* 0x0000000c040c723c */ /* 0x048fe60000001808 */
[----:B------:R-:W3:Y:S01]  /*37fd0*/  LDL.LU.64 R10, [R1+0x16f0] ;  /* 0x0016f000010a7983 */ /* 0x000ee20000300a00 */
[----:B------:R-:W5:Y:S11]  /*37fe0*/  LDL.LU.64 R8, [R1+0x16e8] ;  /* 0x0016e80001087983 */ /* 0x000f760000300a00 */
        /* <DEDUP_REMOVED lines=10> */
[----:B---3--:R-:W-:Y:S01]  /*38090*/  STL.64 [R1+0x1670], R10 ;  /* 0x0016700a01007387 */ /* 0x008fe20000100a00 */
[----:B-----5:R0:W-:Y:S01]  /*380a0*/  STL.64 [R1+0x1668], R8 ;  /* 0x0016680801007387 */ /* 0x0201e20000100a00 */
[----:B--2---:R-:W-:Y:S11]  /*380b0*/  HMMA.16816.F32 R4, R4, R8, R12 ;  /* 0x000000080404723c */ /* 0x004ff6000000180c */
[----:B------:R-:W-:Y:S11]  /*380c0*/  @!UPT UIADD3 URZ, URZ, URZ, URZ ;  /* 0x0000003f3f3ff290 */ /* 0x000ff6000fffe03f */
[----:B------:R-:W-:Y:S01]  /*380d0*/  @!UPT UIADD3 URZ, URZ, URZ, URZ ;  /* 0x0000003f3f3ff290 */ /* 0x000fe2000fffe03f */
[----:B------:R-:W-:Y:S01]  /*380e0*/  STL.64 [R1+0x170], R4 ;  /* 0x0001700401007387 */ /* 0x000fe20000100a00 */
[----:B------:R-:W-:Y:S02]  /*380f0*/  STL.64 [R1+0x178], R6 ;  /* 0x0001780601007387 */ /* 0x000fe40000100a00 */
[----:B0-----:R-:W4:Y:S02]  /*38100*/  LDL.LU R8, [R1+0x660] ;  /* 0x0006600001087983 */ /* 0x001f240000300800 */
[----:B------:R-:W4:Y:S01]  /*38110*/  LDL.LU R9, [R1+0x664] ;  /* 0x0006640001097983 */ /* 0x000f220000300800 */
[----:B------:R-:W4:Y:S01]  /*38120*/  LDL.LU R10, [R1+0x668] ;  /* 0x00066800010a7983 */ /* 0x000f220000300800 */
[----:B------:R-:W4:Y:S02]  /*38130*/  LDL.LU R11, [R1+0x66c] ;  /* 0x00066c00010b7983 */ /* 0x000f240000300800 */
[----:B------:R-:W2:Y:S01]  /*38140*/  LDL R12, [R1+0x20] ;  /* 0x00002000010c7983 */ /* 0x000ea20000100800 */
[----:B------:R-:W-:Y:S01]  /*38150*/  MOV R13, R29 ;  /* 0x0000001d000d7202 */ /* 0x000fe20000000f00 */
[----:B------:R-:W0:Y:S04]  /*38160*/  LDSM.16.M88.4 R4, [R19+0x19000] ;  /* 0x019000001304783b */ /* 0x000e280000000200 */
[----:B------:R-:W3:Y:S04]  /*38170*/  LDL.LU R29, [R1+0x16e0] ;  /* 0x0016e000011d7983 */ /* 0x000ee80000300800 */
[----:B--2---:R1:W-:Y:S04]  /*38180*/  STL.64 [R1+0x16a8], R12 ;  /* 0x0016a80c01007387 */ /* 0x0043e80000100a00 */
[----:B-1----:R-:W2:Y:S01]  /*38190*/  LDL.LU.64 R12, [R1+0x60] ;  /* 0x00006000010c7983 */ /* 0x002ea20000300a00 */
[----:B0-----:R-:W-:Y:S02]  /*381a0*/  STL.64 [R1+0x14e0], R6 ;  /* 0x0014e00601007387 */ /* 0x001fe40000100a00 */
[----:B------:R0:W-:Y:S02]  /*381b0*/  STL.64 [R1+0x14d8], R4 ;  /* 0x0014d80401007387 */ /* 0x0001e40000100a00 */
[----:B0-----:R-:W-:Y:S01]  /*381c0*/  IMAD.MOV.U32 R4, RZ, RZ, R0 ;  /* 0x000000ffff047224 */ /* 0x001fe200078e0000 */
[----:B------:R-:W-:Y:S01]  /*381d0*/  MOV R5, R2 ;  /* 0x0000000200057202 */ /* 0x000fe20000000f00 */
[----:B------:R-:W5:Y:S01]  /*381e0*/  LDL.LU R0, [R1+0x16dc] ;  /* 0x0016dc0001007983 */ /* 0x000f620000300800 */
[----:B------:R-:W3:Y:S01]  /*381f0*/  LDL.LU R2, [R1+0x16d8] ;  /* 0x0016d80001027983 */ /* 0x000ee20000300800 */
[----:B--2---:R-:W-:Y:S01]  /*38200*/  HMMA.16816.F32 R20, R24, R12, R20 ;  /* 0x0000000c1814723c */ /* 0x004fe20000001814 */
[----:B------:R-:W-:-:S02]  /*38210*/  MOV R7, R12 ;  /* 0x0000000c00077202 */ /* 0x000fc40000000f00 */
[----:B------:R-:W-:-:S05]  /*38220*/  MOV R6, R13 ;  /* 0x0000000d00067202 */ /* 0x000fca0000000f00 */
[----:B----4-:R-:W-:Y:S11]  /*38230*/  HMMA.16816.F32 R12, R24, R16, R8 ;  /* 0x00000010180c723c */ /* 0x010ff60000001808 */
[----:B------:R-:W-:Y:S04]  /*38240*/  @!UPT UIADD3 URZ, URZ, URZ, URZ ;  /* 0x0000003f3f3ff290 */ /* 0x000fe8000fffe03f */
[----:B------:R-:W-:Y:S01]  /*38250*/  STL.64 [R1+0x160], R20 ;  /* 0x0001601401007387 */ /* 0x000fe20000100a00 */
[----:B------:R0:W-:Y:S03]  /*38260*/  STL.64 [R1+0x168], R22 ;  /* 0x0001681601007387 */ /* 0x0001e60000100a00 */
[----:B0-----:R-:W2:Y:S01]  /*38270*/  LDL.LU.64 R22, [R1+0x16d0] ;  /* 0x0016d00001167983 */ /* 0x001ea20000300a00 */
[----:B------:R-:W2:Y:S03]  /*38280*/  LDL.LU.64 R20, [R1+0x16c8] ;  /* 0x0016c80001147983 */ /* 0x000ea60000300a00 */
[----:B------:R0:W-:Y:S02]  /*38290*/  STL.64 [R1+0x150], R12 ;  /* 0x0001500c01007387 */ /* 0x0001e40000100a00 */
[----:B------:R-:W-:Y:S01]  /*382a0*/  STL.64 [R1+0x158], R14 ;  /* 0x0001580e01007387 */ /* 0x000fe20000100a00 */
[----:B0-----:R-:W-:-:S02]  /*382b0*/  MOV R12, R3 ;  /* 0x00000003000c7202 */ /* 0x001fc40000000f00 */
[----:B------:R-:W-:Y:S01]  /*382c0*/  MOV R13, R28 ;  /* 0x0000001c000d7202 */ /* 0x000fe20000000f00 */
[----:B------:R-:W4:Y:S01]  /*382d0*/  LDL.LU R3, [R1+0x16c4] ;  /* 0x0016c40001037983 */ /* 0x000f220000300800 */
[----:B------:R-:W3:Y:S02]  /*382e0*/  LDL.LU R28, [R1+0x16c0] ;  /* 0x0016c000011c7983 */ /* 0x000ee40000300800 */
[----:B------:R-:W3:Y:S02]  /*382f0*/  LDL.LU.64 R8, [R1] ;  /* 0x0000000001087983 */ /* 0x000ee40000300a00 */
[----:B------:R-:W-:Y:S01]  /*38300*/  IMAD.MOV.U32 R11, RZ, RZ, R16 ;  /* 0x000000ffff0b7224 */ /* 0x000fe200078e0010 */
[----:B------:R-:W-:Y:S02]  /*38310*/  MOV R10, R17 ;  /* 0x00000011000a7202 */ /* 0x000fe40000000f00 */
[----:B--2---:R-:W-:Y:S01]  /*38320*/  HMMA.16816.F32 R16, R24, R4, R20 ;  /* 0x000000041810723c */ /* 0x004fe20000001814 */
[----:B---3--:R-:W-:Y:S11]  /*38330*/  STL.64 [R1+0x1688], R8 ;  /* 0x0016880801007387 */ /* 0x008ff60000100a00 */
[----:B------:R-:W-:Y:S11]  /*38340*/  @!UPT UIADD3 URZ, URZ, URZ, URZ ;  /* 0x0000003f3f3ff290 */ /* 0x000ff6000fffe03f */
[----:B------:R0:W-:Y:S01]  /*38350*/  STL.64 [R1+0x140], R16 ;  /* 0x0001401001007387 */ /* 0x0001e20000100a00 */
[----:B------:R1:W-:Y:S02]  /*38360*/  STL.64 [R1+0x148], R18 ;  /* 0x0001481201007387 */ /* 0x0003e40000100a00 */
[----:B------:R-:W2:Y:S02]  /*38370*/  LDL.LU R20, [R1+0x5e0] ;  /* 0x0005e00001147983 */ /* 0x000ea40000300800 */
[----:B------:R-:W2:Y:S01]  /*38380*/  LDL.LU R21, [R1+0x5e4] ;  /* 0x0005e40001157983 */ /* 0x000ea20000300800 */
[----:B------:R-:W3:Y:S01]  /*38390*/  LDL.LU R22, [R1+0x5e8] ;  /* 0x0005e80001167983 */ /* 0x000ee20000300800 */
[----:B------:R-:W3:Y:S03]  /*383a0*/  LDL.LU R23, [R1+0x5ec] ;  /* 0x0005ec0001177983 */ /* 0x000ee60000300800 */
[----:B0-----:R-:W2:Y:S01]  /*383b0*/  LDL.LU R16, [R1+0x620] ;  /* 0x0006200001107983 */ /* 0x001ea20000300800 */
[----:B------:R-:W2:Y:S02]  /*383c0*/  LDL.LU R17, [R1+0x624] ;  /* 0x0006240001117983 */ /* 0x000ea40000300800 */
[----:B-1----:R-:W2:Y:S02]  /*383d0*/  LDL.LU R18, [R1+0x628] ;  /* 0x0006280001127983 */ /* 0x002ea40000300800 */
[----:B------:R-:W2:Y:S02]  /*383e0*/  LDL.LU R19, [R1+0x62c] ;  /* 0x00062c0001137983 */ /* 0x000ea40000300800 */
        /* <DEDUP_REMOVED lines=12> */
[----:B------:R-:W4:Y:S01]  /*384b0*/  LDL.LU.64 R8, [R1+0x10] ;  /* 0x0000100001087983 */ /* 0x000f220000300a00 */
[----:B---3--:R-:W-:Y:S02]  /*384c0*/  STL.64 [R1+0x1680], R22 ;  /* 0x0016801601007387 */ /* 0x008fe40000100a00 */
[----:B------:R0:W-:Y:S02]  /*384d0*/  STL.64 [R1+0x1678], R20 ;  /* 0x0016781401007387 */ /* 0x0001e40000100a00 */
[----:B0-----:R-:W3:Y:S01]  /*384e0*/  LDL.LU R20, [R1+0x610] ;  /* 0x0006100001147983 */ /* 0x001ee20000300800 */
[----:B------:R-:W3:Y:S02]  /*384f0*/  LDL.LU R21, [R1+0x614] ;  /* 0x0006140001157983 */ /* 0x000ee40000300800 */
[----:B------:R-:W3:Y:S02]  /*38500*/  LDL.LU R22, [R1+0x618] ;  /* 0x0006180001167983 */ /* 0x000ee40000300800 */
[----:B------:R-:W3:Y:S01]  /*38510*/  LDL.LU R23, [R1+0x61c] ;  /* 0x00061c0001177983 */ /* 0x000ee20000300800 */
[----:B------:R0:W-:Y:S02]  /*38520*/  STL.64 [R1+0x1628], R4 ;  /* 0x0016280401007387 */ /* 0x0001e40000100a00 */
[----:B0-----:R-:W-:Y:S01]  /*38530*/  IMAD.MOV.U32 R4, RZ, RZ, R11 ;  /* 0x000000ffff047224 */ /* 0x001fe200078e000b */
[----:B------:R-:W-:-:S05]  /*38540*/  MOV R5, R10 ;  /* 0x0000000a00057202 */ /* 0x000fca0000000f00 */
[----:B------:R-:W-:Y:S01]  /*38550*/  STL.64 [R1+0x1640], R4 ;  /* 0x0016400401007387 */ /* 0x000fe20000100a00 */
[C---:B--2---:R-:W-:Y:S03]  /*38560*/  HMMA.16816.F32 R12, R24.reuse, R12, R16 ;  /* 0x0000000c180c723c */ /* 0x044fe60000001810 */
[----:B------:R-:W2:Y:S01]  /*38570*/  LDL.LU.64 R18, [R1+0x16b8] ;  /* 0x0016b80001127983 */ /* 0x000ea20000300a00 */
[----:B------:R-:W2:Y:S11]  /*38580*/  LDL.LU.64 R16, [R1+0x16b0] ;  /* 0x0016b00001107983 */ /* 0x000eb60000300a00 */
[----:B------:R-:W-:Y:S08]  /*38590*/  @!UPT UIADD3 URZ, URZ, URZ, URZ ;  /* 0x0000003f3f3ff290 */ /* 0x000ff0000fffe03f */
[----:B------:R0:W-:Y:S01]  /*385a0*/  STL.64 [R1+0x130], R12 ;  /* 0x0001300c01007387 */ /* 0x0001e20000100a00 */
[----:B------:R2:W-:Y:S03]  /*385b0*/  STL.64 [R1+0x138], R14 ;  /* 0x0001380e01007387 */ /* 0x0005e60000100a00 */
[----:B0-----:R-:W2:Y:S02]  /*385c0*/  LDL.LU.64 R12, [R1+0x16a8] ;  /* 0x0016a800010c7983 */ /* 0x001ea40000300a00 */
[C---:B--2---:R-:W-:Y:S02]  /*385d0*/  HMMA.16816.F32 R12, R24.reuse, R12, R16 ;  /* 0x0000000c180c723c */ /* 0x044fe40000001810 */
[----:B------:R-:W4:Y:S01]  /*385e0*/  LDL.LU.64 R18, [R1+0x16a0] ;  /* 0x0016a00001127983 */ /* 0x000f220000300a00 */
[----:B------:R-:W4:Y:S11]  /*385f0*/  LDL.LU.64 R16, [R1+0x1698] ;  /* 0x0016980001107983 */ /* 0x000f360000300a00 */
[----:B------:R-:W-:Y:S09]  /*38600*/  @!UPT UIADD3 URZ, URZ, URZ, URZ ;  /* 0x0000003f3f3ff290 */ /* 0x000ff2000fffe03f */
[----:B------:R0:W-:Y:S01]  /*38610*/  STL.64 [R1+0x120], R12 ;  /* 0x0001200c01007387 */ /* 0x0001e20000100a00 */
[----:B------:R1:W-:Y:S03]  /*38620*/  STL.64 [R1+0x128], R14 ;  /* 0x0001280e01007387 */ /* 0x0003e60000100a00 */
[----:B0-----:R-:W2:Y:S01]  /*38630*/  LDL.LU R12, [R1+0x500] ;  /* 0x00050000010c7983 */ /* 0x001ea20000300800 */
[----:B------:R-:W2:Y:S02]  /*38640*/  LDL.LU R13, [R1+0x504] ;  /* 0x00050400010d7983 */ /* 0x000ea40000300800 */
[----:B-1----:R-:W2:Y:S02]  /*38650*/  LDL.LU R14, [R1+0x508] ;  /* 0x00050800010e7983 */ /* 0x002ea40000300800 */
[----:B------:R-:W-:Y:S02]  /*38660*/  IMAD.MOV.U32 R15, RZ, RZ, R29 ;  /* 0x000000ffff0f7224 */ /* 0x000fe400078e001d */
[----:B------:R-:W3:Y:S04]  /*38670*/  LDL.LU R29, [R1+0x1690] ;  /* 0x00169000011d7983 */ /* 0x000ee80000300800 */
[----:B--2---:R-:W-:Y:S01]  /*38680*/  STL.64 [R1+0x1638], R14 ;  /* 0x0016380e01007387 */ /* 0x004fe20000100a00 */
[----:B------:R0:W-:Y:S03]  /*38690*/  STL.64 [R1+0x1630], R12 ;  /* 0x0016300c01007387 */ /* 0x0001e60000100a00 */
[----:B0-----:R-:W2:Y:S01]  /*386a0*/  LDL.LU R12, [R1+0x570] ;  /* 0x00057000010c7983 */ /* 0x001ea20000300800 */
[----:B------:R-:W2:Y:S02]  /*386b0*/  LDL.LU R13, [R1+0x574] ;  /* 0x00057400010d7983 */ /* 0x000ea40000300800 */
[----:B------:R-:W2:Y:S02]  /*386c0*/  LDL.LU R14, [R1+0x578] ;  /* 0x00057800010e7983 */ /* 0x000ea40000300800 */
[----:B------:R-:W2:Y:S01]  /*386d0*/  LDL.LU R15, [R1+0x57c] ;  /* 0x00057c00010f7983 */ /* 0x000ea20000300800 */
[C---:B----4-:R-:W-:Y:S01]  /*386e0*/  HMMA.16816.F32 R16, R24.reuse, R8, R16 ;  /* 0x000000081810723c */ /* 0x050fe20000001810 */
[----:B--2---:R-:W-:Y:S01]  /*386f0*/  STL.64 [R1+0x1650], R14 ;  /* 0x0016500e01007387 */ /* 0x004fe20000100a00 */
[----:B------:R0:W-:Y:S03]  /*38700*/  STL.64 [R1+0x1648], R12 ;  /* 0x0016480c01007387 */ /* 0x0001e60000100a00 */
[----:B0-----:R-:W2:Y:S01]  /*38710*/  LDL.LU R12, [R1+0x5c0] ;  /* 0x0005c000010c7983 */ /* 0x001ea20000300800 */
[----:B------:R-:W2:Y:S02]  /*38720*/  LDL.LU R13, [R1+0x5c4] ;  /* 0x0005c400010d7983 */ /* 0x000ea40000300800 */
[----:B------:R-:W2:Y:S11]  /*38730*/  LDL.LU R14, [R1+0x5c8] ;  /* 0x0005c800010e7983 */ /* 0x000eb60000300800 */
[----:B------:R-:W-:Y:S04]  /*38740*/  @!UPT UIADD3 URZ, URZ, URZ, URZ ;  /* 0x0000003f3f3ff290 */ /* 0x000fe8000fffe03f */
[----:B------:R0:W-:Y:S01]  /*38750*/  STL.64 [R1+0x110], R16 ;  /* 0x0001101001007387 */ /* 0x0001e20000100a00 */
[----:B------:R1:W-:Y:S01]  /*38760*/  STL.64 [R1+0x118], R18 ;  /* 0x0001181201007387 */ /* 0x0003e20000100a00 */
[----:B0-----:R-:W-:Y:S02]  /*38770*/  MOV R17, R8 ;  /* 0x0000000800117202 */ /* 0x001fe40000000f00 */
[----:B------:R-:W-:Y:S02]  /*38780*/  MOV R16, R9 ;  /* 0x0000000900107202 */ /* 0x000fe40000000f00 */
[----:B------:R-:W3:Y:S02]  /*38790*/  LDL.LU.64 R8, [R1+0x1688] ;  /* 0x0016880001087983 */ /* 0x000ee40000300a00 */
[----:B---3--:R-:W-:Y:S01]  /*387a0*/  HMMA.16816.F32 R20, R24, R8, R20 ;  /* 0x000000081814723c */ /* 0x008fe20000001814 */
[----:B-1----:R-:W-:Y:S01]  /*387b0*/  IMAD.MOV.U32 R19, RZ, RZ, R8 ;  /* 0x000000ffff137224 */ /* 0x002fe200078e0008 */
[----:B------:R-:W-:Y:S11]  /*387c0*/  MOV R18, R9 ;  /* 0x0000000900127202 */ /* 0x000ff60000000f00 */
[----:B------:R-:W-:Y:S10]  /*387d0*/  @!UPT UIADD3 URZ, URZ, URZ, URZ ;  /* 0x0000003f3f3ff290 */ /* 0x000ff4000fffe03f */
[----:B------:R-:W-:Y:S01]  /*387e0*/  STL.64 [R1+0x100], R20 ;  /* 0x0001001401007387 */ /* 0x000fe20000100a00 */
[----:B------:R0:W-:Y:S03]  /*387f0*/  STL.64 [R1+0x108], R22 ;  /* 0x0001081601007387 */ /* 0x0001e60000100a00 */
[----:B0-----:R-:W3:Y:S01]  /*38800*/  LDL.LU.64 R22, [R1+0x1680] ;  /* 0x0016800001167983 */ /* 0x001ee20000300a00 */
[----:B------:R-:W3:Y:S02]  /*38810*/  LDL.LU.64 R20, [R1+0x1678] ;  /* 0x0016780001147983 */ /* 0x000ee40000300a00 */
[----:B------:R-:W4:Y:S02]  /*38820*/  LDL.LU.64 R10, [R1+0x1670] ;  /* 0x00167000010a7983 */ /* 0x000f240000300a00 */
[----:B------:R-:W3:Y:S01]  /*38830*/  LDL.LU.64 R8, [R1+0x1668] ;  /* 0x0016680001087983 */ /* 0x000ee20000300a00 */
[----:B------:R-:W-:-:S02]  /*38840*/  MOV R4, R7 ;  /* 0x0000000700047202 */ /* 0x000fc40000000f00 */
[----:B------:R-:W-:Y:S02]  /*38850*/  MOV R5, R6 ;  /* 0x0000000600057202 */ /* 0x000fe40000000f00 */
[----:B------:R-:W-:Y:S01]  /*38860*/  MOV R15, R29 ;  /* 0x0000001d000f7202 */ /* 0x000fe20000000f00 */
[----:B---3--:R-:W-:Y:S01]  /*38870*/  HMMA.16816.F32 R24, R24, R8, R20 ;  /* 0x000000081818723c */ /* 0x008fe20000001814 */
[----:B------:R-:W2:Y:S01]  /*38880*/  LDL.LU.64 R22, [R1+0x1660] ;  /* 0x0016600001167983 */ /* 0x000ea20000300a00 */
[----:B------:R-:W2:Y:S02]  /*38890*/  LDL.LU.64 R20, [R1+0x1658] ;  /* 0x0016580001147983 */ /* 0x000ea40000300a00 */
[----:B----4-:R-:W-:Y:S02]  /*388a0*/  STL.64 [R1+0x15f8], R10 ;  /* 0x0015f80a01007387 */ /* 0x010fe40000100a00 */
[----:B------:R0:W-:Y:S02]  /*388b0*/  STL.64 [R1+0x15f0], R8 ;  /* 0x0015f00801007387 */ /* 0x0001e40000100a00 */
[----:B0-----:R-:W-:-:S02]  /*388c0*/  MOV R8, R28 ;  /* 0x0000001c00087202 */ /* 0x001fc40000000f00 */
[----:B------:R-:W-:Y:S11]  /*388d0*/  MOV R9, R3 ;  /* 0x0000000300097202 */ /* 0x000ff60000000f00 */
[----:B------:R-:W-:Y:S02]  /*388e0*/  @!UPT UIADD3 URZ, URZ, URZ, URZ ;  /* 0x0000003f3f3ff290 */ /* 0x000fe4000fffe03f */
[----:B------:R0:W-:Y:S01]  /*388f0*/  STL.64 [R1+0xf0], R24 ;  /* 0x0000f01801007387 */ /* 0x0001e20000100a00 */
[----:B------:R1:W-:Y:S03]  /*38900*/  STL.64 [R1+0xf8], R26 ;  /* 0x0000f81a01007387 */ /* 0x0003e60000100a00 */
[----:B0-----:R-:W3:Y:S01]  /*38910*/  LDL.LU.64 R24, [R1+0x30] ;  /* 0x0000300001187983 */ /* 0x001ee20000300a00 */
[----:B-1----:R-:W4:Y:S01]  /*38920*/  LDL.64 R26, [R1+0x38] ;  /* 0x00003800011a7983 */ /* 0x002f220000100a00 */
[----:B--2---:R-:W-:Y:S02]  /*38930*/  HMMA.16816.F32 R4, R20, R4, R12 ;  /* 0x000000041404723c */ /* 0x004fe4000000180c */
[----:B------:R-:W2:Y:S01]  /*38940*/  LDL.LU.64 R14, [R1+0x1650] ;  /* 0x00165000010e7983 */ /* 0x000ea20000300a00 */
[----:B------:R-:W2:Y:S11]  /*38950*/  LDL.LU.64 R12, [R1+0x1648] ;  /* 0x00164800010c7983 */ /* 0x000eb60000300a00 */
[----:B------:R-:W-:Y:S10]  /*38960*/  @!UPT UIADD3 URZ, URZ, URZ, URZ ;  /* 0x0000003f3f3ff290 */ /* 0x000ff4000fffe03f */
[----:B------:R-:W-:Y:S02]  /*38970*/  MOV R3, R4 ;  /* 0x0000000400037202 */ /* 0x000fe40000000f00 */
[----:B------:R-:W-:Y:S02]  /*38980*/  MOV R28, R5 ;  /* 0x00000005001c7202 */ /* 0x000fe40000000f00 */
[----:B------:R-:W2:Y:S01]  /*38990*/  LDL.LU.64 R4, [R1+0x1640] ;  /* 0x0016400001047983 */ /* 0x000ea20000300a00 */
[----:B------:R-:W-:Y:S02]  /*389a0*/  IMAD.MOV.U32 R10, RZ, RZ, R2 ;  /* 0x000000ffff0a7224 */ /* 0x000fe400078e0002 */
[----:B------:R-:W-:Y:S01]  /*389b0*/  IMAD.MOV.U32 R29, RZ, RZ, R6 ;  /* 0x000000ffff1d7224 */ /* 0x000fe200078e0006 */
[----:B------:R-:W-:-:S05]  /*389c0*/  MOV R2, R7 ;  /* 0x0000000700027202 */ /* 0x000fca0000000f00 */
[----:B------:R-:W-:Y:S01]  /*389d0*/  STL [R1+0x1264], R2 ;  /* 0x0012640201007387 */ /* 0x000fe20000100800 */
[----:B------:R-:W-:Y:S02]  /*389e0*/  STL [R1+0x1260], R29 ;  /* 0x0012601d01007387 */ /* 0x000fe40000100800 */
[----:B------:R-:W-:Y:S02]  /*389f0*/  STL [R1+0x125c], R28 ;  /* 0x00125c1c01007387 */ /* 0x000fe40000100800 */
[----:B------:R-:W-:Y:S01]  /*38a00*/  STL [R1+0x1258], R3 ;  /* 0x0012580301007387 */ /* 0x000fe20000100800 */
[----:B--2---:R-:W-:Y:S01]  /*38a10*/  HMMA.16816.F32 R4, R20, R4, R12 ;  /* 0x000000041404723c */ /* 0x004fe2000000180c */
[----:B------:R-:W3:Y:S01]  /*38a20*/  LDL.LU.64 R14, [R1+0x1638] ;  /* 0x00163800010e7983 */ /* 0x000ee20000300a00 */
[----:B------:R-:W3:Y:S11]  /*38a30*/  LDL.LU.64 R12, [R1+0x1630] ;  /* 0x00163000010c7983 */ /* 0x000ef60000300a00 */
[----:B------:R-:W-:Y:S10]  /*38a40*/  @!UPT UIADD3 URZ, URZ, URZ, URZ ;  /* 0x0000003f3f3ff290 */ /* 0x000ff4000fffe03f */
[----:B------:R0:W-:Y:S01]  /*38a50*/  STL.64 [R1+0xd0], R4 ;  /* 0x0000d00401007387 */ /* 0x0001e20000100a00 */
[----:B------:R1:W-:Y:S03]  /*38a60*/  STL [R1+0xd8], R6 ;  /* 0x0000d80601007387 */ /* 0x0003e60000100800 */
[----:B0-----:R-:W1:Y:S01]  /*38a70*/  LDL.LU.64 R4, [R1+0x1628] ;  /* 0x0016280001047983 */ /* 0x001e620000300a00 */
[----:B-----5:R-:W-:Y:S01]  /*38a80*/  MOV R11, R0 ;  /* 0x00000000000b7202 */ /* 0x020fe20000000f00 */
[----:B------:R-:W-:-:S05]  /*38a90*/  MOV R0, R7 ;  /* 0x0000000700007202 */ /* 0x000fca0000000f00 */
[----:B------:R0:W-:Y:S01]  /*38aa0*/  STL [R1+0x1268], R0 ;  /* 0x0012680001007387 */ /* 0x0001e20000100800 */
[C---:B-1----:R-:W-:Y:S11]  /*38ab0*/  HMMA.16816.F32 R4, R20.reuse, R4, R8 ;  /* 0x000000041404723c */ /* 0x042ff60000001808 */
[----:B------:R-:W-:Y:S11]  /*38ac0*/  @!UPT UIADD3 URZ, URZ, URZ, URZ ;  /* 0x0000003f3f3ff290 */ /* 0x000ff6000fffe03f */
[----:B------:R-:W-:Y:S02]  /*38ad0*/  @!UPT UIADD3 URZ, URZ, URZ, URZ ;  /* 0x0000003f3f3ff290 */ /* 0x000fe4000fffe03f */
[----:B------:R-:W-:Y:S01]  /*38ae0*/  MOV R2, R4 ;  /* 0x0000000400027202 */ /* 0x000fe20000000f00 */
[----:B------:R-:W-:Y:S01]  /*38af0*/  IMAD.MOV.U32 R29, RZ, RZ, R5 ;  /* 0x000000ffff1d7224 */ /* 0x000fe200078e0005 */
[----:B------:R-:W-:Y:S02]  /*38b00*/  MOV R28, R6 ;  /* 0x00000006001c7202 */ /* 0x000fe40000000f00 */
[----:B------:R-:W-:Y:S02]  /*38b10*/  MOV R3, R7 ;  /* 0x0000000700037202 */ /* 0x000fe40000000f00 */
[----:B---3--:R-:W-:Y:S03]  /*38b20*/  HMMA.16816.F32 R4, R20, R24, R12 ;  /* 0x000000181404723c */ /* 0x008fe6000000180c */
[----:B------:R-:W-:Y:S01]  /*38b30*/  STL [R1+0x1278], R3 ;  /* 0x0012780301007387 */ /* 0x000fe20000100800 */
[----:B------:R-:W-:Y:S02]  /*38b40*/  STL [R1+0x1274], R28 ;  /* 0x0012741c01007387 */ /* 0x000fe40000100800 */
[----:B------:R-:W-:Y:S02]  /*38b50*/  STL [R1+0x1270], R29 ;  /* 0x0012701d01007387 */ /* 0x000fe40000100800 */
[----:B------:R-:W-:Y:S11]  /*38b60*/  STL [R1+0x126c], R2 ;  /* 0x00126c0201007387 */ /* 0x000ff60000100800 */
[----:B------:R-:W-:Y:S04]  /*38b70*/  @!UPT UIADD3 URZ, URZ, URZ, URZ ;  /* 0x0000003f3f3ff290 */ /* 0x000fe8000fffe03f */
[----:B------:R1:W-:Y:S01]  /*38b80*/  STL.64 [R1+0xb0], R4 ;  /* 0x0000b00401007387 */ /* 0x0003e20000100a00 */
[----:B------:R2:W-:Y:S02]  /*38b90*/  STL [R1+0xb8], R6 ;  /* 0x0000b80601007387 */ /* 0x0005e40000100800 */
[----:B----4-:R-:W-:Y:S02]  /*38ba0*/  STL.64 [R1+0x15a0], R26 ;  /* 0x0015a01a01007387 */ /* 0x010fe40000100a00 */
[----:B------:R-:W3:Y:S01]  /*38bb0*/  LDL.LU R12, [R1+0x400] ;  /* 0x00040000010c7983 */ /* 0x000ee20000300800 */
[----:B------:R-:W3:Y:S01]  /*38bc0*/  LDL.LU R13, [R1+0x404] ;  /* 0x00040400010d7983 */ /* 0x000ee20000300800 */
[----:B------:R-:W4:Y:S02]  /*38bd0*/  LDL.LU R14, [R1+0x408] ;  /* 0x00040800010e7983 */ /* 0x000f240000300800 */
[----:B------:R-:W4:Y:S01]  /*38be0*/  LDL.LU R15, [R1+0x40c] ;  /* 0x00040c00010f7983 */ /* 0x000f220000300800 */
[----:B0-----:R-:W-:Y:S01]  /*38bf0*/  MOV R0, R7 ;  /* 0x0000000700007202 */ /* 0x001fe20000000f00 */
[----:B-1----:R-:W5:Y:S01]  /*38c00*/  LDL.LU R4, [R1+0x460] ;  /* 0x0004600001047983 */ /* 0x002f620000300800 */
[----:B------:R-:W5:Y:S02]  /*38c10*/  LDL.LU R5, [R1+0x464] ;  /* 0x0004640001057983 */ /* 0x000f640000300800 */
[----:B--2---:R-:W2:Y:S02]  /*38c20*/  LDL.LU R6, [R1+0x468] ;  /* 0x0004680001067983 */ /* 0x004ea40000300800 */
[----:B------:R-:W2:Y:S02]  /*38c30*/  LDL.LU R7, [R1+0x46c] ;  /* 0x00046c0001077983 */ /* 0x000ea40000300800 */
[----:B--2---:R0:W-:Y:S01]  /*38c40*/  STL.64 [R1+0x15b0], R6 ;  /* 0x0015b00601007387 */ /* 0x0041e20000100a00 */
[----:B-----5:R-:W-:Y:S03]  /*38c50*/  STL.64 [R1+0x15a8], R4 ;  /* 0x0015a80401007387 */ /* 0x020fe60000100a00 */
[----:B0-----:R-:W2:Y:S04]  /*38c60*/  LDL.64 R6, [R1+0x58] ;  /* 0x0000580001067983 */ /* 0x001ea80000100a00 */
[----:B--2---:R0:W-:Y:S04]  /*38c70*/  STL.64 [R1+0x15c8], R6 ;  /* 0x0015c80601007387 */ /* 0x0041e80000100a00 */
[----:B0-----:R-:W2:Y:S04]  /*38c80*/  LDL R6, [R1+0x68] ;  /* 0x0000680001067983 */ /* 0x001ea80000100800 */
[----:B------:R-:W2:Y:S01]  /*38c90*/  LDL R7, [R1+0x6c] ;  /* 0x00006c0001077983 */ /* 0x000ea20000100800 */
[----:B------:R-:W-:Y:S01]  /*38ca0*/  IMAD.MOV.U32 R8, RZ, RZ, R19 ;  /* 0x000000ffff087224 */ /* 0x000fe200078e0013 */
[----:B------:R-:W-:-:S02]  /*38cb0*/  MOV R9, R18 ;  /* 0x0000001200097202 */ /* 0x000fc40000000f00 */
[----:B--2---:R0:W-:Y:S01]  /*38cc0*/  STL.64 [R1+0x1600], R6 ;  /* 0x0016000601007387 */ /* 0x0041e20000100a00 */
[----:B------:R-:W2:Y:S02]  /*38cd0*/  LDL.LU R24, [R1+0x480] ;  /* 0x0004800001187983 */ /* 0x000ea40000300800 */
[----:B------:R-:W2:Y:S02]  /*38ce0*/  LDL.LU R25, [R1+0x484] ;  /* 0x0004840001197983 */ /* 0x000ea40000300800 */
[----:B------:R-:W5:Y:S01]  /*38cf0*/  LDL.LU R26, [R1+0x488] ;  /* 0x00048800011a7983 */ /* 0x000f620000300800 */
[----:B------:R-:W5:Y:S01]  /*38d00*/  LDL.LU R27, [R1+0x48c] ;  /* 0x00048c00011b7983 */ /* 0x000f620000300800 */
[----:B------:R1:W-:Y:S02]  /*38d10*/  STL.64 [R1+0x1608], R8 ;  /* 0x0016080801007387 */ /* 0x0003e40000100a00 */
[----:B------:R-:W2:Y:S02]  /*38d20*/  LDL.LU R4, [R1+0x4d0] ;  /* 0x0004d00001047983 */ /* 0x000ea40000300800 */
[----:B------:R-:W2:Y:S01]  /*38d30*/  LDL.LU R5, [R1+0x4d4] ;  /* 0x0004d40001057983 */ /* 0x000ea20000300800 */
[----:B0-----:R-:W2:Y:S01]  /*38d40*/  LDL.LU R6, [R1+0x4d8] ;  /* 0x0004d80001067983 */ /* 0x001ea20000300800 */
[----:B------:R-:W2:Y:S01]  /*38d50*/  LDL.LU R7, [R1+0x4dc] ;  /* 0x0004dc0001077983 */ /* 0x000ea20000300800 */
[----:B-1----:R-:W-:-:S02]  /*38d60*/  MOV R8, R17 ;  /* 0x0000001100087202 */ /* 0x002fc40000000f00 */
[----:B------:R-:W-:Y:S01]  /*38d70*/  MOV R9, R16 ;  /* 0x0000001000097202 */ /* 0x000fe20000000f00 */
[----:B--2---:R-:W-:Y:S01]  /*38d80*/  STL.64 [R1+0x1618], R6 ;  /* 0x0016180601007387 */ /* 0x004fe20000100a00 */
[----:B------:R-:W-:Y:S03]  /*38d90*/  STL.64 [R1+0x1610], R4 ;  /* 0x0016100401007387 */ /* 0x000fe60000100a00 */
[----:B------:R0:W-:Y:S02]  /*38da0*/  STL.64 [R1+0x1620], R8 ;  /* 0x0016200801007387 */ /* 0x0001e40000100a00 */
        /* <DEDUP_REMOVED lines=11> */
[----:B------:R-:W2:Y:S01]  /*38e60*/  LDL.LU R19, [R1+0x7c] ;  /* 0x00007c0001137983 */ /* 0x000ea20000300800 */
[----:B-----5:R-:W-:Y:S01]  /*38e70*/  STL.64 [R1+0x15c0], R26 ;  /* 0x0015c01a01007387 */ /* 0x020fe20000100a00 */
[----:B------:R0:W-:Y:S03]  /*38e80*/  STL.64 [R1+0x15b8], R24 ;  /* 0x0015b81801007387 */ /* 0x0001e60000100a00 */
[----:B0-----:R-:W5:Y:S01]  /*38e90*/  LDL.LU R24, [R1+0x4a0] ;  /* 0x0004a00001187983 */ /* 0x001f620000300800 */
[----:B------:R-:W5:Y:S02]  /*38ea0*/  LDL.LU R25, [R1+0x4a4] ;  /* 0x0004a40001197983 */ /* 0x000f640000300800 */
[----:B------:R-:W2:Y:S02]  /*38eb0*/  LDL.LU R26, [R1+0x4a8] ;  /* 0x0004a800011a7983 */ /* 0x000ea40000300800 */
[----:B------:R-:W2:Y:S02]  /*38ec0*/  LDL.LU R27, [R1+0x4ac] ;  /* 0x0004ac00011b7983 */ /* 0x000ea40000300800 */
[----:B--2---:R-:W-:Y:S01]  /*38ed0*/  STL.64 [R1+0x15d8], R26 ;  /* 0x0015d81a01007387 */ /* 0x004fe20000100a00 */
[----:B-----5:R0:W-:Y:S03]  /*38ee0*/  STL.64 [R1+0x15d0], R24 ;  /* 0x0015d01801007387 */ /* 0x0201e60000100a00 */
[----:B0-----:R-:W2:Y:S01]  /*38ef0*/  LDL.LU R24, [R1+0x4b0] ;  /* 0x0004b00001187983 */ /* 0x001ea20000300800 */
[----:B------:R-:W2:Y:S02]  /*38f00*/  LDL.LU R25, [R1+0x4b4] ;  /* 0x0004b40001197983 */ /* 0x000ea40000300800 */
[----:B------:R-:W2:Y:S02]  /*38f10*/  LDL.LU R26, [R1+0x4b8] ;  /* 0x0004b800011a7983 */ /* 0x000ea40000300800 */
[----:B------:R-:W2:Y:S01]  /*38f20*/  LDL.LU R27, [R1+0x4bc] ;  /* 0x0004bc00011b7983 */ /* 0x000ea20000300800 */
[----:B----4-:R-:W-:Y:S01]  /*38f30*/  STL.64 [R1+0x1588], R14 ;  /* 0x0015880e01007387 */ /* 0x010fe20000100a00 */
[----:B---3--:R0:W-:Y:S03]  /*38f40*/  STL.64 [R1+0x1580], R12 ;  /* 0x0015800c01007387 */ /* 0x0081e60000100a00 */
[----:B0-----:R-:W3:Y:S01]  /*38f50*/  LDL.LU.64 R12, [R1+0x20] ;  /* 0x00002000010c7983 */ /* 0x001ee20000300a00 */
[----:B------:R-:W4:Y:S02]  /*38f60*/  LDL.64 R14, [R1+0x28] ;  /* 0x00002800010e7983 */ /* 0x000f240000100a00 */
[----:B------:R-:W-:Y:S01]  /*38f70*/  STL [R1+0x1340], R0 ;  /* 0x0013400001007387 */ /* 0x000fe20000100800 */
[----:B---3--:R-:W-:Y:S11]  /*38f80*/  HMMA.16816.F32 R8, R20, R12, R8 ;  /* 0x0000000c1408723c */ /* 0x008ff60000001808 */
[----:B------:R-:W-:Y:S11]  /*38f90*/  @!UPT UIADD3 URZ, URZ, URZ, URZ ;  /* 0x0000003f3f3ff290 */ /* 0x000ff6000fffe03f */
[----:B------:R-:W-:Y:S02]  /*38fa0*/  @!UPT UIADD3 URZ, URZ, URZ, URZ ;  /* 0x0000003f3f3ff290 */ /* 0x000fe4000fffe03f */
[----:B------:R-:W-:Y:S01]  /*38fb0*/  IMAD.MOV.U32 R3, RZ, RZ, R8 ;  /* 0x000000ffff037224 */ /* 0x000fe200078e0008 */
[----:B------:R-:W-:Y:S02]  /*38fc0*/  MOV R28, R9 ;  /* 0x00000009001c7202 */ /* 0x000fe40000000f00 */
[----:B------:R-:W3:Y:S01]  /*38fd0*/  LDL.LU.64 R8, [R1+0x1620] ;  /* 0x0016200001087983 */ /* 0x000ee20000300a00 */
[----:B------:R-:W-:Y:S02]  /*38fe0*/  MOV R29, R10 ;  /* 0x0000000a001d7202 */ /* 0x000fe40000000f00 */
[----:B------:R-:W-:-:S05]  /*38ff0*/  MOV R2, R11 ;  /* 0x0000000b00027202 */ /* 0x000fca0000000f00 */
[----:B------:R-:W-:Y:S01]  /*39000*/  STL [R1+0x1350], R2 ;  /* 0x0013500201007387 */ /* 0x000fe20000100800 */
[----:B------:R-:W-:Y:S02]  /*39010*/  STL [R1+0x134c], R29 ;  /* 0x00134c1d01007387 */ /* 0x000fe40000100800 */
[----:B------:R-:W-:Y:S02]  /*39020*/  STL [R1+0x1348], R28 ;  /* 0x0013481c01007387 */ /* 0x000fe40000100800 */
[----:B------:R-:W-:Y:S01]  /*39030*/  STL [R1+0x1344], R3 ;  /* 0x0013440301007387 */ /* 0x000fe20000100800 */
[C---:B---3--:R-:W-:Y:S01]  /*39040*/  HMMA.16816.F32 R8, R20.reuse, R8, R4 ;  /* 0x000000081408723c */ /* 0x048fe20000001804 */
[----:B------:R-:W3:Y:S01]  /*39050*/  LDL.LU.64 R6, [R1+0x1618] ;  /* 0x0016180001067983 */ /* 0x000ee20000300a00 */
[----:B------:R-:W3:Y:S11]  /*39060*/  LDL.LU.64 R4, [R1+0x1610] ;  /* 0x0016100001047983 */ /* 0x000ef60000300a00 */
[----:B------:R-:W-:Y:S10]  /*39070*/  @!UPT UIADD3 URZ, URZ, URZ, URZ ;  /* 0x0000003f3f3ff290 */ /* 0x000ff4000fffe03f */
[----:B------:R0:W-:Y:S01]  /*39080*/  STL.64 [R1+0x90], R8 ;  /* 0x0000900801007387 */ /* 0x0001e20000100a00 */
[----:B------:R3:W-:Y:S03]  /*39090*/  STL.64 [R1+0x98], R10 ;  /* 0x0000980a01007387 */ /* 0x0007e60000100a00 */
[----:B0-----:R-:W3:Y:S02]  /*390a0*/  LDL.LU.64 R8, [R1+0x1608] ;  /* 0x0016080001087983 */ /* 0x001ee40000300a00 */
[C---:B---3--:R-:W-:Y:S02]  /*390b0*/  HMMA.16816.F32 R8, R20.reuse, R8, R4 ;  /* 0x000000081408723c */ /* 0x048fe40000001804 */
[----:B------:R-:W2:Y:S11]  /*390c0*/  LDL.LU.64 R6, [R1+0x1600] ;  /* 0x0016000001067983 */ /* 0x000eb60000300a00 */
[----:B------:R-:W-:Y:S10]  /*390d0*/  @!UPT UIADD3 URZ, URZ, URZ, URZ ;  /* 0x0000003f3f3ff290 */ /* 0x000ff4000fffe03f */
[----:B------:R-:W-:Y:S01]  /*390e0*/  STL.64 [R1+0x80], R8 ;  /* 0x0000800801007387 */ /* 0x000fe20000100a00 */
[----:B------:R0:W-:Y:S02]  /*390f0*/  STL [R1+0x88], R10 ;  /* 0x0000880a01007387 */ /* 0x0001e40000100800 */
[----:B------:R-:W-:Y:S02]  /*39100*/  IMAD.MOV.U32 R2, RZ, RZ, R11 ;  /* 0x000000ffff027224 */ /* 0x000fe400078e000b */
[----:B0-----:R-:W3:Y:S01]  /*39110*/  LDL.LU.64 R10, [R1+0x15f8] ;  /* 0x0015f800010a7983 */ /* 0x001ee20000300a00 */
[----:B------:R-:W5:Y:S02]  /*39120*/  LDL.LU.64 R8, [R1+0x15f0] ;  /* 0x0015f00001087983 */ /* 0x000f640000300a00 */
[----:B------:R-:W-:Y:S01]  /*39130*/  STL [R1+0x1470], R2 ;  /* 0x0014700201007387 */ /* 0x000fe20000100800 */
[----:B-----5:R-:W-:Y:S01]  /*39140*/  HMMA.16816.F32 R20, R20, R8, R16 ;  /* 0x000000081414723c */ /* 0x020fe20000001810 */
[----:B------:R-:W2:Y:S01]  /*39150*/  LDL.LU.64 R18, [R1+0x15e8] ;  /* 0x0015e80001127983 */ /* 0x000ea20000300a00 */
[----:B------:R-:W2:Y:S11]  /*39160*/  LDL.LU.64 R16, [R1+0x15e0] ;  /* 0x0015e00001107983 */ /* 0x000eb60000300a00 */
[----:B------:R-:W-:Y:S10]  /*39170*/  @!UPT UIADD3 URZ, URZ, URZ, URZ ;  /* 0x0000003f3f3ff290 */ /* 0x000ff4000fffe03f */
[----:B------:R-:W-:Y:S01]  /*39180*/  STL.64 [R1+0x70], R20 ;  /* 0x0000701401007387 */ /* 0x000fe20000100a00 */
[----:B------:R0:W-:Y:S03]  /*39190*/  STL.64 [R1+0x78], R22 ;  /* 0x0000781601007387 */ /* 0x0001e60000100a00 */
[----:B0-----:R-:W5:Y:S01]  /*391a0*/  LDL.64 R22, [R1+0x48] ;  /* 0x0000480001167983 */ /* 0x001f620000100a00 */
[C---:B--2---:R-:W-:Y:S03]  /*391b0*/  HMMA.16816.F32 R4, R16.reuse, R6, R24 ;  /* 0x000000061004723c */ /* 0x044fe60000001818 */
[----:B------:R-:W2:Y:S01]  /*391c0*/  LDL.LU.64 R26, [R1+0x15d8] ;  /* 0x0015d800011a7983 */ /* 0x000ea20000300a00 */
[----:B------:R-:W2:Y:S11]  /*391d0*/  LDL.LU.64 R24, [R1+0x15d0] ;  /* 0x0015d00001187983 */ /* 0x000eb60000300a00 */
[----:B------:R-:W-:Y:S08]  /*391e0*/  @!UPT UIADD3 URZ, URZ, URZ, URZ ;  /* 0x0000003f3f3ff290 */ /* 0x000ff0000fffe03f */
[----:B------:R-:W-:Y:S01]  /*391f0*/  STL.64 [R1+0x490], R4 ;  /* 0x0004900401007387 */ /* 0x000fe20000100a00 */
[----:B------:R0:W-:Y:S03]  /*39200*/  STL.64 [R1+0x498], R6 ;  /* 0x0004980601007387 */ /* 0x0001e60000100a00 */
[----:B0-----:R-:W2:Y:S02]  /*39210*/  LDL.LU.64 R6, [R1+0x15c8] ;  /* 0x0015c80001067983 */ /* 0x001ea40000300a00 */
[C---:B--2---:R-:W-:Y:S11]  /*39220*/  HMMA.16816.F32 R24, R16.reuse, R6, R24 ;  /* 0x000000061018723c */ /* 0x044ff60000001818 */
[----:B------:R-:W-:Y:S11]  /*39230*/  @!UPT UIADD3 URZ, URZ, URZ, URZ ;  /* 0x0000003f3f3ff290 */ /* 0x000ff6000fffe03f */
[----:B------:R-:W-:Y:S01]  /*39240*/  @!UPT UIADD3 URZ, URZ, URZ, URZ ;  /* 0x0000003f3f3ff290 */ /* 0x000fe2000fffe03f */
[----:B------:R-:W-:Y:S01]  /*39250*/  STL.64 [R1+0x4a0], R24 ;  /* 0x0004a01801007387 */ /* 0x000fe20000100a00 */
[----:B------:R0:W-:Y:S03]  /*39260*/  STL.64 [R1+0x4a8], R26 ;  /* 0x0004a81a01007387 */ /* 0x0001e60000100a00 */
[----:B0-----:R-:W5:Y:S01]  /*39270*/  LDL.LU.64 R26, [R1+0x15c0] ;  /* 0x0015c000011a7983 */ /* 0x001f620000300a00 */
[----:B------:R-:W5:Y:S01]  /*39280*/  LDL.LU.64 R24, [R1+0x15b8] ;  /* 0x0015b80001187983 */ /* 0x000f620000300a00 */
[----:B------:R-:W-:Y:S02]  /*39290*/  MOV R8, R6 ;  /* 0x0000000600087202 */ /* 0x000fe40000000f00 */
[----:B------:R-:W-:Y:S02]  /*392a0*/  MOV R3, R7 ;  /* 0x0000000700037202 */ /* 0x000fe40000000f00 */
[----:B------:R-:W2:Y:S01]  /*392b0*/  LDL.LU.64 R6, [R1+0x15b0] ;  /* 0x0015b00001067983 */ /* 0x000ea20000300a00 */
[----:B------:R-:W2:Y:S02]  /*392c0*/  LDL.LU.64 R4, [R1+0x15a8] ;  /* 0x0015a80001047983 */ /* 0x000ea40000300a00 */
[----:B---3--:R-:W-:Y:S02]  /*392d0*/  STL.64 [R1+0x1598], R10 ;  /* 0x0015980a01007387 */ /* 0x008fe40000100a00 */
[----:B------:R0:W-:Y:S02]  /*392e0*/  STL [R1+0x1590], R8 ;  /* 0x0015900801007387 */ /* 0x0001e40000100800 */
[----:B0-----:R-:W4:Y:S01]  /*392f0*/  LDL.LU R8, [R1+0x440] ;  /* 0x0004400001087983 */ /* 0x001f220000300800 */
[----:B------:R-:W4:Y:S02]  /*39300*/  LDL.LU R9, [R1+0x444] ;  /* 0x0004440001097983 */ /* 0x000f240000300800 */
[----:B------:R-:W4:Y:S02]  /*39310*/  LDL.LU R10, [R1+0x448] ;  /* 0x00044800010a7983 */ /* 0x000f240000300800 */
[----:B------:R-:W4:Y:S01]  /*39320*/  LDL.LU R11, [R1+0x44c] ;  /* 0x00044c00010b7983 */ /* 0x000f220000300800 */
[C---:B-----5:R-:W-:Y:S11]  /*39330*/  HMMA.16816.F32 R24, R16.reuse, R22, R24 ;  /* 0x000000161018723c */ /* 0x060ff60000001818 */
[----:B------:R-:W-:Y:S11]  /*39340*/  @!UPT UIADD3 URZ, URZ, URZ, URZ ;  /* 0x0000003f3f3ff290 */ /* 0x000ff6000fffe03f */
[----:B------:R-:W-:Y:S01]  /*39350*/  @!UPT UIADD3 URZ, URZ, URZ, URZ ;  /* 0x0000003f3f3ff290 */ /* 0x000fe2000fffe03f */
[----:B------:R-:W-:Y:S01]  /*39360*/  STL.64 [R1+0x480], R24 ;  /* 0x0004801801007387 */ /* 0x000fe20000100a00 */
[----:B------:R0:W-:Y:S03]  /*39370*/  STL.64 [R1+0x488], R26 ;  /* 0x0004881a01007387 */ /* 0x0001e60000100a00 */
[----:B0-----:R-:W2:Y:S01]  /*39380*/  LDL.LU.64 R26, [R1+0x15a0] ;  /* 0x0015a000011a7983 */ /* 0x001ea20000300a00 */
[----:B------:R0:W-:Y:S03]  /*39390*/  STL.64 [R1+0x1538], R22 ;  /* 0x0015381601007387 */ /* 0x0001e60000100a00 */
[----:B0-----:R-:W3:Y:S04]  /*393a0*/  LDL R22, [R1+0x18] ;  /* 0x0000180001167983 */ /* 0x001ee80000100800 */
[----:B------:R-:W3:Y:S01]  /*393b0*/  LDL R23, [R1+0x1c] ;  /* 0x00001c0001177983 */ /* 0x000ee20000100800 */
[C---:B--2---:R-:W-:Y:S03]  /*393c0*/  HMMA.16816.F32 R4, R16.reuse, R26, R4 ;  /* 0x0000001a1004723c */ /* 0x044fe60000001804 */
[----:B------:R0:W-:Y:S01]  /*393d0*/  STL.64 [R1+0x1530], R26 ;  /* 0x0015301a01007387 */ /* 0x0001e20000100a00 */
[----:B------:R-:W3:Y:S11]  /*393e0*/  LDL.LU R24, [R1+0x410] ;  /* 0x0004100001187983 */ /* 0x000ef60000300800 */
[----:B------:R-:W-:Y:S08]  /*393f0*/  @!UPT UIADD3 URZ, URZ, URZ, URZ ;  /* 0x0000003f3f3ff290 */ /* 0x000ff0000fffe03f */
[----:B------:R1:W-:Y:S01]  /*39400*/  STL.64 [R1+0x4b0], R4 ;  /* 0x0004b00401007387 */ /* 0x0003e20000100a00 */
[----:B------:R2:W-:Y:S02]  /*39410*/  STL.64 [R1+0x4b8], R6 ;  /* 0x0004b80601007387 */ /* 0x0005e40000100a00 */
[----:B------:R-:W3:Y:S02]  /*39420*/  LDL.LU R25, [R1+0x414] ;  /* 0x0004140001197983 */ /* 0x000ee40000300800 */
[----:B0-----:R-:W3:Y:S01]  /*39430*/  LDL.LU R26, [R1+0x418] ;  /* 0x00041800011a7983 */ /* 0x001ee20000300800 */
[----:B------:R-:W3:Y:S04]  /*39440*/  LDL.LU R27, [R1+0x41c] ;  /* 0x00041c00011b7983 */ /* 0x000ee80000300800 */
[----:B-1----:R-:W5:Y:S01]  /*39450*/  LDL.LU R4, [R1+0x310] ;  /* 0x0003100001047983 */ /* 0x002f620000300800 */
[----:B------:R-:W5:Y:S02]  /*39460*/  LDL.LU R5, [R1+0x314] ;  /* 0x0003140001057983 */ /* 0x000f640000300800 */
[----:B--2---:R-:W2:Y:S02]  /*39470*/  LDL.LU R6, [R1+0x318] ;  /* 0x0003180001067983 */ /* 0x004ea40000300800 */
[----:B------:R-:W2:Y:S01]  /*39480*/  LDL.LU R7, [R1+0x31c] ;  /* 0x00031c0001077983 */ /* 0x000ea20000300800 */
[C---:B----4-:R-:W-:Y:S01]  /*39490*/  HMMA.16816.F32 R8, R16.reuse, R14, R8 ;  /* 0x0000000e1008723c */ /* 0x050fe20000001808 */
[----:B------:R-:W-:Y:S01]  /*394a0*/  MOV R2, R14 ;  /* 0x0000000e00027202 */ /* 0x000fe20000000f00 */
[----:B------:R-:W-:Y:S01]  /*394b0*/  IMAD.MOV.U32 R0, RZ, RZ, R15 ;  /* 0x000000ffff007224 */ /* 0x000fe200078e000f */
[----:B--2---:R0:W-:Y:S01]  /*394c0*/  STL.64 [R1+0x14f0], R6 ;  /* 0x0014f00601007387 */ /* 0x0041e20000100a00 */
[----:B-----5:R-:W-:Y:S03]  /*394d0*/  STL.64 [R1+0x14e8], R4 ;  /* 0x0014e80401007387 */ /* 0x020fe60000100a00 */
[----:B0-----:R-:W2:Y:S11]  /*394e0*/  LDL.64 R6, [R1+0x8] ;  /* 0x0000080001067983 */ /* 0x001eb60000100a00 */
[----:B------:R-:W-:Y:S05]  /*394f0*/  @!UPT UIADD3 URZ, URZ, URZ, URZ ;  /* 0x0000003f3f3ff290 */ /* 0x000fea000fffe03f */
[----:B------:R-:W-:Y:S02]  /*39500*/  STL.64 [R1+0x4c0], R8 ;  /* 0x0004c00801007387 */ /* 0x000fe40000100a00 */
[----:B------:R0:W-:Y:S02]  /*39510*/  STL.64 [R1+0x4c8], R10 ;  /* 0x0004c80a01007387 */ /* 0x0001e40000100a00 */
[----:B0-----:R-:W4:Y:S01]  /*39520*/  LDL.LU.64 R10, [R1+0x1598] ;  /* 0x00159800010a7983 */ /* 0x001f220000300a00 */
[----:B------:R-:W5:Y:S02]  /*39530*/  LDL.LU R8, [R1+0x1590] ;  /* 0x0015900001087983 */ /* 0x000f640000300800 */
[----:B------:R-:W2:Y:S02]  /*39540*/  LDL.LU.64 R14, [R1+0x1588] ;  /* 0x00158800010e7983 */ /* 0x000ea40000300a00 */
[----:B------:R-:W2:Y:S01]  /*39550*/  LDL.LU.64 R12, [R1+0x1580] ;  /* 0x00158000010c7983 */ /* 0x000ea20000300a00 */
[C---:B---3--:R-:W-:Y:S01]  /*39560*/  HMMA.16816.F32 R20, R16.reuse, R22, R24 ;  /* 0x000000161014723c */ /* 0x048fe20000001818 */
[----:B------:R-:W3:Y:S11]  /*39570*/  LDL.LU R24, [R1+0x390] ;  /* 0x0003900001187983 */ /* 0x000ef60000300800 */
[----:B------:R-:W-:Y:S11]  /*39580*/  @!UPT UIADD3 URZ, URZ, URZ, URZ ;  /* 0x0000003f3f3ff290 */ /* 0x000ff6000fffe03f */
[----:B------:R-:W-:Y:S01]  /*39590*/  STL.64 [R1+0x4d0], R20 ;  /* 0x0004d01401007387 */ /* 0x000fe20000100a00 */
[----:B------:R5:W-:Y:S01]  /*395a0*/  STL.64 [R1+0x4d8], R22 ;  /* 0x0004d81601007387 */ /* 0x000be20000100a00 */
[----:B--2---:R-:W-:Y:S11]  /*395b0*/  HMMA.16816.F32 R12, R16, R6, R12 ;  /* 0x00000006100c723c */ /* 0x004ff6000000180c */
[----:B------:R-:W-:Y:S11]  /*395c0*/  @!UPT UIADD3 URZ, URZ, URZ, URZ ;  /* 0x0000003f3f3ff290 */ /* 0x000ff6000fffe03f */
[----:B------:R-:W-:Y:S01]  /*395d0*/  @!UPT UIADD3 URZ, URZ, URZ, URZ ;  /* 0x0000003f3f3ff290 */ /* 0x000fe2000fffe03f */
[----:B------:R0:W-:Y:S01]  /*395e0*/  STL.64 [R1+0x4e0], R12 ;  /* 0x0004e00c01007387 */ /* 0x0001e20000100a00 */
[----:B------:R1:W-:Y:S02]  /*395f0*/  STL.64 [R1+0x4e8], R14 ;  /* 0x0004e80e01007387 */ /* 0x0003e40000100a00 */
[----:B------:R-:W3:Y:S02]  /*39600*/  LDL.LU R25, [R1+0x394] ;  /* 0x0003940001197983 */ /* 0x000ee40000300800 */
[----:B------:R-:W2:Y:S01]  /*39610*/  LDL.LU R26, [R1+0x398] ;  /* 0x00039800011a7983 */ /* 0x000ea20000300800 */
[----:B------:R-:W2:Y:S01]  /*39620*/  LDL.LU R27, [R1+0x39c] ;  /* 0x00039c00011b7983 */ /* 0x000ea20000300800 */
[----:B-----5:R-:W-:Y:S02]  /*39630*/  MOV R22, R8 ;  /* 0x0000000800167202 */ /* 0x020fe40000000f00 */
[----:B------:R-:W-:Y:S01]  /*39640*/  MOV R23, R3 ;  /* 0x0000000300177202 */ /* 0x000fe20000000f00 */
[----:B0-----:R-:W5:Y:S01]  /*39650*/  LDL.LU R12, [R1+0x3c0] ;  /* 0x0003c000010c7983 */ /* 0x001f620000300800 */
[----:B------:R-:W5:Y:S02]  /*39660*/  LDL.LU R13, [R1+0x3c4] ;  /* 0x0003c400010d7983 */ /* 0x000f640000300800 */
[----:B-1----:R-:W5:Y:S02]  /*39670*/  LDL.LU R14, [R1+0x3c8] ;  /* 0x0003c800010e7983 */ /* 0x002f640000300800 */
[----:B------:R-:W5:Y:S01]  /*39680*/  LDL.LU R15, [R1+0x3cc] ;  /* 0x0003cc00010f7983 */ /* 0x000f620000300800 */
[----:B--2---:R-:W-:Y:S01]  /*39690*/  STL.64 [R1+0x1548], R26 ;  /* 0x0015481a01007387 */ /* 0x004fe20000100a00 */
[----:B---3--:R-:W-:Y:S02]  /*396a0*/  STL.64 [R1+0x1540], R24 ;  /* 0x0015401801007387 */ /* 0x008fe40000100a00 */
[----:B------:R0:W-:Y:S02]  /*396b0*/  STL.64 [R1+0x1550], R22 ;  /* 0x0015501601007387 */ /* 0x0001e40000100a00 */
[----:B0-----:R-:W2:Y:S01]  /*396c0*/  LDL.64 R22, [R1+0x68] ;  /* 0x0000680001167983 */ /* 0x001ea20000100a00 */
[----:B------:R-:W3:Y:S02]  /*396d0*/  LDL.LU R24, [R1+0x3a0] ;  /* 0x0003a00001187983 */ /* 0x000ee40000300800 */
[----:B------:R-:W3:Y:S02]  /*396e0*/  LDL.LU R25, [R1+0x3a4] ;  /* 0x0003a40001197983 */ /* 0x000ee40000300800 */
[----:B------:R-:W2:Y:S01]  /*396f0*/  LDL.LU R26, [R1+0x3a8] ;  /* 0x0003a800011a7983 */ /* 0x000ea20000300800 */
[----:B------:R-:W2:Y:S04]  /*39700*/  LDL.LU R27, [R1+0x3ac] ;  /* 0x0003ac00011b7983 */ /* 0x000ea80000300800 */
[----:B--2---:R-:W-:Y:S01]  /*39710*/  STL.64 [R1+0x1560], R26 ;  /* 0x0015601a01007387 */ /* 0x004fe20000100a00 */
[----:B---3--:R0:W-:Y:S03]  /*39720*/  STL.64 [R1+0x1558], R24 ;  /* 0x0015581801007387 */ /* 0x0081e60000100a00 */
[----:B0-----:R-:W2:Y:S01]  /*39730*/  LDL.LU R24, [R1+0x3b0] ;  /* 0x0003b00001187983 */ /* 0x001ea20000300800 */
[----:B------:R-:W2:Y:S02]  /*39740*/  LDL.LU R25, [R1+0x3b4] ;  /* 0x0003b40001197983 */ /* 0x000ea40000300800 */
[----:B------:R-:W2:Y:S02]  /*39750*/  LDL.LU R26, [R1+0x3b8] ;  /* 0x0003b800011a7983 */ /* 0x000ea40000300800 */
[----:B------:R-:W2:Y:S01]  /*39760*/  LDL.LU R27, [R1+0x3bc] ;  /* 0x0003bc00011b7983 */ /* 0x000ea20000300800 */
[----:B------:R4:W-:Y:S01]  /*39770*/  STL.64 [R1+0x1500], R6 ;  /* 0x0015000601007387 */ /* 0x0009e20000100a00 */
[----:B------:R-:W3:Y:S02]  /*39780*/  LDL.LU R4, [R1+0x360] ;  /* 0x0003600001047983 */ /* 0x000ee40000300800 */
[----:B------:R-:W3:Y:S01]  /*39790*/  LDL.LU R5, [R1+0x364] ;  /* 0x0003640001057983 */ /* 0x000ee20000300800 */
[----:B----4-:R-:W-:Y:S01]  /*397a0*/  MOV R6, R10 ;  /* 0x0000000a00067202 */ /* 0x010fe20000000f00 */
[----:B------:R-:W-:Y:S01]  /*397b0*/  IMAD.MOV.U32 R7, RZ, RZ, R11 ;  /* 0x000000ffff077224 */ /* 0x000fe200078e000b */
[----:B------:R-:W5:Y:S01]  /*397c0*/  LDL.LU R10, [R1+0x157c] ;  /* 0x00157c00010a7983 */ /* 0x000f620000300800 */
[----:B------:R-:W5:Y:S03]  /*397d0*/  LDL.LU R11, [R1+0x1578] ;  /* 0x00157800010b7983 */ /* 0x000f660000300800 */
[----:B------:R0:W-:Y:S02]  /*397e0*/  STL.64 [R1+0x1510], R6 ;  /* 0x0015100601007387 */ /* 0x0001e40000100a00 */
[----:B0-----:R-:W-:-:S02]  /*397f0*/  MOV R6, R2 ;  /* 0x0000000200067202 */ /* 0x001fc40000000f00 */
[----:B------:R-:W-:Y:S01]  /*39800*/  MOV R7, R0 ;  /* 0x0000000000077202 */ /* 0x000fe20000000f00 */
[----:B---3--:R0:W-:Y:S04]  /*39810*/  STL.64 [R1+0x1508], R4 ;  /* 0x0015080401007387 */ /* 0x0081e80000100a00 */
[----:B------:R1:W-:Y:S01]  /*39820*/  STL.64 [R1+0x1528], R6 ;  /* 0x0015280601007387 */ /* 0x0003e20000100a00 */
[----:B0-----:R-:W3:Y:S01]  /*39830*/  LDL.LU R4, [R1+0x380] ;  /* 0x0003800001047983 */ /* 0x001ee20000300800 */
[----:B-----5:R-:W-:Y:S01]  /*39840*/  HMMA.16816.F32 R16, R16, R10, R12 ;  /* 0x0000000a1010723c */ /* 0x020fe2000000180c */
[----:B------:R-:W3:Y:S02]  /*39850*/  LDL.LU R5, [R1+0x384] ;  /* 0x0003840001057983 */ /* 0x000ee40000300800 */
[----:B-1----:R-:W3:Y:S01]  /*39860*/  LDL.LU R6, [R1+0x388] ;  /* 0x0003880001067983 */ /* 0x002ee20000300800 */
[----:B------:R-:W3:Y:S01]  /*39870*/  LDL.LU R7, [R1+0x38c] ;  /* 0x00038c0001077983 */ /* 0x000ee20000300800 */
[----:B------:R-:W2:Y:S02]  /*39880*/  LDL.LU.64 R14, [R1+0x1570] ;  /* 0x00157000010e7983 */ /* 0x000ea40000300a00 */
[----:B------:R-:W2:Y:S02]  /*39890*/  LDL.LU.64 R12, [R1+0x1568] ;  /* 0x00156800010c7983 */ /* 0x000ea40000300a00 */
[----:B------:R0:W-:Y:S01]  /*398a0*/  STL.64 [R1+0x14f8], R10 ;  /* 0x0014f80a01007387 */ /* 0x0001e20000100a00 */
[----:B------:R-:W4:Y:S11]  /*398b0*/  LDL.LU R8, [R1+0x350] ;  /* 0x0003500001087983 */ /* 0x000f360000300800 */
[----:B------:R-:W-:Y:S02]  /*398c0*/  @!UPT UIADD3 URZ, URZ, URZ, URZ ;  /* 0x0000003f3f3ff290 */ /* 0x000fe4000fffe03f */
[----:B------:R-:W-:Y:S01]  /*398d0*/  STL.64 [R1+0x4f0], R16 ;  /* 0x0004f01001007387 */ /* 0x000fe20000100a00 */
[----:B------:R-:W-:Y:S02]  /*398e0*/  STL.64 [R1+0x4f8], R18 ;  /* 0x0004f81201007387 */ /* 0x000fe40000100a00 */
[----:B------:R-:W4:Y:S02]  /*398f0*/  LDL.LU R9, [R1+0x354] ;  /* 0x0003540001097983 */ /* 0x000f240000300800 */
[----:B0-----:R-:W5:Y:S01]  /*39900*/  LDL.LU R10, [R1+0x358] ;  /* 0x00035800010a7983 */ /* 0x001f620000300800 */
[----:B------:R-:W5:Y:S01]  /*39910*/  LDL.LU R11, [R1+0x35c] ;  /* 0x00035c00010b7983 */ /* 0x000f620000300800 */
[----:B------:R-:W-:Y:S01]  /*39920*/  MOV R2, R22 ;  /* 0x0000001600027202 */ /* 0x000fe20000000f00 */
[----:B------:R-:W-:Y:S01]  /*39930*/  IMAD.MOV.U32 R0, RZ, RZ, R23 ;  /* 0x000000ffff007224 */ /* 0x000fe200078e0017 */
[C---:B--2---:R-:W-:Y:S01]  /*39940*/  HMMA.16816.F32 R24, R12.reuse, R22, R24 ;  /* 0x000000160c18723c */ /* 0x044fe20000001818 */
[----:B-----5:R-:W-:Y:S01]  /*39950*/  STL.64 [R1+0x1520], R10 ;  /* 0x0015200a01007387 */ /* 0x020fe20000100a00 */
[----:B----4-:R0:W-:Y:S03]  /*39960*/  STL.64 [R1+0x1518], R8 ;  /* 0x0015180801007387 */ /* 0x0101e60000100a00 */
[----:B0-----:R-:W2:Y:S01]  /*39970*/  LDL.LU R8, [R1+0x370] ;  /* 0x0003700001087983 */ /* 0x001ea20000300800 */
[----:B------:R-:W2:Y:S02]  /*39980*/  LDL.LU R9, [R1+0x374] ;  /* 0x0003740001097983 */ /* 0x000ea40000300800 */
[----:B------:R-:W2:Y:S02]  /*39990*/  LDL.LU R10, [R1+0x378] ;  /* 0x00037800010a7983 */ /* 0x000ea40000300800 */
[----:B------:R-:W2:Y:S01]  /*399a0*/  LDL.LU R11, [R1+0x37c] ;  /* 0x00037c00010b7983 */ /* 0x000ea20000300800 */
[----:B------:R-:W4:Y:S11]  /*399b0*/  LDL.64 R18, [R1+0x18] ;  /* 0x0000180001127983 */ /* 0x000f360000100a00 */
[----:B------:R-:W-:Y:S01]  /*399c0*/  @!UPT UIADD3 URZ, URZ, URZ, URZ ;  /* 0x0000003f3f3ff290 */ /* 0x000fe2000fffe03f */
[----:B------:R-:W-:Y:S02]  /*399d0*/  STL.64 [R1+0x3c0], R24 ;  /* 0x0003c01801007387 */ /* 0x000fe40000100a00 */
[----:B------:R0:W-:Y:S02]  /*399e0*/  STL.64 [R1+0x3c8], R26 ;  /* 0x0003c81a01007387 */ /* 0x0001e40000100a00 */
[----:B0-----:R-:W5:Y:S01]  /*399f0*/  LDL.LU.64 R26, [R1+0x1560] ;  /* 0x00156000011a7983 */ /* 0x001f620000300a00 */
[----:B------:R-:W5:Y:S02]  /*39a00*/  LDL.LU.64 R24, [R1+0x1558] ;  /* 0x0015580001187983 */ /* 0x000f640000300a00 */
[----:B------:R-:W5:Y:S02]  /*39a10*/  LDL.LU.64 R22, [R1+0x1550] ;  /* 0x0015500001167983 */ /* 0x000f640000300a00 */
[C---:B-----5:R-:W-:Y:S01]  /*39a20*/  HMMA.16816.F32 R20, R12.reuse, R22, R24 ;  /* 0x000000160c14723c */ /* 0x060fe20000001818 */
[----:B------:R-:W5:Y:S01]  /*39a30*/  LDL.LU.64 R26, [R1+0x1548] ;  /* 0x00154800011a7983 */ /* 0x000f620000300a00 */
[----:B------:R-:W5:Y:S11]  /*39a40*/  LDL.LU.64 R24, [R1+0x1540] ;  /* 0x0015400001187983 */ /* 0x000f760000300a00 */
[----:B------:R-:W-:Y:S10]  /*39a50*/  @!UPT UIADD3 URZ, URZ, URZ, URZ ;  /* 0x0000003f3f3ff290 */ /* 0x000ff4000fffe03f */
[----:B------:R-:W-:Y:S01]  /*39a60*/  STL.64 [R1+0x3a0], R20 ;  /* 0x0003a01401007387 */ /* 0x000fe20000100a00 */
[----:B------:R0:W-:Y:S03]  /*39a70*/  STL.64 [R1+0x3a8], R22 ;  /* 0x0003a81601007387 */ /* 0x0001e60000100a00 */
[----:B0-----:R-:W5:Y:S02]  /*39a80*/  LDL.LU.64 R22, [R1+0x1538] ;  /* 0x0015380001167983 */ /* 0x001f640000300a00 */
[C---:B-----5:R-:W-:Y:S11]  /*39a90*/  HMMA.16816.F32 R24, R12.reuse, R22, R24 ;  /* 0x000000160c18723c */ /* 0x060ff60000001818 */
[----:B------:R-:W-:Y:S11]  /*39aa0*/  @!UPT UIADD3 URZ, URZ, URZ, URZ ;  /* 0x0000003f3f3ff290 */ /* 0x000ff6000fffe03f */
[----:B------:R-:W-:Y:S01]  /*39ab0*/  @!UPT UIADD3 URZ, URZ, URZ, URZ ;  /* 0x0000003f3f3ff290 */ /* 0x000fe2000fffe03f */
[----:B------:R-:W-:Y:S01]  /*39ac0*/  STL.64 [R1+0x390], R24 ;  /* 0x0003901801007387 */ /* 0x000fe20000100a00 */
[----:B------:R0:W-:Y:S03]  /*39ad0*/  STL.64 [R1+0x398], R26 ;  /* 0x0003981a01007387 */ /* 0x0001e60000100a00 */
[----:B0-----:R-:W3:Y:S01]  /*39ae0*/  LDL.LU.64 R26, [R1+0x1530] ;  /* 0x00153000011a7983 */ /* 0x001ee20000300a00 */
[----:B------:R0:W-:Y:S03]  /*39af0*/  STL.64 [R1+0x14c0], R22 ;  /* 0x0014c01601007387 */ /* 0x0001e60000100a00 */
[----:B0-----:R-:W5:Y:S01]  /*39b00*/  LDL.64 R22, [R1+0x58] ;  /* 0x0000580001167983 */ /* 0x001f620000100a00 */
[C---:B---3--:R-:W-:Y:S11]  /*39b10*/  HMMA.16816.F32 R4, R12.reuse, R26, R4 ;  /* 0x0000001a0c04723c */ /* 0x048ff60000001804 */
[----:B------:R-:W-:Y:S11]  /*39b20*/  @!UPT UIADD3 URZ, URZ, URZ, URZ ;  /* 0x0000003f3f3ff290 */ /* 0x000ff6000fffe03f */
[----:B------:R-:W-:Y:S01]  /*39b30*/  @!UPT UIADD3 URZ, URZ, URZ, URZ ;  /* 0x0000003f3f3ff290 */ /* 0x000fe2000fffe03f */
[----:B------:R-:W-:Y:S01]  /*39b40*/  STL.64 [R1+0x380], R4 ;  /* 0x0003800401007387 */ /* 0x000fe20000100a00 */
[----:B------:R0:W-:Y:S03]  /*39b50*/  STL.64 [R1+0x388], R6 ;  /* 0x0003880601007387 */ /* 0x0001e60000100a00 */
[----:B0-----:R-:W2:Y:S01]  /*39b60*/  LDL.LU.64 R6, [R1+0x1528] ;  /* 0x0015280001067983 */ /* 0x001ea20000300a00 */
[----:B------:R0:W-:Y:S02]  /*39b70*/  STL.64 [R1+0x14b8], R26 ;  /* 0x0014b81a01007387 */ /* 0x0001e40000100a00 */
[----:B------:R-:W3:Y:S02]  /*39b80*/  LDL.LU R24, [R1+0x2e0] ;  /* 0x0002e00001187983 */ /* 0x000ee40000300800 */
[----:B------:R-:W3:Y:S01]  /*39b90*/  LDL.LU R25, [R1+0x2e4] ;  /* 0x0002e40001197983 */ /* 0x000ee20000300800 */
[----:B0-----:R-:W3:Y:S01]  /*39ba0*/  LDL.LU R26, [R1+0x2e8] ;  /* 0x0002e800011a7983 */ /* 0x001ee20000300800 */
[----:B------:R-:W3:Y:S01]  /*39bb0*/  LDL.LU R27, [R1+0x2ec] ;  /* 0x0002ec00011b7983 */ /* 0x000ee20000300800 */
[C---:B--2---:R-:W-:Y:S02]  /*39bc0*/  HMMA.16816.F32 R4, R12.reuse, R6, R8 ;  /* 0x000000060c04723c */ /* 0x044fe40000001808 */
[----:B---3--:R-:W-:Y:S01]  /*39bd0*/  STL.64 [R1+0x14d0], R26 ;  /* 0x0014d01a01007387 */ /* 0x008fe20000100a00 */
[----:B------:R0:W-:Y:S03]  /*39be0*/  STL.64 [R1+0x14c8], R24 ;  /* 0x0014c81801007387 */ /* 0x0001e60000100a00 */
[----:B0-----:R-:W5:Y:S01]  /*39bf0*/  LDL.LU R24, [R1+0x2f0] ;  /* 0x0002f00001187983 */ /* 0x001f620000300800 */
[----:B------:R-:W5:Y:S02]  /*39c00*/  LDL.LU R25, [R1+0x2f4] ;  /* 0x0002f40001197983 */ /* 0x000f640000300800 */
[----:B------:R-:W5:Y:S02]  /*39c10*/  LDL.LU R26, [R1+0x2f8] ;  /* 0x0002f800011a7983 */ /* 0x000f640000300800 */
[----:B------:R-:W5:Y:S01]  /*39c20*/  LDL.LU R27, [R1+0x2fc] ;  /* 0x0002fc00011b7983 */ /* 0x000f620000300800 */
[----:B------:R-:W2:Y:S01]  /*39c30*/  LDL.LU.64 R10, [R1+0x1520] ;  /* 0x00152000010a7983 */ /* 0x000ea20000300a00 */
[----:B------:R-:W2:Y:S10]  /*39c40*/  LDL.LU.64 R8, [R1+0x1518] ;  /* 0x0015180001087983 */ /* 0x000eb40000300a00 */
[----:B------:R-:W-:Y:S02]  /*39c50*/  STL.64 [R1+0x410], R4 ;  /* 0x0004100401007387 */ /* 0x000fe40000100a00 */
[----:B------:R0:W-:Y:S02]  /*39c60*/  STL.64 [R1+0x418], R6 ;  /* 0x0004180601007387 */ /* 0x0001e40000100a00 */
[----:B0-----:R-:W4:Y:S01]  /*39c70*/  LDL.LU.64 R6, [R1+0x1510] ;  /* 0x0015100001067983 */ /* 0x001f220000300a00 */
[----:B------:R-:W4:Y:S02]  /*39c80*/  LDL.LU.64 R4, [R1+0x1508] ;  /* 0x0015080001047983 */ /* 0x000f240000300a00 */
[C---:B----4-:R-:W-:Y:S11]  /*39c90*/  HMMA.16816.F32 R4, R12.reuse, R18, R4 ;  /* 0x000000120c04723c */ /* 0x050ff60000001804 */
[----:B------:R-:W-:Y:S11]  /*39ca0*/  @!UPT UIADD3 URZ, URZ, URZ, URZ ;  /* 0x0000003f3f3ff290 */ /* 0x000ff6000fffe03f */
[----:B------:R-:W-:Y:S01]  /*39cb0*/  @!UPT UIADD3 URZ, URZ, URZ, URZ ;  /* 0x0000003f3f3ff290 */ /* 0x000fe2000fffe03f */
[----:B------:R-:W-:Y:S01]  /*39cc0*/  STL.64 [R1+0x420], R4 ;  /* 0x0004200401007387 */ /* 0x000fe20000100a00 */
[----:B------:R0:W-:Y:S03]  /*39cd0*/  STL.64 [R1+0x428], R6 ;  /* 0x0004280601007387 */ /* 0x0001e60000100a00 */
[----:B0-----:R-:W2:Y:S01]  /*39ce0*/  LDL.LU.64 R6, [R1+0x1500] ;  /* 0x0015000001067983 */ /* 0x001ea20000300a00 */
[----:B------:R0:W-:Y:S02]  /*39cf0*/  STL.64 [R1+0x14b0], R18 ;  /* 0x0014b01201007387 */ /* 0x0001e40000100a00 */
[----:B0-----:R-:W-:Y:S02]  /*39d00*/  MOV R18, R2 ;  /* 0x0000000200127202 */ /* 0x001fe40000000f00 */
[----:B------:R-:W-:Y:S01]  /*39d10*/  MOV R19, R0 ;  /* 0x0000000000137202 */ /* 0x000fe20000000f00 */
        /* <DEDUP_REMOVED lines=9> */
[----:B--2---:R-:W-:Y:S01]  /*39db0*/  HMMA.16816.F32 R12, R12, R10, R4 ;  /* 0x0000000a0c0c723c */ /* 0x004fe20000001804 */
[----:B------:R-:W2:Y:S01]  /*39dc0*/  LDL.LU.64 R6, [R1+0x14e0] ;  /* 0x0014e00001067983 */ /* 0x000ea20000300a00 */
[----:B------:R-:W2:Y:S11]  /*39dd0*/  LDL.LU.64 R4, [R1+0x14d8] ;  /* 0x0014d80001047983 */ /* 0x000eb60000300a00 */
[----:B------:R-:W-:Y:S10]  /*39de0*/  @!UPT UIADD3 URZ, URZ, URZ, URZ ;  /* 0x0000003f3f3ff290 */ /* 0x000ff4000fffe03f */
[----:B------:R0:W-:Y:S01]  /*39df0*/  STL.64 [R1+0x450], R12 ;  /* 0x0004500c01007387 */ /* 0x0001e20000100a00 */
[----:B------:R1:W-:Y:S03]  /*39e00*/  STL.64 [R1+0x458], R14 ;  /* 0x0004580e01007387 */ /* 0x0003e60000100a00 */
[----:B0-----:R-:W2:Y:S01]  /*39e10*/  LDL.LU R12, [R1+0x300] ;  /* 0x00030000010c7983 */ /* 0x001ea20000300800 */
[----:B------:R-:W2:Y:S02]  /*39e20*/  LDL.LU R13, [R1+0x304] ;  /* 0x00030400010d7983 */ /* 0x000ea40000300800 */
[----:B-1----:R-:W2:Y:S02]  /*39e30*/  LDL.LU R14, [R1+0x308] ;  /* 0x00030800010e7983 */ /* 0x002ea40000300800 */
[----:B------:R-:W2:Y:S02]  /*39e40*/  LDL.LU R15, [R1+0x30c] ;  /* 0x00030c00010f7983 */ /* 0x000ea40000300800 */
[----:B--2---:R-:W-:Y:S07]  /*39e50*/  HMMA.16816.F32 R16, R4, R18, R12 ;  /* 0x000000120410723c */ /* 0x004fee000000180c */
[----:B------:R-:W-:-:S02]  /*39e60*/  MOV R14, R2 ;  /* 0x00000002000e7202 */ /* 0x000fc40000000f00 */
[----:B------:R-:W-:Y:S11]  /*39e70*/  MOV R15, R0 ;  /* 0x00000000000f7202 */ /* 0x000ff60000000f00 */
[----:B------:R-:W-:Y:S03]  /*39e80*/  @!UPT UIADD3 URZ, URZ, URZ, URZ ;  /* 0x0000003f3f3ff290 */ /* 0x000fe6000fffe03f */
[----:B------:R0:W-:Y:S01]  /*39e90*/  STL.64 [R1+0x400], R16 ;  /* 0x0004001001007387 */ /* 0x0001e20000100a00 */
[----:B------:R1:W-:Y:S03]  /*39ea0*/  STL.64 [R1+0x408], R18 ;  /* 0x0004081201007387 */ /* 0x0003e60000100a00 */
[----:B0-----:R-:W2:Y:S01]  /*39eb0*/  LDL.LU R16, [R1+0x2d0] ;  /* 0x0002d00001107983 */ /* 0x001ea20000300800 */
[----:B------:R-:W2:Y:S02]  /*39ec0*/  LDL.LU R17, [R1+0x2d4] ;  /* 0x0002d40001117983 */ /* 0x000ea40000300800 */
[----:B-1----:R-:W2:Y:S02]  /*39ed0*/  LDL.LU R18, [R1+0x2d8] ;  /* 0x0002d80001127983 */ /* 0x002ea40000300800 */
[----:B------:R-:W2:Y:S01]  /*39ee0*/  LDL.LU R19, [R1+0x2dc] ;  /* 0x0002dc0001137983 */ /* 0x000ea20000300800 */
[----:B------:R0:W-:Y:S01]  /*39ef0*/  STL.64 [R1+0x1488], R14 ;  /* 0x0014880e01007387 */ /* 0x0001e20000100a00 */
[----:B------:R-:W3:Y:S02]  /*39f00*/  LDL.LU R12, [R1+0x3f0] ;  /* 0x0003f000010c7983 */ /* 0x000ee40000300800 */
[----:B------:R-:W3:Y:S01]  /*39f10*/  LDL.LU R13, [R1+0x3f4] ;  /* 0x0003f400010d7983 */ /* 0x000ee20000300800 */
[----:B0-----:R-:W4:Y:S01]  /*39f20*/  LDL.LU R14, [R1+0x3f8] ;  /* 0x0003f800010e7983 */ /* 0x001f220000300800 */
[----:B------:R-:W4:Y:S01]  /*39f30*/  LDL.LU R15, [R1+0x3fc] ;  /* 0x0003fc00010f7983 */ /* 0x000f220000300800 */
[C---:B-----5:R-:W-:Y:S01]  /*39f40*/  HMMA.16816.F32 R24, R4.reuse, R22, R24 ;  /* 0x000000160418723c */ /* 0x060fe20000001818 */
[----:B------:R-:W-:Y:S01]  /*39f50*/  MOV R3, R22 ;  /* 0x0000001600037202 */ /* 0x000fe20000000f00 */
[----:B------:R-:W-:Y:S01]  /*39f60*/  IMAD.MOV.U32 R0, RZ, RZ, R23 ;  /* 0x000000ffff007224 */ /* 0x000fe200078e0017 */
[----:B----4-:R0:W-:Y:S01]  /*39f70*/  STL.64 [R1+0x1498], R14 ;  /* 0x0014980e01007387 */ /* 0x0101e20000100a00 */
[----:B---3--:R-:W-:Y:S03]  /*39f80*/  STL.64 [R1+0x1490], R12 ;  /* 0x0014900c01007387 */ /* 0x008fe60000100a00 */
[----:B0-----:R-:W3:Y:S11]  /*39f90*/  LDL.64 R14, [R1+0x28] ;  /* 0x00002800010e7983 */ /* 0x001ef60000100a00 */
[----:B------:R-:W-:Y:S05]  /*39fa0*/  @!UPT UIADD3 URZ, URZ, URZ, URZ ;  /* 0x0000003f3f3ff290 */ /* 0x000fea000fffe03f */
[----:B------:R-:W-:Y:S02]  /*39fb0*/  STL.64 [R1+0x370], R24 ;  /* 0x0003701801007387 */ /* 0x000fe40000100a00 */
[----:B------:R0:W-:Y:S02]  /*39fc0*/  STL.64 [R1+0x378], R26 ;  /* 0x0003781a01007387 */ /* 0x0001e40000100a00 */
[----:B0-----:R-:W4:Y:S01]  /*39fd0*/  LDL.LU.64 R26, [R1+0x14d0] ;  /* 0x0014d000011a7983 */ /* 0x001f220000300a00 */
[----:B------:R-:W4:Y:S02]  /*39fe0*/  LDL.LU.64 R24, [R1+0x14c8] ;  /* 0x0014c80001187983 */ /* 0x000f240000300a00 */
[----:B------:R-:W4:Y:S02]  /*39ff0*/  LDL.LU.64 R22, [R1+0x14c0] ;  /* 0x0014c00001167983 */ /* 0x000f240000300a00 */
[----:B------:R-:W-:Y:S01]  /*3a000*/  STL [R1+0x1474], R3 ;  /* 0x0014740301007387 */ /* 0x000fe20000100800 */
[----:B----4-:R-:W-:Y:S01]  /*3a010*/  HMMA.16816.F32 R24, R4, R22, R24 ;  /* 0x000000160418723c */ /* 0x010fe20000001818 */
[----:B------:R-:W-:-:S02]  /*3a020*/  MOV R9, R22 ;  /* 0x0000001600097202 */ /* 0x000fc40000000f00 */
[----:B------:R-:W-:Y:S11]  /*3a030*/  MOV R8, R23 ;  /* 0x0000001700087202 */ /* 0x000ff60000000f00 */
[----:B------:R-:W-:Y:S09]  /*3a040*/  @!UPT UIADD3 URZ, URZ, URZ, URZ ;  /* 0x0000003f3f3ff290 */ /* 0x000ff2000fffe03f */
[----:B------:R-:W-:Y:S01]  /*3a050*/  STL.64 [R1+0x360], R24 ;  /* 0x0003601801007387 */ /* 0x000fe20000100a00 */
[----:B------:R0:W-:Y:S03]  /*3a060*/  STL.64 [R1+0x368], R26 ;  /* 0x0003681a01007387 */ /* 0x0001e60000100a00 */
[----:B0-----:R-:W2:Y:S01]  /*3a070*/  LDL.LU.64 R26, [R1+0x14b8] ;  /* 0x0014b800011a7983 */ /* 0x001ea20000300a00 */
[----:B------:R-:W-:Y:S02]  /*3a080*/  STL.64 [R1+0x1480], R10 ;  /* 0x0014800a01007387 */ /* 0x000fe40000100a00 */
[----:B------:R0:W-:Y:S02]  /*3a090*/  STL.64 [R1+0x1478], R8 ;  /* 0x0014780801007387 */ /* 0x0001e40000100a00 */
        /* <DEDUP_REMOVED lines=8> */
[----:B------:R-:W4:Y:S02]  /*3a120*/  LDL.LU R10, [R1+0x338] ;  /* 0x00033800010a7983 */ /* 0x000f240000300800 */
[----:B------:R-:W4:Y:S01]  /*3a130*/  LDL.LU R11, [R1+0x33c] ;  /* 0x00033c00010b7983 */ /* 0x000f220000300800 */
[C---:B--2---:R-:W-:Y:S01]  /*3a140*/  HMMA.16816.F32 R16, R4.reuse, R26, R16 ;  /* 0x0000001a0410723c */ /* 0x044fe20000001810 */
[----:B---3--:R-:W-:Y:S01]  /*3a150*/  MOV R3, R14 ;  /* 0x0000000e00037202 */ /* 0x008fe20000000f00 */
[----:B------:R-:W-:Y:S11]  /*3a160*/  IMAD.MOV.U32 R2, RZ, RZ, R15 ;  /* 0x000000ffff027224 */ /* 0x000ff600078e000f */
[----:B------:R-:W-:Y:S10]  /*3a170*/  @!UPT UIADD3 URZ, URZ, URZ, URZ ;  /* 0x0000003f3f3ff290 */ /* 0x000ff4000fffe03f */
[----:B------:R-:W-:Y:S01]  /*3a180*/  STL.64 [R1+0x350], R16 ;  /* 0x0003501001007387 */ /* 0x000fe20000100a00 */
[----:B------:R0:W-:Y:S03]  /*3a190*/  STL.64 [R1+0x358], R18 ;  /* 0x0003581201007387 */ /* 0x0001e60000100a00 */
[----:B0-----:R-:W2:Y:S04]  /*3a1a0*/  LDL.LU.64 R18, [R1+0x14b0] ;  /* 0x0014b00001127983 */ /* 0x001ea80000300a00 */
[----:B------:R-:W0:Y:S01]  /*3a1b0*/  S2R R25, SR_TID.X ;  /* 0x0000000000197919 */ /* 0x000e220000002100 */
[----:B----4-:R-:W-:Y:S11]  /*3a1c0*/  HMMA.16816.F32 R8, R4, R14, R8 ;  /* 0x0000000e0408723c */ /* 0x010ff60000001808 */
[----:B------:R-:W-:Y:S11]  /*3a1d0*/  @!UPT UIADD3 URZ, URZ, URZ, URZ ;  /* 0x0000003f3f3ff290 */ /* 0x000ff6000fffe03f */
[----:B------:R-:W-:Y:S01]  /*3a1e0*/  @!UPT UIADD3 URZ, URZ, URZ, URZ ;  /* 0x0000003f3f3ff290 */ /* 0x000fe2000fffe03f */
[----:B------:R-:W-:Y:S01]  /*3a1f0*/  STL.64 [R1+0x310], R8 ;  /* 0x0003100801007387 */ /* 0x000fe20000100a00 */
[----:B------:R1:W-:Y:S03]  /*3a200*/  STL.64 [R1+0x318], R10 ;  /* 0x0003180a01007387 */ /* 0x0003e60000100a00 */
[----:B-1----:R-:W3:Y:S01]  /*3a210*/  LDL.LU.64 R10, [R1+0x14a8] ;  /* 0x0014a800010a7983 */ /* 0x002ee20000300a00 */
[----:B------:R-:W3:Y:S02]  /*3a220*/  LDL.LU.64 R8, [R1+0x14a0] ;  /* 0x0014a00001087983 */ /* 0x000ee40000300a00 */
[----:B------:R-:W2:Y:S02]  /*3a230*/  LDL.LU.64 R14, [R1+0x1498] ;  /* 0x00149800010e7983 */ /* 0x000ea40000300a00 */
[----:B------:R-:W2:Y:S01]  /*3a240*/  LDL.LU.64 R12, [R1+0x1490] ;  /* 0x00149000010c7983 */ /* 0x000ea20000300a00 */
[----:B0-----:R-:W-:-:S02]  /*3a250*/  LOP3.LUT R29, R25, 0x7, RZ, 0xc0, !PT ;  /* 0x00000007191d7812 */ /* 0x001fc400078ec0ff */
[----:B------:R-:W-:-:S03]  /*3a260*/  SHF.L.U32 R24, R25, 0x7, RZ ;  /* 0x0000000719187819 */ /* 0x000fc600000006ff */
[----:B------:R-:W-:-:S05]  /*3a270*/  IMAD.SHL.U32 R23, R29, 0x10, RZ ;  /* 0x000000101d177824 */ /* 0x000fca00078e00ff */
[----:B------:R-:W-:-:S04]  /*3a280*/  LOP3.LUT R23, R23, 0x780, R24, 0xf8, !PT ;  /* 0x0000078017177812 */ /* 0x000fc800078ef818 */
[----:B------:R-:W-:-:S04]  /*3a290*/  LOP3.LUT R23, R23, 0x10, R25, 0x78, !PT ;  /* 0x0000001017177812 */ /* 0x000fc800078e7819 */
[----:B------:R-:W-:Y:S02]  /*3a2a0*/  LOP3.LUT R23, R23, 0x60, RZ, 0x3c, !PT ;  /* 0x0000006017177812 */ /* 0x000fe400078e3cff */
[----:B------:R-:W-:Y:S02]  /*3a2b0*/  MOV R29, R26 ;  /* 0x0000001a001d7202 */ /* 0x000fe40000000f00 */
[----:B------:R-:W-:Y:S02]  /*3a2c0*/  MOV R28, R27 ;  /* 0x0000001b001c7202 */ /* 0x000fe40000000f00 */
[----:B------:R-:W-:Y:S02]  /*3a2d0*/  LDSM.16.M88.4 R24, [R23+0x19800] ;  /* 0x019800001718783b */ /* 0x000fe40000000200 */
[----:B------:R-:W0:Y:S02]  /*3a2e0*/  LDSM.16.M88.4 R20, [R23+0x1a000] ;  /* 0x01a000001714783b */ /* 0x000e240000000200 */
[----:B0-----:R-:W-:Y:S02]  /*3a2f0*/  STL.64 [R1+0x13e8], R22 ;  /* 0x0013e81601007387 */ /* 0x001fe40000100a00 */
[----:B------:R-:W-:Y:S01]  /*3a300*/  STL.64 [R1+0x13e0], R20 ;  /* 0x0013e01401007387 */ /* 0x000fe20000100a00 */
[----:B--2---:R-:W-:Y:S11]  /*3a310*/  HMMA.16816.F32 R12, R4, R18, R12 ;  /* 0x00000012040c723c */ /* 0x004ff6000000180c */
[----:B------:R-:W-:Y:S11]  /*3a320*/  @!UPT UIADD3 URZ, URZ, URZ, URZ ;  /* 0x0000003f3f3ff290 */ /* 0x000ff6000fffe03f */
[----:B------:R-:W-:Y:S01]  /*3a330*/  @!UPT UIADD3 URZ, URZ, URZ, URZ ;  /* 0x0000003f3f3ff290 */ /* 0x000fe2000fffe03f */
[----:B------:R-:W-:Y:S01]  /*3a340*/  STL.64 [R1+0x300], R12 ;  /* 0x0003000c01007387 */ /* 0x000fe20000100a00 */
[----:B------:R0:W-:Y:S03]  /*3a350*/  STL.64 [R1+0x308], R14 ;  /* 0x0003080e01007387 */ /* 0x0001e60000100a00 */
[----:B0-----:R-:W3:Y:S04]  /*3a360*/  LDL.LU.64 R14, [R1+0x1488] ;  /* 0x00148800010e7983 */ /* 0x001ee80000300a00 */
[----:B------:R-:W0:Y:S04]  /*3a370*/  S2R R23, SR_TID.X ;  /* 0x0000000000177919 */ /* 0x000e280000002100 */
[----:B------:R-:W1:Y:S01]  /*3a380*/  S2R R17, SR_TID.X ;  /* 0x0000000000117919 */ /* 0x000e620000002100 */
[----:B------:R-:W-:Y:S01]  /*3a390*/  MOV R21, R18 ;  /* 0x0000001200157202 */ /* 0x000fe20000000f00 */
[----:B------:R-:W-:Y:S01]  /*3a3a0*/  IMAD.MOV.U32 R20, RZ, RZ, R19 ;  /* 0x000000ffff147224 */ /* 0x000fe200078e0013 */
[----:B0-----:R-:W-:-:S02]  /*3a3b0*/  LOP3.LUT R23, R23, 0x7, RZ, 0xc0, !PT ;  /* 0x0000000717177812 */ /* 0x001fc400078ec0ff */
[----:B-1----:R-:W-:Y:S02]  /*3a3c0*/  SHF.L.U32 R16, R17, 0x7, RZ ;  /* 0x0000000711107819 */ /* 0x002fe400000006ff */
[----:B------:R-:W-:-:S04]  /*3a3d0*/  SHF.L.U32 R23, R23, 0x4, RZ ;  /* 0x0000000417177819 */ /* 0x000fc800000006ff */
[----:B------:R-:W-:-:S04]  /*3a3e0*/  LOP3.LUT R23, R23, 0x780, R16, 0xf8, !PT ;  /* 0x0000078017177812 */ /* 0x000fc800078ef810 */
[----:B------:R-:W-:-:S04]  /*3a3f0*/  LOP3.LUT R23, R23, 0x10, R17, 0x78, !PT ;  /* 0x0000001017177812 */ /* 0x000fc800078e7811 */
[----:B------:R-:W-:-:S05]  /*3a400*/  LOP3.LUT R23, R23, 0x60, RZ, 0x3c, !PT ;  /* 0x0000006017177812 */ /* 0x000fca00078e3cff */
[----:B------:R-:W0:Y:S04]  /*3a410*/  LDSM.16.M88.4 R16, [R23+0x1a800] ;  /* 0x01a800001710783b */ /* 0x000e280000000200 */
[----:B0-----:R-:W-:Y:S01]  /*3a420*/  STL.64 [R1+0x1360], R18 ;  /* 0x0013601201007387 */ /* 0x001fe20000100a00 */
[----:B------:R0:W-:Y:S03]  /*3a430*/  STL.64 [R1+0x1358], R16 ;  /* 0x0013581001007387 */ /* 0x0001e60000100a00 */
[----:B0-----:R-:W2:Y:S01]  /*3a440*/  LDL.LU R16, [R1+0x3e0] ;  /* 0x0003e00001107983 */ /* 0x001ea20000300800 */
[----:B------:R-:W2:Y:S02]  /*3a450*/  LDL.LU R17, [R1+0x3e4] ;  /* 0x0003e40001117983 */ /* 0x000ea40000300800 */
[----:B------:R-:W2:Y:S02]  /*3a460*/  LDL.LU R18, [R1+0x3e8] ;  /* 0x0003e80001127983 */ /* 0x000ea40000300800 */
[----:B------:R-:W2:Y:S01]  /*3a470*/  LDL.LU R19, [R1+0x3ec] ;  /* 0x0003ec0001137983 */ /* 0x000ea20000300800 */
[C---:B---3--:R-:W-:Y:S01]  /*3a480*/  HMMA.16816.F32 R12, R4.reuse, R14, R8 ;  /* 0x0000000e040c723c */ /* 0x048fe20000001808 */
[----:B------:R-:W2:Y:S01]  /*3a490*/  LDL.LU.64 R10, [R1+0x1480] ;  /* 0x00148000010a7983 */ /* 0x000ea20000300a00 */
[----:B------:R-:W3:Y:S11]  /*3a4a0*/  LDL.LU.64 R8, [R1+0x1478] ;  /* 0x0014780001087983 */ /* 0x000ef60000300a00 */
[----:B------:R-:W-:Y:S10]  /*3a4b0*/  @!UPT UIADD3 URZ, URZ, URZ, URZ ;  /* 0x0000003f3f3ff290 */ /* 0x000ff4000fffe03f */
[----:B------:R-:W-:Y:S01]  /*3a4c0*/  STL.64 [R1+0x2f0], R12 ;  /* 0x0002f00c01007387 */ /* 0x000fe20000100a00 */
[----:B------:R-:W-:Y:S02]  /*3a4d0*/  STL.64 [R1+0x2f8], R14 ;  /* 0x0002f80e01007387 */ /* 0x000fe40000100a00 */
[----:B------:R-:W0:Y:S02]  /*3a4e0*/  LDSM.16.M88.4 R12, [R23+0x1b000] ;  /* 0x01b00000170c783b */ /* 0x000e240000000200 */
[----:B0-----:R0:W-:Y:S02]  /*3a4f0*/  STL.64 [R1+0x12e0], R14 ;  /* 0x0012e00e01007387 */ /* 0x0011e40000100a00 */
[----:B------:R-:W-:Y:S02]  /*3a500*/  STL.64 [R1+0x12d8], R12 ;  /* 0x0012d80c01007387 */ /* 0x000fe40000100a00 */
[----:B0-----:R-:W4:Y:S04]  /*3a510*/  LDL R14, [R1+0x68] ;  /* 0x00006800010e7983 */ /* 0x001f280000100800 */
[----:B------:R-:W4:Y:S01]  /*3a520*/  LDL R15, [R1+0x6c] ;  /* 0x00006c00010f7983 */ /* 0x000f220000100800 */
[----:B--2---:R-:W-:Y:S03]  /*3a530*/  HMMA.16816.F32 R4, R4, R10, R16 ;  /* 0x0000000a0404723c */ /* 0x004fe60000001810 */
[----:B------:R0:W-:Y:S04]  /*3a540*/  STL.64 [R1+0x13f0], R10 ;  /* 0x0013f00a01007387 */ /* 0x0001e80000100a00 */
[----:B0-----:R-:W-:-:S02]  /*3a550*/  MOV R10, R21 ;  /* 0x00000015000a7202 */ /* 0x001fc40000000f00 */
[----:B------:R-:W-:Y:S11]  /*3a560*/  MOV R11, R20 ;  /* 0x00000014000b7202 */ /* 0x000ff60000000f00 */
[----:B------:R-:W-:Y:S03]  /*3a570*/  @!UPT UIADD3 URZ, URZ, URZ, URZ ;  /* 0x0000003f3f3ff290 */ /* 0x000fe6000fffe03f */
[----:B------:R-:W-:Y:S01]  /*3a580*/  STL.64 [R1+0x2d0], R4 ;  /* 0x0002d00401007387 */ /* 0x000fe20000100a00 */
[----:B------:R-:W-:Y:S02]  /*3a590*/  STL.64 [R1+0x2d8], R6 ;  /* 0x0002d80601007387 */ /* 0x000fe40000100a00 */
[----:B------:R0:W-:Y:S02]  /*3a5a0*/  STL.64 [R1+0x1408], R10 ;  /* 0x0014080a01007387 */ /* 0x0001e40000100a00 */
[----:B------:R-:W1:Y:S01]  /*3a5b0*/  LDSM.16.M88.4 R4, [R23+0x1b800] ;  /* 0x01b800001704783b */ /* 0x000e620000000200 */
[----:B0-----:R-:W-:-:S03]  /*3a5c0*/  MOV R10, R3 ;  /* 0x00000003000a7202 */ /* 0x001fc60000000f00 */
[----:B------:R-:W-:Y:S01]  /*3a5d0*/  IMAD.MOV.U32 R11, RZ, RZ, R2 ;  /* 0x000000ffff0b7224 */ /* 0x000fe200078e0002 */
[----:B------:R-:W2:Y:S01]  /*3a5e0*/  LDL.LU R3, [R1+0x1474] ;  /* 0x0014740001037983 */ /* 0x000ea20000300800 */
[----:B------:R-:W5:Y:S03]  /*3a5f0*/  LDL.LU R2, [R1+0x1470] ;  /* 0x0014700001027983 */ /* 0x000f660000300800 */
[----:B------:R0:W-:Y:S02]  /*3a600*/  STL.64 [R1+0x1420], R10 ;  /* 0x0014200a01007387 */ /* 0x0001e40000100a00 */
[----:B0-----:R-:W-:Y:S02]  /*3a610*/  MOV R10, R29 ;  /* 0x0000001d000a7202 */ /* 0x001fe40000000f00 */
[----:B------:R-:W-:-:S05]  /*3a620*/  MOV R11, R28 ;  /* 0x0000001c000b7202 */ /* 0x000fca0000000f00 */
[----:B------:R3:W-:Y:S01]  /*3a630*/  STL.64 [R1+0x1438], R10 ;  /* 0x0014380a01007387 */ /* 0x0007e20000100a00 */
[----:B------:R-:W4:Y:S02]  /*3a640*/  LDL.LU R16, [R1+0x1f0] ;  /* 0x0001f00001107983 */ /* 0x000f240000300800 */
[----:B------:R-:W4:Y:S02]  /*3a650*/  LDL.LU R17, [R1+0x1f4] ;  /* 0x0001f40001117983 */ /* 0x000f240000300800 */
[----:B------:R-:W4:Y:S01]  /*3a660*/  LDL.LU R18, [R1+0x1f8] ;  /* 0x0001f80001127983 */ /* 0x000f220000300800 */
[----:B------:R-:W4:Y:S01]  /*3a670*/  LDL.LU R19, [R1+0x1fc] ;  /* 0x0001fc0001137983 */ /* 0x000f220000300800 */
[----:B---3--:R-:W-:Y:S01]  /*3a680*/  MOV R10, R9 ;  /* 0x00000009000a7202 */ /* 0x008fe20000000f00 */
[----:B------:R-:W-:-:S05]  /*3a690*/  IMAD.MOV.U32 R11, RZ, RZ, R8 ;  /* 0x000000ffff0b7224 */ /* 0x000fca00078e0008 */
[----:B------:R0:W-:Y:S01]  /*3a6a0*/  STL.64 [R1+0x1450], R10 ;  /* 0x0014500a01007387 */ /* 0x0001e20000100a00 */
[----:B------:R-:W3:Y:S02]  /*3a6b0*/  LDL.LU R20, [R1+0x270] ;  /* 0x0002700001147983 */ /* 0x000ee40000300800 */
[----:B------:R-:W3:Y:S02]  /*3a6c0*/  LDL.LU R21, [R1+0x274] ;  /* 0x0002740001157983 */ /* 0x000ee40000300800 */
[----:B------:R-:W3:Y:S01]  /*3a6d0*/  LDL.LU R22, [R1+0x278] ;  /* 0x0002780001167983 */ /* 0x000ee20000300800 */
[----:B------:R-:W3:Y:S01]  /*3a6e0*/  LDL.LU R23, [R1+0x27c] ;  /* 0x00027c0001177983 */ /* 0x000ee20000300800 */
[----:B0-----:R-:W-:Y:S02]  /*3a6f0*/  MOV R11, R0 ;  /* 0x00000000000b7202 */ /* 0x001fe40000000f00 */
[----:B--2---:R-:W-:-:S05]  /*3a700*/  MOV R10, R3 ;  /* 0x00000003000a7202 */ /* 0x004fca0000000f00 */
[----:B------:R-:W-:Y:S04]  /*3a710*/  STL.64 [R1+0x1468], R10 ;  /* 0x0014680a01007387 */ /* 0x000fe80000100a00 */
[----:B---3--:R-:W-:Y:S01]  /*3a720*/  STL.64 [R1+0x1400], R22 ;  /* 0x0014001601007387 */ /* 0x008fe20000100a00 */
[----:B------:R0:W-:Y:S03]  /*3a730*/  STL.64 [R1+0x13f8], R20 ;  /* 0x0013f81401007387 */ /* 0x0001e60000100a00 */
[----:B0-----:R-:W2:Y:S01]  /*3a740*/  LDL.LU R20, [R1+0x290] ;  /* 0x0002900001147983 */ /* 0x001ea20000300800 */
[----:B------:R-:W2:Y:S02]  /*3a750*/  LDL.LU R21, [R1+0x294] ;  /* 0x0002940001157983 */ /* 0x000ea40000300800 */
[----:B------:R-:W3:Y:S02]  /*3a760*/  LDL.LU R22, [R1+0x298] ;  /* 0x0002980001167983 */ /* 0x000ee40000300800 */
[----:B------:R-:W3:Y:S01]  /*3a770*/  LDL.LU R23, [R1+0x29c] ;  /* 0x00029c0001177983 */ /* 0x000ee20000300800 */
[----:B------:R-:W4:Y:S01]  /*3a780*/  LDL.LU R8, [R1+0x3d0] ;  /* 0x0003d00001087983 */ /* 0x000f220000300800 */
[----:B------:R-:W4:Y:S02]  /*3a790*/  LDL.LU R9, [R1+0x3d4] ;  /* 0x0003d40001097983 */ /* 0x000f240000300800 */
[----:B------:R-:W4:Y:S02]  /*3a7a0*/  LDL.LU R10, [R1+0x3d8] ;  /* 0x0003d800010a7983 */ /* 0x000f240000300800 */
[----:B------:R-:W4:Y:S01]  /*3a7b0*/  LDL.LU R11, [R1+0x3dc] ;  /* 0x0003dc00010b7983 */ /* 0x000f220000300800 */
[----:B---3--:R-:W-:Y:S01]  /*3a7c0*/  STL.64 [R1+0x1418], R22 ;  /* 0x0014181601007387 */ /* 0x008fe20000100a00 */
[----:B--2---:R0:W-:Y:S03]  /*3a7d0*/  STL.64 [R1+0x1410], R20 ;  /* 0x0014101401007387 */ /* 0x0041e60000100a00 */
        /* <DEDUP_REMOVED lines=8> */
[----:B------:R-:W3:Y:S02]  /*3a860*/  LDL.LU R22, [R1+0x2b8] ;  /* 0x0002b80001167983 */ /* 0x000ee40000300800 */
[----:B------:R-:W3:Y:S01]  /*3a870*/  LDL.LU R23, [R1+0x2bc] ;  /* 0x0002bc0001177983 */ /* 0x000ee20000300800 */
[C---:B----4-:R-:W-:Y:S01]  /*3a880*/  HMMA.16816.F32 R8, R24.reuse, R14, R8 ;  /* 0x0000000e1808723c */ /* 0x050fe20000001808 */
        /* <DEDUP_REMOVED lines=11> */
[----:B------:R-:W2:Y:S01]  /*3a940*/  LDL.LU R23, [R1+0x32c] ;  /* 0x00032c0001177983 */ /* 0x000ea20000300800 */
[----:B------:R0:W-:Y:S01]  /*3a950*/  STL.64 [R1+0x1370], R18 ;  /* 0x0013701201007387 */ /* 0x0001e20000100a00 */
[----:B------:R-:W-:Y:S03]  /*3a960*/  STL.64 [R1+0x1368], R16 ;  /* 0x0013681001007387 */ /* 0x000fe60000100a00 */
[----:B0-----:R-:W3:Y:S01]  /*3a970*/  LDL.64 R18, [R1+0x8] ;  /* 0x0000080001127983 */ /* 0x001ee20000100a00 */
[----:B-1----:R-:W-:Y:S02]  /*3a980*/  STL.64 [R1+0x1218], R6 ;  /* 0x0012180601007387 */ /* 0x002fe40000100a00 */
[----:B------:R0:W-:Y:S02]  /*3a990*/  STL.64 [R1+0x1210], R4 ;  /* 0x0012100401007387 */ /* 0x0001e40000100a00 */
[----:B0-----:R-:W3:Y:S01]  /*3a9a0*/  LDL.LU R4, [R1+0x280] ;  /* 0x0002800001047983 */ /* 0x001ee20000300800 */
[----:B------:R-:W3:Y:S02]  /*3a9b0*/  LDL.LU R5, [R1+0x284] ;  /* 0x0002840001057983 */ /* 0x000ee40000300800 */
[----:B------:R-:W3:Y:S02]  /*3a9c0*/  LDL.LU R6, [R1+0x288] ;  /* 0x0002880001067983 */ /* 0x000ee40000300800 */
[----:B------:R-:W3:Y:S01]  /*3a9d0*/  LDL.LU R7, [R1+0x28c] ;  /* 0x00028c0001077983 */ /* 0x000ee20000300800 */
[----:B------:R-:W-:Y:S01]  /*3a9e0*/  STL.64 [R1+0x470], R8 ;  /* 0x0004700801007387 */ /* 0x000fe20000100a00 */
        /* <DEDUP_REMOVED lines=29> */
[----:B0-----:R-:W2:Y:S01]  /*3abc0*/  LDL.LU.64 R10, [R1+0x1408] ;  /* 0x00140800010a7983 */ /* 0x001ea20000300a00 */
[C---:B---3--:R-:W-:Y:S08]  /*3abd0*/  HMMA.16816.F32 R4, R24.reuse, R18, R4 ;  /* 0x000000121804723c */ /* 0x048ff00000001804 */
[C---:B--2---:R-:W-:Y:S01]  /*3abe0*/  HMMA.16816.F32 R8, R24.reuse, R10, R20 ;  /* 0x0000000a1808723c */ /* 0x044fe20000001814 */
[----:B------:R-:W2:Y:S01]  /*3abf0*/  LDL.LU.64 R22, [R1+0x1400] ;  /* 0x0014000001167983 */ /* 0x000ea20000300a00 */
[----:B------:R-:W2:Y:S11]  /*3ac00*/  LDL.LU.64 R20, [R1+0x13f8] ;  /* 0x0013f80001147983 */ /* 0x000eb60000300a00 */
[----:B------:R-:W-:Y:S10]  /*3ac10*/  @!UPT UIADD3 URZ, URZ, URZ, URZ ;  /* 0x0000003f3f3ff290 */ /* 0x000ff4000fffe03f */
[----:B------:R-:W-:Y:S01]  /*3ac20*/  STL.64 [R1+0x330], R8 ;  /* 0x0003300801007387 */ /* 0x000fe20000100a00 */
[----:B------:R0:W-:Y:S03]  /*3ac30*/  STL.64 [R1+0x338], R10 ;  /* 0x0003380a01007387 */ /* 0x0001e60000100a00 */
[----:B0-----:R-:W2:Y:S01]  /*3ac40*/  LDL.LU.64 R10, [R1+0x13f0] ;  /* 0x0013f000010a7983 */ /* 0x001ea20000300a00 */
[----:B------:R0:W-:Y:S02]  /*3ac50*/  STL.64 [R1+0x320], R4 ;  /* 0x0003200401007387 */ /* 0x0001e40000100a00 */
[----:B------:R1:W-:Y:S01]  /*3ac60*/  STL.64 [R1+0x328], R6 ;  /* 0x0003280601007387 */ /* 0x0003e20000100a00 */
[----:B0-----:R-:W3:Y:S01]  /*3ac70*/  LDL.LU R4, [R1+0x250] ;  /* 0x0002500001047983 */ /* 0x001ee20000300800 */
[----:B------:R-:W3:Y:S02]  /*3ac80*/  LDL.LU R5, [R1+0x254] ;  /* 0x0002540001057983 */ /* 0x000ee40000300800 */
[----:B-1----:R-:W4:Y:S02]  /*3ac90*/  LDL.LU R6, [R1+0x258] ;  /* 0x0002580001067983 */ /* 0x002f240000300800 */
[----:B------:R-:W4:Y:S02]  /*3aca0*/  LDL.LU R7, [R1+0x25c] ;  /* 0x00025c0001077983 */ /* 0x000f240000300800 */
[----:B----4-:R-:W-:Y:S01]  /*3acb0*/  STL.64 [R1+0x13d8], R6 ;  /* 0x0013d80601007387 */ /* 0x010fe20000100a00 */
[----:B---3--:R0:W-:Y:S03]  /*3acc0*/  STL.64 [R1+0x13d0], R4 ;  /* 0x0013d00401007387 */ /* 0x0081e60000100a00 */
[----:B0-----:R-:W3:Y:S01]  /*3acd0*/  LDL.LU R4, [R1+0x260] ;  /* 0x0002600001047983 */ /* 0x001ee20000300800 */
[----:B------:R-:W3:Y:S02]  /*3ace0*/  LDL.LU R5, [R1+0x264] ;  /* 0x0002640001057983 */ /* 0x000ee40000300800 */
[----:B------:R-:W3:Y:S02]  /*3acf0*/  LDL.LU R6, [R1+0x268] ;  /* 0x0002680001067983 */ /* 0x000ee40000300800 */
[----:B------:R-:W3:Y:S01]  /*3ad00*/  LDL.LU R7, [R1+0x26c] ;  /* 0x00026c0001077983 */ /* 0x000ee20000300800 */
[----:B------:R0:W-:Y:S04]  /*3ad10*/  STL.64 [R1+0x1380], R18 ;  /* 0x0013801201007387 */ /* 0x0001e80000100a00 */
[----:B0-----:R-:W4:Y:S04]  /*3ad20*/  LDL.LU.64 R18, [R1+0x18] ;  /* 0x0000180001127983 */ /* 0x001f280000300a00 */
[----:B----4-:R0:W-:Y:S04]  /*3ad30*/  STL.64 [R1+0x1398], R18 ;  /* 0x0013981201007387 */ /* 0x0101e80000100a00 */
[----:B0-----:R-:W4:Y:S04]  /*3ad40*/  LDL.LU.64 R18, [R1+0x28] ;  /* 0x0000280001127983 */ /* 0x001f280000300a00 */
[----:B----4-:R0:W-:Y:S04]  /*3ad50*/  STL.64 [R1+0x13b0], R18 ;  /* 0x0013b01201007387 */ /* 0x0101e80000100a00 */
[----:B0-----:R-:W4:Y:S04]  /*3ad60*/  LDL.64 R18, [R1+0x38] ;  /* 0x0000380001127983 */ /* 0x001f280000100a00 */
[----:B----4-:R0:W-:Y:S04]  /*3ad70*/  STL.64 [R1+0x13b8], R18 ;  /* 0x0013b81201007387 */ /* 0x0101e80000100a00 */
[----:B0-----:R-:W4:Y:S01]  /*3ad80*/  LDL.64 R18, [R1+0x48] ;  /* 0x0000480001127983 */ /* 0x001f220000100a00 */
[----:B--2---:R-:W-:Y:S03]  /*3ad90*/  HMMA.16816.F32 R24, R24, R10, R20 ;  /* 0x0000000a1818723c */ /* 0x004fe60000001814 */
[----:B----4-:R0:W-:Y:S04]  /*3ada0*/  STL.64 [R1+0x13c8], R18 ;  /* 0x0013c81201007387 */ /* 0x0101e80000100a00 */
[----:B0-----:R-:W2:Y:S01]  /*3adb0*/  LDL.64 R18, [R1+0x58] ;  /* 0x0000580001127983 */ /* 0x001ea20000100a00 */
[----:B------:R-:W3:Y:S02]  /*3adc0*/  LDL.LU.64 R22, [R1+0x13e8] ;  /* 0x0013e80001167983 */ /* 0x000ee40000300a00 */
[----:B------:R-:W3:Y:S02]  /*3add0*/  LDL.LU.64 R20, [R1+0x13e0] ;  /* 0x0013e00001147983 */ /* 0x000ee40000300a00 */
[----:B------:R0:W-:Y:S01]  /*3ade0*/  STL.64 [R1+0x13c0], R10 ;  /* 0x0013c00a01007387 */ /* 0x0001e20000100a00 */
[----:B------:R-:W4:Y:S10]  /*3adf0*/  LDL.LU R8, [R1+0x240] ;  /* 0x0002400001087983 */ /* 0x000f340000300800 */
[----:B------:R1:W-:Y:S02]  /*3ae00*/  STL.64 [R1+0x270], R24 ;  /* 0x0002701801007387 */ /* 0x0003e40000100a00 */
[----:B------:R5:W-:Y:S02]  /*3ae10*/  STL.64 [R1+0x278], R26 ;  /* 0x0002781a01007387 */ /* 0x000be40000100a00 */
[----:B------:R-:W4:Y:S01]  /*3ae20*/  LDL.LU R9, [R1+0x244] ;  /* 0x0002440001097983 */ /* 0x000f220000300800 */
[----:B0-----:R-:W4:Y:S01]  /*3ae30*/  LDL.LU R10, [R1+0x248] ;  /* 0x00024800010a7983 */ /* 0x001f220000300800 */
[----:B------:R-:W4:Y:S02]  /*3ae40*/  LDL.LU R11, [R1+0x24c] ;  /* 0x00024c00010b7983 */ /* 0x000f240000300800 */
[----:B-1----:R-:W2:Y:S02]  /*3ae50*/  LDL.LU R24, [R1+0x230] ;  /* 0x0002300001187983 */ /* 0x002ea40000300800 */
[----:B------:R-:W2:Y:S01]  /*3ae60*/  LDL.LU R25, [R1+0x234] ;  /* 0x0002340001197983 */ /* 0x000ea20000300800 */
[----:B-----5:R-:W5:Y:S01]  /*3ae70*/  LDL.LU R26, [R1+0x238] ;  /* 0x00023800011a7983 */ /* 0x020f620000300800 */
[----:B------:R-:W5:Y:S01]  /*3ae80*/  LDL.LU R27, [R1+0x23c] ;  /* 0x00023c00011b7983 */ /* 0x000f620000300800 */
[C---:B---3--:R-:W-:Y:S11]  /*3ae90*/  HMMA.16816.F32 R4, R20.reuse, R14, R4 ;  /* 0x0000000e1404723c */ /* 0x048ff60000001804 */
[----:B------:R-:W-:Y:S11]  /*3aea0*/  @!UPT UIADD3 URZ, URZ, URZ, URZ ;  /* 0x0000003f3f3ff290 */ /* 0x000ff6000fffe03f */
[----:B------:R-:W-:Y:S01]  /*3aeb0*/  @!UPT UIADD3 URZ, URZ, URZ, URZ ;  /* 0x0000003f3f3ff290 */ /* 0x000fe2000fffe03f */
[----:B------:R-:W-:Y:S01]  /*3aec0*/  STL.64 [R1+0x570], R4 ;  /* 0x0005700401007387 */ /* 0x000fe20000100a00 */
[----:B------:R0:W-:Y:S03]  /*3aed0*/  STL.64 [R1+0x578], R6 ;  /* 0x0005780601007387 */ /* 0x0001e60000100a00 */
[----:B0-----:R-:W2:Y:S01]  /*3aee0*/  LDL.LU.64 R6, [R1+0x13d8] ;  /* 0x0013d80001067983 */ /* 0x001ea20000300a00 */
[----:B------:R-:W2:Y:S02]  /*3aef0*/  LDL.LU.64 R4, [R1+0x13d0] ;  /* 0x0013d00001047983 */ /* 0x000ea40000300a00 */
[----:B------:R0:W-:Y:S02]  /*3af00*/  STL.64 [R1+0x1378], R14 ;  /* 0x0013780e01007387 */ /* 0x0001e40000100a00 */
[----:B------:R-:W3:Y:S01]  /*3af10*/  LDL.LU R12, [R1+0x200] ;  /* 0x00020000010c7983 */ /* 0x000ee20000300800 */
[----:B------:R-:W3:Y:S04]  /*3af20*/  LDL.LU R13, [R1+0x204] ;  /* 0x00020400010d7983 */ /* 0x000ee80000300800 */
[----:B0-----:R-:W2:Y:S01]  /*3af30*/  LDL.LU R14, [R1+0x208] ;  /* 0x00020800010e7983 */ /* 0x001ea20000300800 */
[----:B------:R-:W2:Y:S03]  /*3af40*/  LDL.LU R15, [R1+0x20c] ;  /* 0x00020c00010f7983 */ /* 0x000ea60000300800 */
[----:B--2---:R-:W-:Y:S01]  /*3af50*/  STL.64 [R1+0x1390], R14 ;  /* 0x0013900e01007387 */ /* 0x004fe20000100a00 */
[----:B---3--:R0:W-:Y:S03]  /*3af60*/  STL.64 [R1+0x1388], R12 ;  /* 0x0013880c01007387 */ /* 0x0081e60000100a00 */
[----:B0-----:R-:W2:Y:S01]  /*3af70*/  LDL.LU R12, [R1+0x210] ;  /* 0x00021000010c7983 */ /* 0x001ea20000300800 */
[----:B------:R-:W2:Y:S02]  /*3af80*/  LDL.LU R13, [R1+0x214] ;  /* 0x00021400010d7983 */ /* 0x000ea40000300800 */
[----:B------:R-:W3:Y:S02]  /*3af90*/  LDL.LU R14, [R1+0x218] ;  /* 0x00021800010e7983 */ /* 0x000ee40000300800 */
[----:B------:R-:W3:Y:S01]  /*3afa0*/  LDL.LU R15, [R1+0x21c] ;  /* 0x00021c00010f7983 */ /* 0x000ee20000300800 */
[C---:B------:R-:W-:Y:S01]  /*3afb0*/  HMMA.16816.F32 R4, R20.reuse, R18, R4 ;  /* 0x000000121404723c */ /* 0x040fe20000001804 */
[----:B---3--:R-:W-:Y:S01]  /*3afc0*/  STL.64 [R1+0x13a8], R14 ;  /* 0x0013a80e01007387 */ /* 0x008fe20000100a00 */
[----:B--2---:R0:W-:Y:S03]  /*3afd0*/  STL.64 [R1+0x13a0], R12 ;  /* 0x0013a00c01007387 */ /* 0x0041e60000100a00 */
[----:B0-----:R-:W2:Y:S01]  /*3afe0*/  LDL.LU R12, [R1+0x220] ;  /* 0x00022000010c7983 */ /* 0x001ea20000300800 */
[----:B------:R-:W2:Y:S02]  /*3aff0*/  LDL.LU R13, [R1+0x224] ;  /* 0x00022400010d7983 */ /* 0x000ea40000300800 */
[----:B------:R-:W2:Y:S02]  /*3b000*/  LDL.LU R14, [R1+0x228] ;  /* 0x00022800010e7983 */ /* 0x000ea40000300800 */
[----:B------:R-:W2:Y:S11]  /*3b010*/  LDL.LU R15, [R1+0x22c] ;  /* 0x00022c00010f7983 */ /* 0x000eb60000300800 */
[----:B------:R-:W-:Y:S02]  /*3b020*/  @!UPT UIADD3 URZ, URZ, URZ, URZ ;  /* 0x0000003f3f3ff290 */ /* 0x000fe4000fffe03f */
[----:B------:R-:W-:Y:S01]  /*3b030*/  STL.64 [R1+0x560], R4 ;  /* 0x0005600401007387 */ /* 0x000fe20000100a00 */
[----:B------:R0:W-:Y:S02]  /*3b040*/  STL.64 [R1+0x568], R6 ;  /* 0x0005680601007387 */ /* 0x0001e40000100a00 */
[----:B0-----:R-:W-:Y:S01]  /*3b050*/  MOV R7, R18 ;  /* 0x0000001200077202 */ /* 0x001fe20000000f00 */
[----:B------:R-:W-:Y:S02]  /*3b060*/  IMAD.MOV.U32 R6, RZ, RZ, R19 ;  /* 0x000000ffff067224 */ /* 0x000fe400078e0013 */
[----:B------:R-:W4:Y:S02]  /*3b070*/  LDL.LU.64 R18, [R1+0x13c8] ;  /* 0x0013c80001127983 */ /* 0x000f240000300a00 */
[C---:B----4-:R-:W-:Y:S11]  /*3b080*/  HMMA.16816.F32 R8, R20.reuse, R18, R8 ;  /* 0x000000121408723c */ /* 0x050ff60000001808 */
[----:B------:R-:W-:Y:S11]  /*3b090*/  @!UPT UIADD3 URZ, URZ, URZ, URZ ;  /* 0x0000003f3f3ff290 */ /* 0x000ff6000fffe03f */
[----:B------:R-:W-:Y:S01]  /*3b0a0*/  @!UPT UIADD3 URZ, URZ, URZ, URZ ;  /* 0x0000003f3f3ff290 */ /* 0x000fe2000fffe03f */
[----:B------:R0:W-:Y:S01]  /*3b0b0*/  STL.64 [R1+0x550], R8 ;  /* 0x0005500801007387 */ /* 0x0001e20000100a00 */
[----:B------:R1:W-:Y:S01]  /*3b0c0*/  STL.64 [R1+0x558], R10 ;  /* 0x0005580a01007387 */ /* 0x0003e20000100a00 */
[----:B0-----:R-:W-:Y:S02]  /*3b0d0*/  MOV R9, R18 ;  /* 0x0000001200097202 */ /* 0x001fe40000000f00 */
[----:B-1----:R-:W3:Y:S01]  /*3b0e0*/  LDL.LU.64 R10, [R1+0x13c0] ;  /* 0x0013c000010a7983 */ /* 0x002ee20000300a00 */
[----:B------:R-:W-:Y:S02]  /*3b0f0*/  MOV R8, R19 ;  /* 0x0000001300087202 */ /* 0x000fe40000000f00 */
[----:B------:R-:W5:Y:S02]  /*3b100*/  LDL.LU.64 R18, [R1+0x13b8] ;  /* 0x0013b80001127983 */ /* 0x000f640000300a00 */
[C---:B-----5:R-:W-:Y:S11]  /*3b110*/  HMMA.16816.F32 R24, R20.reuse, R18, R24 ;  /* 0x000000121418723c */ /* 0x060ff60000001818 */
[----:B------:R-:W-:Y:S11]  /*3b120*/  @!UPT UIADD3 URZ, URZ, URZ, URZ ;  /* 0x0000003f3f3ff290 */ /* 0x000ff6000fffe03f */
[----:B------:R-:W-:Y:S01]  /*3b130*/  @!UPT UIADD3 URZ, URZ, URZ, URZ ;  /* 0x0000003f3f3ff290 */ /* 0x000fe2000fffe03f */
[----:B------:R0:W-:Y:S01]  /*3b140*/  STL.64 [R1+0x540], R24 ;  /* 0x0005401801007387 */ /* 0x0001e20000100a00 */
[----:B------:R-:W-:Y:S01]  /*3b150*/  STL.64 [R1+0x548], R26 ;  /* 0x0005481a01007387 */ /* 0x000fe20000100a00 */
[----:B0-----:R-:W-:Y:S01]  /*3b160*/  MOV R25, R18 ;  /* 0x0000001200197202 */ /* 0x001fe20000000f00 */
[----:B------:R-:W-:Y:S02]  /*3b170*/  IMAD.MOV.U32 R24, RZ, RZ, R19 ;  /* 0x000000ffff187224 */ /* 0x000fe400078e0013 */
[----:B------:R-:W2:Y:S02]  /*3b180*/  LDL.LU.64 R18, [R1+0x13b0] ;  /* 0x0013b00001127983 */ /* 0x000ea40000300a00 */
        /* <DEDUP_REMOVED lines=8> */
[----:B------:R-:W2:Y:S02]  /*3b210*/  LDL.LU.64 R18, [R1+0x1398] ;  /* 0x0013980001127983 */ /* 0x000ea40000300a00 */
        /* <DEDUP_REMOVED lines=16> */
[----:B------:R-:W3:Y:S02]  /*3b320*/  LDL.LU.64 R18, [R1+0x1370] ;  /* 0x0013700001127983 */ /* 0x000ee40000300a00 */
[----:B------:R-:W3:Y:S02]  /*3b330*/  LDL.LU.64 R16, [R1+0x1368] ;  /* 0x0013680001107983 */ /* 0x000ee40000300a00 */
[----:B------:R-:W-:Y:S01]  /*3b340*/  STL.64 [R1+0x1308], R4 ;  /* 0x0013080401007387 */ /* 0x000fe20000100a00 */
[----:B---3--:R-:W-:Y:S01]  /*3b350*/  HMMA.16816.F32 R20, R20, R10, R16 ;  /* 0x0000000a1414723c */ /* 0x008fe20000001810 */
        /* <DEDUP_REMOVED lines=8> */
[----:B------:R-:W2:Y:S01]  /*3b3e0*/  LDL.LU R23, [R1+0x1ec] ;  /* 0x0001ec0001177983 */ /* 0x000ea20000300800 */
[----:B------:R0:W-:Y:S01]  /*3b3f0*/  STL.64 [R1+0x12e8], R10 ;  /* 0x0012e80a01007387 */ /* 0x0001e20000100a00 */
[----:B------:R-:W3:Y:S01]  /*3b400*/  LDL.LU R12, [R1+0x1a0] ;  /* 0x0001a000010c7983 */ /* 0x000ee20000300800 */
[----:B--2---:R-:W-:Y:S11]  /*3b410*/  HMMA.16816.F32 R20, R16, R14, R20 ;  /* 0x0000000e1014723c */ /* 0x004ff60000001814 */
[----:B------:R-:W-:Y:S11]  /*3b420*/  @!UPT UIADD3 URZ, URZ, URZ, URZ ;  /* 0x0000003f3f3ff290 */ /* 0x000ff6000fffe03f */
[----:B------:R-:W-:Y:S01]  /*3b430*/  @!UPT UIADD3 URZ, URZ, URZ, URZ ;  /* 0x0000003f3f3ff290 */ /* 0x000fe2000fffe03f */
[----:B------:R-:W-:Y:S01]  /*3b440*/  STL.64 [R1+0x5f0], R20 ;  /* 0x0005f01401007387 */ /* 0x000fe20000100a00 */
[----:B------:R-:W-:Y:S02]  /*3b450*/  STL.64 [R1+0x5f8], R22 ;  /* 0x0005f81601007387 */ /* 0x000fe40000100a00 */
[----:B------:R-:W3:Y:S02]  /*3b460*/  LDL.LU R13, [R1+0x1a4] ;  /* 0x0001a400010d7983 */ /* 0x000ee40000300800 */
[----:B------:R-:W2:Y:S01]  /*3b470*/  LDL.LU R14, [R1+0x1a8] ;  /* 0x0001a800010e7983 */ /* 0x000ea20000300800 */
[----:B------:R-:W2:Y:S01]  /*3b480*/  LDL.LU R15, [R1+0x1ac] ;  /* 0x0001ac00010f7983 */ /* 0x000ea20000300800 */
[----:B0-----:R-:W-:Y:S01]  /*3b490*/  MOV R10, R25 ;  /* 0x00000019000a7202 */ /* 0x001fe20000000f00 */
[----:B------:R-:W-:Y:S02]  /*3b4a0*/  IMAD.MOV.U32 R11, RZ, RZ, R24 ;  /* 0x000000ffff0b7224 */ /* 0x000fe400078e0018 */
[----:B--2---:R0:W-:Y:S01]  /*3b4b0*/  STL.64 [R1+0x1318], R14 ;  /* 0x0013180e01007387 */ /* 0x0041e20000100a00 */
[----:B---3--:R-:W-:Y:S02]  /*3b4c0*/  STL.64 [R1+0x1310], R12 ;  /* 0x0013100c01007387 */ /* 0x008fe40000100a00 */
[----:B------:R1:W-:Y:S01]  /*3b4d0*/  STL.64 [R1+0x1320], R10 ;  /* 0x0013200a01007387 */ /* 0x0003e20000100a00 */
[----:B0-----:R-:W-:-:S02]  /*3b4e0*/  MOV R14, R9 ;  /* 0x00000009000e7202 */ /* 0x001fc40000000f00 */
[----:B------:R-:W-:-:S05]  /*3b4f0*/  MOV R15, R8 ;  /* 0x00000008000f7202 */ /* 0x000fca0000000f00 */
[----:B------:R0:W-:Y:S01]  /*3b500*/  STL.64 [R1+0x1328], R14 ;  /* 0x0013280e01007387 */ /* 0x0001e20000100a00 */
[----:B------:R-:W2:Y:S02]  /*3b510*/  LDL.LU R8, [R1+0x1c0] ;  /* 0x0001c00001087983 */ /* 0x000ea40000300800 */
[----:B------:R-:W2:Y:S02]  /*3b520*/  LDL.LU R9, [R1+0x1c4] ;  /* 0x0001c40001097983 */ /* 0x000ea40000300800 */
[----:B-1----:R-:W3:Y:S01]  /*3b530*/  LDL.LU R10, [R1+0x1c8] ;  /* 0x0001c800010a7983 */ /* 0x002ee20000300800 */
[----:B------:R-:W3:Y:S01]  /*3b540*/  LDL.LU R11, [R1+0x1cc] ;  /* 0x0001cc00010b7983 */ /* 0x000ee20000300800 */
[----:B0-----:R-:W-:Y:S01]  /*3b550*/  IMAD.MOV.U32 R15, RZ, RZ, R6 ;  /* 0x000000ffff0f7224 */ /* 0x001fe200078e0006 */
[----:B------:R-:W-:Y:S02]  /*3b560*/  MOV R14, R7 ;  /* 0x00000007000e7202 */ /* 0x000fe40000000f00 */
        /* <DEDUP_REMOVED lines=16> */
[----:B0-----:R-:W4:Y:S01]  /*3b670*/  LDL.LU R24, [R1+0x80] ;  /* 0x0000800001187983 */ /* 0x001f220000300800 */
[----:B------:R-:W4:Y:S02]  /*3b680*/  LDL.LU R25, [R1+0x84] ;  /* 0x0000840001197983 */ /* 0x000f240000300800 */
[----:B------:R-:W5:Y:S01]  /*3b690*/  LDL.LU R26, [R1+0x88] ;  /* 0x00008800011a7983 */ /* 0x000f620000300800 */
[----:B------:R-:W-:-:S02]  /*3b6a0*/  MOV R27, R2 ;  /* 0x00000002001b7202 */ /* 0x000fc40000000f00 */
[----:B------:R-:W2:Y:S04]  /*3b6b0*/  LDL.LU R2, [R1+0x1350] ;  /* 0x0013500001027983 */ /* 0x000ea80000300800 */
[----:B-----5:R0:W-:Y:S01]  /*3b6c0*/  STL.64 [R1+0x1178], R26 ;  /* 0x0011781a01007387 */ /* 0x0201e20000100a00 */
[----:B----4-:R-:W-:Y:S01]  /*3b6d0*/  STL.64 [R1+0x1170], R24 ;  /* 0x0011701801007387 */ /* 0x010fe20000100a00 */
[----:B0-----:R-:W-:Y:S02]  /*3b6e0*/  MOV R26, R29 ;  /* 0x0000001d001a7202 */ /* 0x001fe40000000f00 */
[----:B------:R-:W-:Y:S01]  /*3b6f0*/  MOV R27, R28 ;  /* 0x0000001c001b7202 */ /* 0x000fe20000000f00 */
[----:B------:R-:W4:Y:S01]  /*3b700*/  LDL.LU R29, [R1+0x134c] ;  /* 0x00134c00011d7983 */ /* 0x000f220000300800 */
[----:B------:R-:W5:Y:S02]  /*3b710*/  LDL.LU R28, [R1+0x1348] ;  /* 0x00134800011c7983 */ /* 0x000f640000300800 */
[----:B------:R-:W3:Y:S02]  /*3b720*/  LDL.LU R20, [R1+0x340] ;  /* 0x0003400001147983 */ /* 0x000ee40000300800 */
[----:B------:R-:W3:Y:S01]  /*3b730*/  LDL.LU R21, [R1+0x840] ;  /* 0x0008400001157983 */ /* 0x000ee20000300800 */
[----:B------:R-:W3:Y:S01]  /*3b740*/  LDL.LU R22, [R1+0x83c] ;  /* 0x00083c0001167983 */ /* 0x000ee20000300800 */
[----:B------:R-:W3:Y:S01]  /*3b750*/  LDL.LU R23, [R1+0x838] ;  /* 0x0008380001177983 */ /* 0x000ee20000300800 */
[C---:B--2---:R-:W-:Y:S02]  /*3b760*/  HMMA.16816.F32 R12, R16.reuse, R14, R8 ;  /* 0x0000000e100c723c */ /* 0x044fe40000001808 */
[----:B---3--:R-:W-:Y:S01]  /*3b770*/  STL.64 [R1+0x1188], R22 ;  /* 0x0011881601007387 */ /* 0x008fe20000100a00 */
[----:B------:R0:W-:Y:S03]  /*3b780*/  STL.64 [R1+0x1180], R20 ;  /* 0x0011801401007387 */ /* 0x0001e60000100a00 */
[----:B0-----:R-:W2:Y:S01]  /*3b790*/  LDL.LU R20, [R1+0x90] ;  /* 0x0000900001147983 */ /* 0x001ea20000300800 */
[----:B------:R-:W2:Y:S02]  /*3b7a0*/  LDL.LU R21, [R1+0x94] ;  /* 0x0000940001157983 */ /* 0x000ea40000300800 */
[----:B------:R-:W3:Y:S02]  /*3b7b0*/  LDL.LU R22, [R1+0x98] ;  /* 0x0000980001167983 */ /* 0x000ee40000300800 */
[----:B------:R-:W3:Y:S02]  /*3b7c0*/  LDL.LU R23, [R1+0x9c] ;  /* 0x00009c0001177983 */ /* 0x000ee40000300800 */
[----:B---3--:R0:W-:Y:S01]  /*3b7d0*/  STL.64 [R1+0x1198], R22 ;  /* 0x0011981601007387 */ /* 0x0081e20000100a00 */
[----:B--2---:R-:W-:Y:S02]  /*3b7e0*/  STL.64 [R1+0x1190], R20 ;  /* 0x0011901401007387 */ /* 0x004fe40000100a00 */
[----:B0-----:R-:W-:Y:S01]  /*3b7f0*/  IMAD.MOV.U32 R22, RZ, RZ, R3 ;  /* 0x000000ffff167224 */ /* 0x001fe200078e0003 */
[----:B------:R-:W-:Y:S01]  /*3b800*/  MOV R23, R0 ;  /* 0x0000000000177202 */ /* 0x000fe20000000f00 */
[----:B------:R-:W2:Y:S01]  /*3b810*/  LDL.LU R3, [R1+0x1344] ;  /* 0x0013440001037983 */ /* 0x000ea20000300800 */
[----:B------:R-:W3:Y:S02]  /*3b820*/  LDL.LU R0, [R1+0x1340] ;  /* 0x0013400001007983 */ /* 0x000ee40000300800 */
[----:B------:R-:W2:Y:S02]  /*3b830*/  LDL.LU.64 R10, [R1+0x1338] ;  /* 0x00133800010a7983 */ /* 0x000ea40000300a00 */
[----:B------:R-:W2:Y:S01]  /*3b840*/  LDL.LU.64 R8, [R1+0x1330] ;  /* 0x0013300001087983 */ /* 0x000ea20000300a00 */
        /* <DEDUP_REMOVED lines=8> */
[----:B0-----:R-:W3:Y:S01]  /*3b8d0*/  LDL.LU.64 R14, [R1+0x1318] ;  /* 0x00131800010e7983 */ /* 0x001ee20000300a00 */
[----:B------:R-:W3:Y:S01]  /*3b8e0*/  LDL.LU.64 R12, [R1+0x1310] ;  /* 0x00131000010c7983 */ /* 0x000ee20000300a00 */
[C---:B--2---:R-:W-:Y:S02]  /*3b8f0*/  HMMA.16816.F32 R8, R16.reuse, R10, R4 ;  /* 0x0000000a1008723c */ /* 0x044fe40000001804 */
[----:B------:R-:W2:Y:S11]  /*3b900*/  LDL.LU.64 R4, [R1+0x1308] ;  /* 0x0013080001047983 */ /* 0x000eb60000300a00 */
[----:B------:R-:W-:Y:S10]  /*3b910*/  @!UPT UIADD3 URZ, URZ, URZ, URZ ;  /* 0x0000003f3f3ff290 */ /* 0x000ff4000fffe03f */
[----:B------:R-:W-:Y:S01]  /*3b920*/  STL.64 [R1+0x5c0], R8 ;  /* 0x0005c00801007387 */ /* 0x000fe20000100a00 */
[----:B------:R3:W-:Y:S02]  /*3b930*/  STL.64 [R1+0x5c8], R10 ;  /* 0x0005c80a01007387 */ /* 0x0007e40000100a00 */
[----:B---3--:R-:W-:Y:S01]  /*3b940*/  HMMA.16816.F32 R8, R16, R22, R12 ;  /* 0x000000161008723c */ /* 0x008fe2000000180c */
[----:B------:R0:W-:Y:S01]  /*3b950*/  STL.64 [R1+0x1298], R22 ;  /* 0x0012981601007387 */ /* 0x0001e20000100a00 */
[----:B------:R-:W3:Y:S11]  /*3b960*/  LDL.LU R20, [R1+0x130] ;  /* 0x0001300001147983 */ /* 0x000ef60000300800 */
[----:B------:R-:W-:Y:S10]  /*3b970*/  @!UPT UIADD3 URZ, URZ, URZ, URZ ;  /* 0x0000003f3f3ff290 */ /* 0x000ff4000fffe03f */
[----:B------:R-:W-:Y:S01]  /*3b980*/  STL.64 [R1+0x5b0], R8 ;  /* 0x0005b00801007387 */ /* 0x000fe20000100a00 */
[----:B------:R2:W-:Y:S02]  /*3b990*/  STL.64 [R1+0x5b8], R10 ;  /* 0x0005b80a01007387 */ /* 0x0005e40000100a00 */
[----:B------:R-:W3:Y:S02]  /*3b9a0*/  LDL.LU R21, [R1+0x134] ;  /* 0x0001340001157983 */ /* 0x000ee40000300800 */
[----:B0-----:R-:W3:Y:S01]  /*3b9b0*/  LDL.LU R22, [R1+0x138] ;  /* 0x0001380001167983 */ /* 0x001ee20000300800 */
[----:B------:R-:W3:Y:S01]  /*3b9c0*/  LDL.LU R23, [R1+0x13c] ;  /* 0x00013c0001177983 */ /* 0x000ee20000300800 */
[----:B------:R-:W3:Y:S02]  /*3b9d0*/  LDL.LU R12, [R1+0x170] ;  /* 0x00017000010c7983 */ /* 0x000ee40000300800 */
[----:B------:R-:W3:Y:S02]  /*3b9e0*/  LDL.LU R13, [R1+0x174] ;  /* 0x00017400010d7983 */ /* 0x000ee40000300800 */
[----:B------:R-:W3:Y:S01]  /*3b9f0*/  LDL.LU R14, [R1+0x178] ;  /* 0x00017800010e7983 */ /* 0x000ee20000300800 */
[----:B------:R-:W3:Y:S01]  /*3ba00*/  LDL.LU R15, [R1+0x17c] ;  /* 0x00017c00010f7983 */ /* 0x000ee20000300800 */
[----:B--2---:R-:W-:-:S02]  /*3ba10*/  MOV R10, R5 ;  /* 0x00000005000a7202 */ /* 0x004fc40000000f00 */
[----:B------:R-:W-:Y:S01]  /*3ba20*/  MOV R11, R4 ;  /* 0x00000004000b7202 */ /* 0x000fe20000000f00 */
[----:B---3--:R-:W-:Y:S01]  /*3ba30*/  STL.64 [R1+0x12f8], R14 ;  /* 0x0012f80e01007387 */ /* 0x008fe20000100a00 */
[----:B------:R-:W-:Y:S03]  /*3ba40*/  STL.64 [R1+0x12f0], R12 ;  /* 0x0012f00c01007387 */ /* 0x000fe60000100a00 */
[----:B------:R0:W-:Y:S02]  /*3ba50*/  STL.64 [R1+0x1300], R10 ;  /* 0x0013000a01007387 */ /* 0x0001e40000100a00 */
[----:B------:R-:W2:Y:S01]  /*3ba60*/  LDL.LU R8, [R1+0x190] ;  /* 0x0001900001087983 */ /* 0x000ea20000300800 */
[----:B------:R-:W2:Y:S04]  /*3ba70*/  LDL.LU R9, [R1+0x194] ;  /* 0x0001940001097983 */ /* 0x000ea80000300800 */
[----:B0-----:R-:W2:Y:S01]  /*3ba80*/  LDL.LU R10, [R1+0x198] ;  /* 0x00019800010a7983 */ /* 0x001ea20000300800 */
[----:B------:R-:W2:Y:S02]  /*3ba90*/  LDL.LU R11, [R1+0x19c] ;  /* 0x00019c00010b7983 */ /* 0x000ea40000300800 */
[----:B------:R-:W3:Y:S02]  /*3baa0*/  LDL.LU R12, [R1+0x180] ;  /* 0x00018000010c7983 */ /* 0x000ee40000300800 */
[----:B------:R-:W3:Y:S01]  /*3bab0*/  LDL.LU R13, [R1+0x184] ;  /* 0x00018400010d7983 */ /* 0x000ee20000300800 */
[----:B------:R-:W3:Y:S01]  /*3bac0*/  LDL.LU R14, [R1+0x188] ;  /* 0x00018800010e7983 */ /* 0x000ee20000300800 */
[----:B------:R-:W3:Y:S02]  /*3bad0*/  LDL.LU R15, [R1+0x18c] ;  /* 0x00018c00010f7983 */ /* 0x000ee40000300800 */
[----:B------:R-:W2:Y:S02]  /*3bae0*/  LDL.LU R4, [R1+0x160] ;  /* 0x0001600001047983 */ /* 0x000ea40000300800 */
[----:B------:R-:W2:Y:S01]  /*3baf0*/  LDL.LU R5, [R1+0x164] ;  /* 0x0001640001057983 */ /* 0x000ea20000300800 */
[----:B------:R-:W2:Y:S01]  /*3bb00*/  LDL.LU R6, [R1+0x168] ;  /* 0x0001680001067983 */ /* 0x000ea20000300800 */
[----:B------:R-:W2:Y:S02]  /*3bb10*/  LDL.LU R7, [R1+0x16c] ;  /* 0x00016c0001077983 */ /* 0x000ea40000300800 */
[----:B------:R0:W-:Y:S02]  /*3bb20*/  STL.64 [R1+0x12a8], R22 ;  /* 0x0012a81601007387 */ /* 0x0001e40000100a00 */
[----:B------:R-:W-:Y:S01]  /*3bb30*/  STL.64 [R1+0x12a0], R20 ;  /* 0x0012a01401007387 */ /* 0x000fe20000100a00 */
[----:B0-----:R-:W2:Y:S04]  /*3bb40*/  LDL.LU.64 R22, [R1+0x48] ;  /* 0x0000480001167983 */ /* 0x001ea80000300a00 */
[----:B--2---:R0:W-:Y:S04]  /*3bb50*/  STL.64 [R1+0x12b8], R22 ;  /* 0x0012b81601007387 */ /* 0x0041e80000100a00 */
[----:B0-----:R-:W2:Y:S01]  /*3bb60*/  LDL.LU.64 R22, [R1+0x58] ;  /* 0x0000580001167983 */ /* 0x001ea20000300a00 */
[C---:B------:R-:W-:Y:S03]  /*3bb70*/  HMMA.16816.F32 R8, R16.reuse, R26, R8 ;  /* 0x0000001a1008723c */ /* 0x040fe60000001808 */
[----:B--2---:R0:W-:Y:S04]  /*3bb80*/  STL.64 [R1+0x12d0], R22 ;  /* 0x0012d01601007387 */ /* 0x0041e80000100a00 */
[----:B0-----:R-:W2:Y:S11]  /*3bb90*/  LDL.LU.64 R22, [R1+0x68] ;  /* 0x0000680001167983 */ /* 0x001eb60000300a00 */
[----:B------:R-:W-:Y:S05]  /*3bba0*/  @!UPT UIADD3 URZ, URZ, URZ, URZ ;  /* 0x0000003f3f3ff290 */ /* 0x000fea000fffe03f */
[----:B------:R-:W-:Y:S02]  /*3bbb0*/  STL.64 [R1+0x5a0], R8 ;  /* 0x0005a00801007387 */ /* 0x000fe40000100a00 */
[----:B------:R0:W-:Y:S02]  /*3bbc0*/  STL.64 [R1+0x5a8], R10 ;  /* 0x0005a80a01007387 */ /* 0x0001e40000100a00 */
[----:B0-----:R-:W3:Y:S01]  /*3bbd0*/  LDL.LU.64 R10, [R1+0x1300] ;  /* 0x00130000010a7983 */ /* 0x001ee20000300a00 */
[----:B------:R0:W-:Y:S02]  /*3bbe0*/  STL.64 [R1+0x1280], R26 ;  /* 0x0012801a01007387 */ /* 0x0001e40000100a00 */
[----:B------:R-:W2:Y:S02]  /*3bbf0*/  LDL.LU R24, [R1+0x120] ;  /* 0x0001200001187983 */ /* 0x000ea40000300800 */
[----:B------:R-:W2:Y:S01]  /*3bc00*/  LDL.LU R25, [R1+0x124] ;  /* 0x0001240001197983 */ /* 0x000ea20000300800 */
[----:B0-----:R-:W2:Y:S01]  /*3bc10*/  LDL.LU R26, [R1+0x128] ;  /* 0x00012800011a7983 */ /* 0x001ea20000300800 */
[----:B------:R-:W2:Y:S03]  /*3bc20*/  LDL.LU R27, [R1+0x12c] ;  /* 0x00012c00011b7983 */ /* 0x000ea60000300800 */
[----:B--2---:R0:W-:Y:S01]  /*3bc30*/  STL.64 [R1+0x1290], R26 ;  /* 0x0012901a01007387 */ /* 0x0041e20000100a00 */
[----:B------:R1:W-:Y:S03]  /*3bc40*/  STL.64 [R1+0x1288], R24 ;  /* 0x0012881801007387 */ /* 0x0003e60000100a00 */
[----:B0-----:R-:W2:Y:S01]  /*3bc50*/  LDL.LU.64 R26, [R1+0x38] ;  /* 0x00003800011a7983 */ /* 0x001ea20000300a00 */
[C---:B---3--:R-:W-:Y:S03]  /*3bc60*/  HMMA.16816.F32 R8, R16.reuse, R10, R12 ;  /* 0x0000000a1008723c */ /* 0x048fe6000000180c */
[----:B--2---:R0:W-:Y:S01]  /*3bc70*/  STL.64 [R1+0x12b0], R26 ;  /* 0x0012b01a01007387 */ /* 0x0041e20000100a00 */
[----:B-1----:R-:W2:Y:S02]  /*3bc80*/  LDL.LU R24, [R1+0x140] ;  /* 0x0001400001187983 */ /* 0x002ea40000300800 */
[----:B------:R-:W2:Y:S01]  /*3bc90*/  LDL.LU R25, [R1+0x144] ;  /* 0x0001440001197983 */ /* 0x000ea20000300800 */
[----:B0-----:R-:W3:Y:S01]  /*3bca0*/  LDL.LU R26, [R1+0x148] ;  /* 0x00014800011a7983 */ /* 0x001ee20000300800 */
[----:B------:R-:W3:Y:S03]  /*3bcb0*/  LDL.LU R27, [R1+0x14c] ;  /* 0x00014c00011b7983 */ /* 0x000ee60000300800 */
[----:B---3--:R-:W-:Y:S01]  /*3bcc0*/  STL.64 [R1+0x12c8], R26 ;  /* 0x0012c81a01007387 */ /* 0x008fe20000100a00 */
[----:B--2---:R0:W-:Y:S03]  /*3bcd0*/  STL.64 [R1+0x12c0], R24 ;  /* 0x0012c01801007387 */ /* 0x0041e60000100a00 */
[----:B0-----:R-:W2:Y:S01]  /*3bce0*/  LDL.LU R24, [R1+0x150] ;  /* 0x0001500001187983 */ /* 0x001ea20000300800 */
[----:B------:R-:W2:Y:S02]  /*3bcf0*/  LDL.LU R25, [R1+0x154] ;  /* 0x0001540001197983 */ /* 0x000ea40000300800 */
[----:B------:R-:W2:Y:S02]  /*3bd00*/  LDL.LU R26, [R1+0x158] ;  /* 0x00015800011a7983 */ /* 0x000ea40000300800 */
[----:B------:R-:W2:Y:S01]  /*3bd10*/  LDL.LU R27, [R1+0x15c] ;  /* 0x00015c00011b7983 */ /* 0x000ea20000300800 */
[----:B------:R-:W3:Y:S01]  /*3bd20*/  LDL.LU.64 R14, [R1+0x12f8] ;  /* 0x0012f800010e7983 */ /* 0x000ee20000300a00 */
[----:B------:R-:W3:Y:S02]  /*3bd30*/  LDL.LU.64 R12, [R1+0x12f0] ;  /* 0x0012f000010c7983 */ /* 0x000ee40000300a00 */
[----:B------:R-:W-:Y:S02]  /*3bd40*/  STL.64 [R1+0x590], R8 ;  /* 0x0005900801007387 */ /* 0x000fe40000100a00 */
[----:B------:R0:W-:Y:S02]  /*3bd50*/  STL.64 [R1+0x598], R10 ;  /* 0x0005980a01007387 */ /* 0x0001e40000100a00 */
[----:B0-----:R-:W3:Y:S02]  /*3bd60*/  LDL.LU.64 R10, [R1+0x12e8] ;  /* 0x0012e800010a7983 */ /* 0x001ee40000300a00 */
[----:B---3--:R-:W-:Y:S02]  /*3bd70*/  HMMA.16816.F32 R16, R16, R10, R12 ;  /* 0x0000000a1010723c */ /* 0x008fe4000000180c */
[----:B------:R-:W3:Y:S01]  /*3bd80*/  LDL.LU.64 R14, [R1+0x12e0] ;  /* 0x0012e000010e7983 */ /* 0x000ee20000300a00 */
[----:B------:R-:W3:Y:S11]  /*3bd90*/  LDL.LU.64 R12, [R1+0x12d8] ;  /* 0x0012d800010c7983 */ /* 0x000ef60000300a00 */
[----:B------:R-:W-:Y:S09]  /*3bda0*/  @!UPT UIADD3 URZ, URZ, URZ, URZ ;  /* 0x0000003f3f3ff290 */ /* 0x000ff2000fffe03f */
[----:B------:R-:W-:Y:S01]  /*3bdb0*/  STL.64 [R1+0x580], R16 ;  /* 0x0005801001007387 */ /* 0x000fe20000100a00 */
[----:B------:R0:W-:Y:S03]  /*3bdc0*/  STL.64 [R1+0x588], R18 ;  /* 0x0005881201007387 */ /* 0x0001e60000100a00 */
[----:B0-----:R-:W2:Y:S01]  /*3bdd0*/  LDL.LU R19, [R1+0x344] ;  /* 0x0003440001137983 */ /* 0x001ea20000300800 */
[C---:B---3--:R-:W-:Y:S11]  /*3bde0*/  HMMA.16816.F32 R4, R12.reuse, R22, R4 ;  /* 0x000000160c04723c */ /* 0x048ff60000001804 */
[----:B------:R-:W-:Y:S11]  /*3bdf0*/  @!UPT UIADD3 URZ, URZ, URZ, URZ ;  /* 0x0000003f3f3ff290 */ /* 0x000ff6000fffe03f */
[----:B------:R-:W-:Y:S01]  /*3be00*/  @!UPT UIADD3 URZ, URZ, URZ, URZ ;  /* 0x0000003f3f3ff290 */ /* 0x000fe2000fffe03f */
[----:B------:R0:W-:Y:S01]  /*3be10*/  STL.64 [R1+0x600], R4 ;  /* 0x0006000401007387 */ /* 0x0001e20000100a00 */
[----:B------:R1:W-:Y:S02]  /*3be20*/  STL.64 [R1+0x608], R6 ;  /* 0x0006080601007387 */ /* 0x0003e40000100a00 */
[----:B0-----:R-:W-:Y:S01]  /*3be30*/  IMAD.MOV.U32 R5, RZ, RZ, R22 ;  /* 0x000000ffff057224 */ /* 0x001fe200078e0016 */
[----:B------:R-:W-:Y:S02]  /*3be40*/  MOV R4, R23 ;  /* 0x0000001700047202 */ /* 0x000fe40000000f00 */
[----:B------:R-:W2:Y:S02]  /*3be50*/  LDL.LU.64 R22, [R1+0x12d0] ;  /* 0x0012d00001167983 */ /* 0x000ea40000300a00 */
[C---:B--2---:R-:W-:Y:S01]  /*3be60*/  HMMA.16816.F32 R24, R12.reuse, R22, R24 ;  /* 0x000000160c18723c */ /* 0x044fe20000001818 */
[----:B-1----:R-:W-:Y:S02]  /*3be70*/  MOV R7, R22 ;  /* 0x0000001600077202 */ /* 0x002fe40000000f00 */
        /* <DEDUP_REMOVED lines=16> */
[C---:B--2---:R-:W-:Y:S01]  /*3bf80*/  HMMA.16816.F32 R20, R12.reuse, R26, R20 ;  /* 0x0000001a0c14723c */ /* 0x044fe20000001814 */
[----:B------:R-:W-:Y:S11]  /*3bf90*/  MOV R18, R27 ;  /* 0x0000001b00127202 */ /* 0x000ff60000000f00 */
[----:B------:R-:W-:Y:S11]  /*3bfa0*/  @!UPT UIADD3 URZ, URZ, URZ, URZ ;  /* 0x0000003f3f3ff290 */ /* 0x000ff6000fffe03f */
[----:B------:R0:W-:Y:S01]  /*3bfb0*/  STL.64 [R1+0x630], R20 ;  /* 0x0006301401007387 */ /* 0x0001e20000100a00 */
[----:B------:R1:W-:Y:S01]  /*3bfc0*/  STL.64 [R1+0x638], R22 ;  /* 0x0006381601007387 */ /* 0x0003e20000100a00 */
[----:B0-----:R-:W-:Y:S02]  /*3bfd0*/  MOV R20, R26 ;  /* 0x0000001a00147202 */ /* 0x001fe40000000f00 */
[----:B-1----:R-:W2:Y:S01]  /*3bfe0*/  LDL.LU.64 R22, [R1+0x1298] ;  /* 0x0012980001167983 */ /* 0x002ea20000300a00 */
[----:B------:R-:W2:Y:S02]  /*3bff0*/  LDL.LU.64 R26, [R1+0x1290] ;  /* 0x00129000011a7983 */ /* 0x000ea40000300a00 */
[----:B------:R-:W2:Y:S02]  /*3c000*/  LDL.LU.64 R24, [R1+0x1288] ;  /* 0x0012880001187983 */ /* 0x000ea40000300a00 */
[----:B------:R-:W3:Y:S01]  /*3c010*/  LDL.LU R17, [R1+0x910] ;  /* 0x0009100001117983 */ /* 0x000ee20000300800 */
[----:B------:R-:W3:Y:S01]  /*3c020*/  LDL.LU R8, [R1+0x8d4] ;  /* 0x0008d40001087983 */ /* 0x000ee20000300800 */
[----:B--2---:R-:W-:Y:S11]  /*3c030*/  HMMA.16816.F32 R24, R12, R22, R24 ;  /* 0x000000160c18723c */ /* 0x004ff60000001818 */
[----:B------:R-:W-:Y:S11]  /*3c040*/  @!UPT UIADD3 URZ, URZ, URZ, URZ ;  /* 0x0000003f3f3ff290 */ /* 0x000ff6000fffe03f */
[----:B------:R-:W-:Y:S01]  /*3c050*/  @!UPT UIADD3 URZ, URZ, URZ, URZ ;  /* 0x0000003f3f3ff290 */ /* 0x000fe2000fffe03f */
[----:B------:R-:W-:Y:S01]  /*3c060*/  STL.64 [R1+0x640], R24 ;  /* 0x0006401801007387 */ /* 0x000fe20000100a00 */
[----:B------:R0:W-:Y:S03]  /*3c070*/  STL.64 [R1+0x648], R26 ;  /* 0x0006481a01007387 */ /* 0x0001e60000100a00 */
[----:B0-----:R-:W2:Y:S01]  /*3c080*/  LDL.LU.64 R26, [R1+0x1280] ;  /* 0x00128000011a7983 */ /* 0x001ea20000300a00 */
[----:B------:R0:W-:Y:S02]  /*3c090*/  STL.64 [R1+0x11b0], R22 ;  /* 0x0011b01601007387 */ /* 0x0001e40000100a00 */
[----:B0-----:R-:W-:Y:S01]  /*3c0a0*/  IMAD.MOV.U32 R22, RZ, RZ, R20 ;  /* 0x000000ffff167224 */ /* 0x001fe200078e0014 */
[----:B------:R-:W-:-:S05]  /*3c0b0*/  MOV R23, R18 ;  /* 0x0000001200177202 */ /* 0x000fca0000000f00 */
[----:B------:R0:W-:Y:S02]  /*3c0c0*/  STL.64 [R1+0x11c8], R22 ;  /* 0x0011c81601007387 */ /* 0x0001e40000100a00 */
[----:B0-----:R-:W-:Y:S02]  /*3c0d0*/  MOV R22, R16 ;  /* 0x0000001000167202 */ /* 0x001fe40000000f00 */
[----:B------:R-:W-:-:S05]  /*3c0e0*/  MOV R23, R9 ;  /* 0x0000000900177202 */ /* 0x000fca0000000f00 */
[----:B------:R0:W-:Y:S02]  /*3c0f0*/  STL.64 [R1+0x11e0], R22 ;  /* 0x0011e01601007387 */ /* 0x0001e40000100a00 */
[----:B0-----:R-:W-:Y:S01]  /*3c100*/  IMAD.MOV.U32 R22, RZ, RZ, R7 ;  /* 0x000000ffff167224 */ /* 0x001fe200078e0007 */
[----:B------:R-:W-:-:S05]  /*3c110*/  MOV R23, R6 ;  /* 0x0000000600177202 */ /* 0x000fca0000000f00 */
[----:B------:R0:W-:Y:S02]  /*3c120*/  STL.64 [R1+0x11f8], R22 ;  /* 0x0011f81601007387 */ /* 0x0001e40000100a00 */
[----:B0-----:R-:W-:Y:S02]  /*3c130*/  MOV R22, R5 ;  /* 0x0000000500167202 */ /* 0x001fe40000000f00 */
[----:B------:R-:W-:-:S05]  /*3c140*/  MOV R23, R4 ;  /* 0x0000000400177202 */ /* 0x000fca0000000f00 */
[----:B------:R0:W-:Y:S01]  /*3c150*/  STL.64 [R1+0x1230], R22 ;  /* 0x0012301601007387 */ /* 0x0001e20000100a00 */
[----:B------:R-:W2:Y:S02]  /*3c160*/  LDL.LU R4, [R1+0xf0] ;  /* 0x0000f00001047983 */ /* 0x000ea40000300800 */
[----:B------:R-:W2:Y:S02]  /*3c170*/  LDL.LU R5, [R1+0xf4] ;  /* 0x0000f40001057983 */ /* 0x000ea40000300800 */
[----:B------:R-:W2:Y:S01]  /*3c180*/  LDL.LU R6, [R1+0xf8] ;  /* 0x0000f80001067983 */ /* 0x000ea20000300800 */
[----:B------:R-:W2:Y:S01]  /*3c190*/  LDL.LU R7, [R1+0xfc] ;  /* 0x0000fc0001077983 */ /* 0x000ea20000300800 */
        /* <DEDUP_REMOVED lines=10> */
[----:B------:R0:W-:Y:S01]  /*3c240*/  STL.64 [R1+0x1228], R6 ;  /* 0x0012280601007387 */ /* 0x0001e20000100a00 */
[----:B------:R-:W-:Y:S03]  /*3c250*/  STL.64 [R1+0x1220], R4 ;  /* 0x0012200401007387 */ /* 0x000fe60000100a00 */
[----:B0-----:R-:W2:Y:S01]  /*3c260*/  LDL.LU.64 R6, [R1+0x8] ;  /* 0x0000080001067983 */ /* 0x001ea20000300a00 */
[----:B------:R-:W3:Y:S02]  /*3c270*/  LDL.LU R16, [R1+0x914] ;  /* 0x0009140001107983 */ /* 0x000ee40000300800 */
[----:B------:R0:W-:Y:S01]  /*3c280*/  STL [R1+0x11a8], R19 ;  /* 0x0011a81301007387 */ /* 0x0001e20000100800 */
[----:B----4-:R-:W-:-:S02]  /*3c290*/  MOV R18, R29 ;  /* 0x0000001d00127202 */ /* 0x010fc40000000f00 */
[----:B0-----:R-:W-:Y:S01]  /*3c2a0*/  MOV R19, R2 ;  /* 0x0000000200137202 */ /* 0x001fe20000000f00 */
[----:B---3--:R0:W-:Y:S02]  /*3c2b0*/  STL.64 [R1+0x11a0], R16 ;  /* 0x0011a01001007387 */ /* 0x0081e40000100a00 */
[----:B0-----:R-:W-:Y:S01]  /*3c2c0*/  IMAD.MOV.U32 R16, RZ, RZ, R3 ;  /* 0x000000ffff107224 */ /* 0x001fe200078e0003 */
[----:B-----5:R-:W-:Y:S01]  /*3c2d0*/  MOV R17, R28 ;  /* 0x0000001c00117202 */ /* 0x020fe20000000f00 */
[----:B------:R-:W3:Y:S01]  /*3c2e0*/  LDL.LU R3, [R1+0x1278] ;  /* 0x0012780001037983 */ /* 0x000ee20000300800 */
[----:B------:R-:W4:Y:S02]  /*3c2f0*/  LDL.LU R28, [R1+0x1274] ;  /* 0x00127400011c7983 */ /* 0x000f240000300800 */
[----:B------:R-:W5:Y:S02]  /*3c300*/  LDL.LU R29, [R1+0x1270] ;  /* 0x00127000011d7983 */ /* 0x000f640000300800 */
[----:B------:R-:W3:Y:S01]  /*3c310*/  LDL.LU R2, [R1+0x126c] ;  /* 0x00126c0001027983 */ /* 0x000ee20000300800 */
[----:B------:R-:W-:Y:S01]  /*3c320*/  STL.64 [R1+0x11c0], R18 ;  /* 0x0011c01201007387 */ /* 0x000fe20000100a00 */
[----:B------:R0:W-:Y:S03]  /*3c330*/  STL.64 [R1+0x11b8], R16 ;  /* 0x0011b81001007387 */ /* 0x0001e60000100a00 */
[----:B0-----:R-:W3:Y:S01]  /*3c340*/  LDL.LU R16, [R1+0xb0] ;  /* 0x0000b00001107983 */ /* 0x001ee20000300800 */
[----:B------:R-:W3:Y:S02]  /*3c350*/  LDL.LU R17, [R1+0xb4] ;  /* 0x0000b40001117983 */ /* 0x000ee40000300800 */
[----:B------:R-:W3:Y:S02]  /*3c360*/  LDL.LU R18, [R1+0xb8] ;  /* 0x0000b80001127983 */ /* 0x000ee40000300800 */
[----:B------:R-:W-:-:S02]  /*3c370*/  IMAD.MOV.U32 R19, RZ, RZ, R0 ;  /* 0x000000ffff137224 */ /* 0x000fc400078e0000 */
[----:B------:R-:W4:Y:S01]  /*3c380*/  LDL.LU R0, [R1+0x1268] ;  /* 0x0012680001007983 */ /* 0x000f220000300800 */
[----:B--2---:R-:W-:Y:S03]  /*3c390*/  HMMA.16816.F32 R20, R12, R26, R20 ;  /* 0x0000001a0c14723c */ /* 0x004fe60000001814 */
[----:B---3--:R4:W-:Y:S01]  /*3c3a0*/  STL.64 [R1+0x11d8], R18 ;  /* 0x0011d81201007387 */ /* 0x0089e20000100a00 */
[----:B------:R0:W-:Y:S01]  /*3c3b0*/  STL.64 [R1+0x11d0], R16 ;  /* 0x0011d01001007387 */ /* 0x0001e20000100a00 */
[----:B----4-:R-:W-:Y:S02]  /*3c3c0*/  MOV R18, R28 ;  /* 0x0000001c00127202 */ /* 0x010fe40000000f00 */
[----:B0-----:R-:W-:Y:S01]  /*3c3d0*/  MOV R16, R2 ;  /* 0x0000000200107202 */ /* 0x001fe20000000f00 */
[----:B------:R-:W-:Y:S01]  /*3c3e0*/  IMAD.MOV.U32 R19, RZ, RZ, R3 ;  /* 0x000000ffff137224 */ /* 0x000fe200078e0003 */
[----:B------:R-:W2:Y:S01]  /*3c3f0*/  LDL.LU R2, [R1+0x1264] ;  /* 0x0012640001027983 */ /* 0x000ea20000300800 */
[----:B-----5:R-:W-:-:S02]  /*3c400*/  MOV R17, R29 ;  /* 0x0000001d00117202 */ /* 0x020fc40000000f00 */
[----:B------:R-:W3:Y:S02]  /*3c410*/  LDL.LU R29, [R1+0x1260] ;  /* 0x00126000011d7983 */ /* 0x000ee40000300800 */
[----:B------:R-:W4:Y:S01]  /*3c420*/  LDL.LU R28, [R1+0x125c] ;  /* 0x00125c00011c7983 */ /* 0x000f220000300800 */
[----:B------:R-:W5:Y:S01]  /*3c430*/  LDL.LU R3, [R1+0x1258] ;  /* 0x0012580001037983 */ /* 0x000f620000300800 */
[----:B------:R-:W-:Y:S02]  /*3c440*/  STL.64 [R1+0x11f0], R18 ;  /* 0x0011f01201007387 */ /* 0x000fe40000100a00 */
[----:B------:R0:W-:Y:S02]  /*3c450*/  STL.64 [R1+0x11e8], R16 ;  /* 0x0011e81001007387 */ /* 0x0001e40000100a00 */
[----:B0-----:R-:W2:Y:S01]  /*3c460*/  LDL.LU R16, [R1+0xd0] ;  /* 0x0000d00001107983 */ /* 0x001ea20000300800 */
[----:B------:R-:W2:Y:S02]  /*3c470*/  LDL.LU R17, [R1+0xd4] ;  /* 0x0000d40001117983 */ /* 0x000ea40000300800 */
[----:B------:R-:W2:Y:S01]  /*3c480*/  LDL.LU R18, [R1+0xd8] ;  /* 0x0000d80001127983 */ /* 0x000ea20000300800 */
[----:B------:R-:W-:-:S02]  /*3c490*/  MOV R19, R0 ;  /* 0x0000000000137202 */ /* 0x000fc40000000f00 */
[----:B------:R-:W3:Y:S04]  /*3c4a0*/  LDL.LU R0, [R1+0x1254] ;  /* 0x0012540001007983 */ /* 0x000ee80000300800 */
[----:B--2---:R-:W-:Y:S01]  /*3c4b0*/  STL.64 [R1+0x1208], R18 ;  /* 0x0012081201007387 */ /* 0x004fe20000100a00 */
[----:B------:R5:W-:Y:S02]  /*3c4c0*/  STL.64 [R1+0x1200], R16 ;  /* 0x0012001001007387 */ /* 0x000be40000100a00 */
[----:B-----5:R-:W-:Y:S02]  /*3c4d0*/  MOV R16, R3 ;  /* 0x0000000300107202 */ /* 0x020fe40000000f00 */
[----:B----4-:R-:W-:Y:S01]  /*3c4e0*/  MOV R17, R28 ;  /* 0x0000001c00117202 */ /* 0x010fe20000000f00 */
[----:B------:R-:W2:Y:S01]  /*3c4f0*/  LDL.LU R3, [R1+0x1250] ;  /* 0x0012500001037983 */ /* 0x000ea20000300800 */
[----:B------:R-:W4:Y:S02]  /*3c500*/  LDL.LU R28, [R1+0x124c] ;  /* 0x00124c00011c7983 */ /* 0x000f240000300800 */
[----:B---3--:R-:W-:-:S02]  /*3c510*/  IMAD.MOV.U32 R18, RZ, RZ, R29 ;  /* 0x000000ffff127224 */ /* 0x008fc400078e001d */
[----:B------:R-:W3:Y:S01]  /*3c520*/  LDL.LU R29, [R1+0x1248] ;  /* 0x00124800011d7983 */ /* 0x000ee20000300800 */
[----:B------:R-:W5:Y:S02]  /*3c530*/  LDL.LU R9, [R1+0x918] ;  /* 0x0009180001097983 */ /* 0x000f640000300800 */
[----:B------:R-:W-:Y:S02]  /*3c540*/  STL.64 [R1+0x650], R20 ;  /* 0x0006501401007387 */ /* 0x000fe40000100a00 */
[----:B------:R0:W-:Y:S02]  /*3c550*/  STL.64 [R1+0x658], R22 ;  /* 0x0006581601007387 */ /* 0x0001e40000100a00 */
[----:B0-----:R-:W2:Y:S01]  /*3c560*/  LDL.LU.64 R22, [R1+0x1240] ;  /* 0x0012400001167983 */ /* 0x001ea20000300a00 */
[----:B------:R-:W2:Y:S01]  /*3c570*/  LDL.LU.64 R20, [R1+0x1238] ;  /* 0x0012380001147983 */ /* 0x000ea20000300a00 */
[----:B------:R-:W-:Y:S01]  /*3c580*/  MOV R19, R2 ;  /* 0x0000000200137202 */ /* 0x000fe20000000f00 */
[----:B------:R-:W-:Y:S01]  /*3c590*/  MOV R2, R7 ;  /* 0x0000000700027202 */ /* 0x000fe20000000f00 */
[C---:B--2---:R-:W-:Y:S11]  /*3c5a0*/  HMMA.16816.F32 R20, R12.reuse, R6, R20 ;  /* 0x000000060c14723c */ /* 0x044ff60000001814 */
[----:B------:R-:W-:Y:S11]  /*3c5b0*/  @!UPT UIADD3 URZ, URZ, URZ, URZ ;  /* 0x0000003f3f3ff290 */ /* 0x000ff6000fffe03f */
[----:B------:R-:W-:Y:S01]  /*3c5c0*/  @!UPT UIADD3 URZ, URZ, URZ, URZ ;  /* 0x0000003f3f3ff290 */ /* 0x000fe2000fffe03f */
[----:B------:R0:W-:Y:S01]  /*3c5d0*/  STL.64 [R1+0x720], R20 ;  /* 0x0007201401007387 */ /* 0x0001e20000100a00 */
[----:B------:R1:W-:Y:S01]  /*3c5e0*/  STL.64 [R1+0x728], R22 ;  /* 0x0007281601007387 */ /* 0x0003e20000100a00 */
[----:B0-----:R-:W-:Y:S02]  /*3c5f0*/  MOV R20, R6 ;  /* 0x0000000600147202 */ /* 0x001fe40000000f00 */
[----:B-1----:R-:W2:Y:S01]  /*3c600*/  LDL.LU.64 R22, [R1+0x1230] ;  /* 0x0012300001167983 */ /* 0x002ea20000300a00 */
[----:B------:R-:W2:Y:S02]  /*3c610*/  LDL.LU.64 R6, [R1+0x1228] ;  /* 0x0012280001067983 */ /* 0x000ea40000300a00 */
[----:B------:R-:W2:Y:S02]  /*3c620*/  LDL.LU.64 R4, [R1+0x1220] ;  /* 0x0012200001047983 */ /* 0x000ea40000300a00 */
[----:B--2---:R-:W-:Y:S01]  /*3c630*/  HMMA.16816.F32 R12, R12, R10, R4 ;  /* 0x0000000a0c0c723c */ /* 0x004fe20000001804 */
[----:B------:R-:W2:Y:S01]  /*3c640*/  LDL.LU.64 R6, [R1+0x1218] ;  /* 0x0012180001067983 */ /* 0x000ea20000300a00 */
[----:B------:R-:W2:Y:S11]  /*3c650*/  LDL.LU.64 R4, [R1+0x1210] ;  /* 0x0012100001047983 */ /* 0x000eb60000300a00 */
[----:B------:R-:W-:Y:S10]  /*3c660*/  @!UPT UIADD3 URZ, URZ, URZ, URZ ;  /* 0x0000003f3f3ff290 */ /* 0x000ff4000fffe03f */
[----:B------:R-:W-:Y:S01]  /*3c670*/  STL.64 [R1+0x710], R12 ;  /* 0x0007100c01007387 */ /* 0x000fe20000100a00 */
[----:B------:R0:W-:Y:S02]  /*3c680*/  STL.64 [R1+0x718], R14 ;  /* 0x0007180e01007387 */ /* 0x0001e40000100a00 */
[----:B0-----:R-:W-:Y:S02]  /*3c690*/  IMAD.MOV.U32 R14, RZ, RZ, R20 ;  /* 0x000000ffff0e7224 */ /* 0x001fe400078e0014 */
[C---:B--2---:R-:W-:Y:S01]  /*3c6a0*/  HMMA.16816.F32 R20, R4.reuse, R22, R16 ;  /* 0x000000160414723c */ /* 0x044fe20000001810 */
[----:B------:R-:W2:Y:S01]  /*3c6b0*/  LDL.LU.64 R18, [R1+0x1208] ;  /* 0x0012080001127983 */ /* 0x000ea20000300a00 */
[----:B------:R-:W2:Y:S11]  /*3c6c0*/  LDL.LU.64 R16, [R1+0x1200] ;  /* 0x0012000001107983 */ /* 0x000eb60000300a00 */
[----:B------:R-:W-:Y:S10]  /*3c6d0*/  @!UPT UIADD3 URZ, URZ, URZ, URZ ;  /* 0x0000003f3f3ff290 */ /* 0x000ff4000fffe03f */
        /* <DEDUP_REMOVED lines=25> */
[----:B------:R-:W2:Y:S01]  /*3c870*/  LDL.LU R19, [R1+0x11a8] ;  /* 0x0011a80001137983 */ /* 0x000ea20000300800 */
[----:B------:R-:W4:Y:S11]  /*3c880*/  LDL.LU.64 R16, [R1+0x11a0] ;  /* 0x0011a00001107983 */ /* 0x000f360000300a00 */
[----:B------:R-:W-:Y:S09]  /*3c890*/  @!UPT UIADD3 URZ, URZ, URZ, URZ ;  /* 0x0000003f3f3ff290 */ /* 0x000ff2000fffe03f */
[----:B------:R-:W-:Y:S01]  /*3c8a0*/  STL.64 [R1+0x660], R20 ;  /* 0x0006601401007387 */ /* 0x000fe20000100a00 */
[----:B------:R0:W-:Y:S03]  /*3c8b0*/  STL.64 [R1+0x668], R22 ;  /* 0x0006681601007387 */ /* 0x0001e60000100a00 */
[----:B0-----:R-:W2:Y:S01]  /*3c8c0*/  LDL.LU.64 R22, [R1+0x1198] ;  /* 0x0011980001167983 */ /* 0x001ea20000300a00 */
[----:B------:R-:W2:Y:S02]  /*3c8d0*/  LDL.LU.64 R20, [R1+0x1190] ;  /* 0x0011900001147983 */ /* 0x000ea40000300a00 */
[----:B--2---:R-:W-:Y:S01]  /*3c8e0*/  HMMA.16816.F32 R24, R4, R26, R20 ;  /* 0x0000001a0418723c */ /* 0x004fe20000001814 */
[----:B------:R-:W2:Y:S01]  /*3c8f0*/  LDL.LU.64 R22, [R1+0x1188] ;  /* 0x0011880001167983 */ /* 0x000ea20000300a00 */
[----:B------:R-:W4:Y:S11]  /*3c900*/  LDL.LU.64 R20, [R1+0x1180] ;  /* 0x0011800001147983 */ /* 0x000f360000300a00 */
[----:B------:R-:W-:Y:S10]  /*3c910*/  @!UPT UIADD3 URZ, URZ, URZ, URZ ;  /* 0x0000003f3f3ff290 */ /* 0x000ff4000fffe03f */
[----:B------:R-:W-:Y:S01]  /*3c920*/  STL.64 [R1+0x740], R24 ;  /* 0x0007401801007387 */ /* 0x000fe20000100a00 */
[----:B------:R0:W-:Y:S03]  /*3c930*/  STL.64 [R1+0x748], R26 ;  /* 0x0007481a01007387 */ /* 0x0001e60000100a00 */
[----:B0-----:R-:W2:Y:S01]  /*3c940*/  LDL.LU.64 R26, [R1+0x1178] ;  /* 0x00117800011a7983 */ /* 0x001ea20000300a00 */
[----:B------:R-:W2:Y:S01]  /*3c950*/  LDL.LU.64 R24, [R1+0x1170] ;  /* 0x0011700001187983 */ /* 0x000ea20000300a00 */
[----:B------:R-:W-:-:S07]  /*3c960*/  MOV R15, R2 ;  /* 0x00000002000f7202 */ /* 0x000fce0000000f00 */
[----:B--2---:R-:W-:Y:S01]  /*3c970*/  HMMA.16816.F32 R12, R4, R14, R24 ;  /* 0x0000000e040c723c */ /* 0x004fe20000001818 */
[----:B------:R-:W2:Y:S01]  /*3c980*/  LDL.LU.64 R26, [R1+0x1168] ;  /* 0x00116800011a7983 */ /* 0x000ea20000300a00 */
[----:B------:R-:W2:Y:S01]  /*3c990*/  LDL.LU.64 R24, [R1+0x1160] ;  /* 0x0011600001187983 */ /* 0x000ea20000300a00 */
[----:B------:R-:W-:Y:S01]  /*3c9a0*/  MOV R2, 0x40 ;  /* 0x0000004000027802 */ /* 0x000fe20000000f00 */
[----:B----4-:R-:W-:Y:S01]  /*3c9b0*/  FFMA R17, R28, R17, R21 ;  /* 0x000000111c117223 */ /* 0x010fe20000000015 */
[----:B------:R-:W-:-:S03]  /*3c9c0*/  IADD3 R8, R8, 0x40, RZ ;  /* 0x0000004008087810 */ /* 0x000fc60007ffe0ff */
[C---:B------:R-:W-:Y:S02]  /*3c9d0*/  IMAD R19, R2.reuse, c[0x0][0x1a4], R19 ;  /* 0x0000690002137a24 */ /* 0x040fe400078e0213 */
[----:B------:R-:W-:Y:S02]  /*3c9e0*/  IMAD R20, R2, c[0x0][0x1b4], R20 ;  /* 0x00006d0002147a24 */ /* 0x000fe400078e0214 */
[----:B------:R-:W-:Y:S02]  /*3c9f0*/  FFMA R16, R3, R16, R22 ;  /* 0x0000001003107223 */ /* 0x000fe40000000016 */
[----:B-----5:R-:W-:-:S09]  /*3ca00*/  FFMA R9, R0, R9, R23 ;  /* 0x0000000900097223 */ /* 0x020fd20000000017 */
[----:B------:R-:W-:Y:S01]  /*3ca10*/  STL.64 [R1+0x750], R12 ;  /* 0x0007500c01007387 */ /* 0x000fe20000100a00 */
[----:B------:R-:W-:Y:S02]  /*3ca20*/  STL.64 [R1+0x758], R14 ;  /* 0x0007580e01007387 */ /* 0x000fe40000100a00 */
[----:B------:R-:W-:Y:S02]  /*3ca30*/  STL [R1+0x344], R19 ;  /* 0x0003441301007387 */ /* 0x000fe40000100800 */
[----:B------:R-:W-:Y:S01]  /*3ca40*/  STL [R1+0x340], R20 ;  /* 0x0003401401007387 */ /* 0x000fe20000100800 */
[----:B------:R-:W-:Y:S01]  /*3ca50*/  STL [R1+0x910], R17 ;  /* 0x0009101101007387 */ /* 0x000fe20000100800 */
[----:B------:R-:W-:Y:S02]  /*3ca60*/  STL [R1+0x8d4], R8 ;  /* 0x0008d40801007387 */ /* 0x000fe40000100800 */
[----:B------:R-:W-:Y:S02]  /*3ca70*/  STL [R1+0x914], R16 ;  /* 0x0009141001007387 */ /* 0x000fe40000100800 */
[----:B------:R-:W-:Y:S01]  /*3ca80*/  STL [R1+0x918], R9 ;  /* 0x0009180901007387 */ /* 0x000fe20000100800 */
[----:B--2---:R-:W-:Y:S11]  /*3ca90*/  HMMA.16816.F32 R4, R4, R10, R24 ;  /* 0x0000000a0404723c */ /* 0x004ff60000001818 */
[----:B------:R-:W-:Y:S11]  /*3caa0*/  @!UPT UIADD3 URZ, URZ, URZ, URZ ;  /* 0x0000003f3f3ff290 */ /* 0x000ff6000fffe03f */
[----:B------:R-:W-:Y:S01]  /*3cab0*/  @!UPT UIADD3 URZ, URZ, URZ, URZ ;  /* 0x0000003f3f3ff290 */ /* 0x000fe2000fffe03f */
[----:B------:R-:W-:Y:S01]  /*3cac0*/  STL.64 [R1+0x730], R4 ;  /* 0x0007300401007387 */ /* 0x000fe20000100a00 */
[----:B------:R-:W-:Y:S02]  /*3cad0*/  STL.64 [R1+0x738], R6 ;  /* 0x0007380601007387 */ /* 0x000fe40000100a00 */
[----:B------:R-:W2:Y:S02]  /*3cae0*/  LDL R2, [R1+0x6fc] ;  /* 0x0006fc0001027983 */ /* 0x000ea40000100800 */
[----:B------:R-:W4:Y:S01]  /*3caf0*/  LDL R0, [R1+0x6f8] ;  /* 0x0006f80001007983 */ /* 0x000f220000100800 */
[----:B--2---:R0:W-:Y:S04]  /*3cb00*/  STL [R1+0x200], R2 ;  /* 0x0002000201007387 */ /* 0x0041e80000100800 */
[----:B0-----:R-:W2:Y:S01]  /*3cb10*/  LDL R2, [R1+0x6f4] ;  /* 0x0006f40001027983 */ /* 0x001ea20000100800 */
[----:B----4-:R0:W-:Y:S03]  /*3cb20*/  STL [R1+0x204], R0 ;  /* 0x0002040001007387 */ /* 0x0101e60000100800 */
[----:B0-----:R-:W4:Y:S04]  /*3cb30*/  LDL R0, [R1+0x6f0] ;  /* 0x0006f00001007983 */ /* 0x001f280000100800 */
        /* <DEDUP_REMOVED lines=22> */
[----:B----4-:R3:W-:Y:S02]  /*3cca0*/  STL [R1+0x8c8], R0 ;  /* 0x0008c80001007387 */ /* 0x0107e40000100800 */
[----:B---3--:R-:W-:-:S05]  /*3ccb0*/  MOV R0, R29 ;  /* 0x0000001d00007202 */ /* 0x008fca0000000f00 */
[----:B------:R0:W-:Y:S01]  /*3ccc0*/  STL [R1+0x8d0], R0 ;  /* 0x0008d00001007387 */ /* 0x0001e20000100800 */
[----:B------:R-:W-:-:S03]  /*3ccd0*/  ISETP.GE.AND P1, PT, R8, c[0x0][0x1d0], PT ;  /* 0x0000740008007a0c */ /* 0x000fc60003f26270 */
[----:B--2---:R0:W-:Y:S10]  /*3cce0*/  STL [R1+0x8cc], R2 ;  /* 0x0008cc0201007387 */ /* 0x0041f40000100800 */
[----:B------:R-:W-:Y:S01]  /*3ccf0*/  @P1 CALL.REL.NOINC `(.L_x_0) ;  /* 0x0000001000001944 */ /* 0x000fe20003c00000 */
[----:B------:R-:W-:Y:S05]  /*3cd00*/  BRA `(.L_x_1) ;  /* 0xfffd252000007947 */ /* 0x000fea000383ffff */
.L_x_0:
[----:B0-----:R-:W2:Y:S01]  /*3cd10*/  LDL.LU R2, [R1+0x8dc] ;  /* 0x0008dc0001027983 */ /* 0x001ea20000300800 */
[----:B------:R-:W-:-:S02]  /*3cd20*/  MOV R16, 0x3dc6b27f ;  /* 0x3dc6b27f00107802 */ /* 0x000fc40000000f00 */
[----:B------:R-:W-:Y:S01]  /*3cd30*/  LOP3.LUT R0, R0, 0xfffffeff, RZ, 0xc0, !PT ;  /* 0xfffffeff00007812 */ /* 0x000fe200078ec0ff */
[----:B------:R-:W-:Y:S06]  /*3cd40*/  BAR.SYNC.DEFER_BLOCKING 0x0 ;  /* 0x0000000000007b1d */ /* 0x000fec0000010000 */
[----:B--2---:R0:W-:Y:S01]  /*3cd50*/  STL [R1+0x14c], R2 ;  /* 0x00014c0201007387 */ /* 0x0041e20000100800 */
[C---:B------:R-:W-:Y:S01]  /*3cd60*/  FMUL R3, R2.reuse, 8388608 ;  /* 0x4b00000002037820 */ /* 0x040fe20000400000 */
[----:B------:R-:W-:Y:S02]  /*3cd70*/  FSETP.GEU.AND P0, PT, R2, 1.175494350822287508e-38, PT ;  /* 0x008000000200780b */ /* 0x000fe40003f0e000 */
[----:B------:R-:W2:Y:S02]  /*3cd80*/  LDL.LU R28, [R1+0x8e0] ;  /* 0x0008e000011c7983 */ /* 0x000ea40000300800 */
[----:B------:R-:W-:-:S04]  /*3cd90*/  FSEL R3, R3, R2, !P0 ;  /* 0x0000000203037208 */ /* 0x000fc80004000000 */
[----:B------:R-:W-:-:S04]  /*3cda0*/  IADD3 R4, R3, -0x3f3504f3, RZ ;  /* 0xc0cafb0d03047810 */ /* 0x000fc80007ffe0ff */
[----:B------:R-:W-:-:S04]  /*3cdb0*/  LOP3.LUT R4, R4, 0xff800000, RZ, 0xc0, !PT ;  /* 0xff80000004047812 */ /* 0x000fc800078ec0ff */
[----:B------:R1:W3:Y:S01]  /*3cdc0*/  I2F R6, R4 ;  /* 0x0000000400067306 */ /* 0x0002e20000201400 */
[----:B0-----:R-:W-:-:S04]  /*3cdd0*/  IMAD.IADD R2, R3, 0x1, -R4 ;  /* 0x0000000103027824 */ /* 0x001fc800078e0a04 */
[----:B------:R-:W-:-:S04]  /*3cde0*/  FADD R2, R2, -1 ;  /* 0xbf80000002027421 */ /* 0x000fc80000000000 */
[----:B------:R-:W-:-:S04]  /*3cdf0*/  FFMA.FTZ R5, R2, R16, -0.16845393180847167969 ;  /* 0xbe2c7f3002057423 */ /* 0x000fc80000010010 */
[----:B------:R-:W-:-:S04]  /*3ce00*/  FFMA.FTZ R5, R2, R5, 0.1716887056827545166 ;  /* 0x3e2fcf2a02057423 */ /* 0x000fc80000010005 */
[----:B------:R-:W-:-:S04]  /*3ce10*/  FFMA.FTZ R5, R2, R5, -0.17900948226451873779 ;  /* 0xbe374e4302057423 */ /* 0x000fc80000010005 */
[----:B------:R-:W-:-:S04]  /*3ce20*/  FFMA.FTZ R5, R2, R5, 0.20512372255325317383 ;  /* 0x3e520bf402057423 */ /* 0x000fc80000010005 */
[----:B------:R-:W-:-:S04]  /*3ce30*/  FFMA.FTZ R5, R2, R5, -0.24046532809734344482 ;  /* 0xbe763c8b02057423 */ /* 0x000fc80000010005 */
[----:B------:R-:W-:-:S04]  /*3ce40*/  FFMA.FTZ R5, R2, R5, 0.28857114911079406738 ;  /* 0x3e93bf9902057423 */ /* 0x000fc80000010005 */
[----:B------:R-:W-:-:S04]  /*3ce50*/  FFMA.FTZ R5, R2, R5, -0.36067417263984680176 ;  /* 0xbeb8aa4902057423 */ /* 0x000fc80000010005 */
[----:B------:R-:W-:-:S04]  /*3ce60*/  FFMA.FTZ R5, R2, R5, 0.48089820146560668945 ;  /* 0x3ef6384a02057423 */ /* 0x000fc80000010005 */
[----:B------:R-:W-:-:S04]  /*3ce70*/  FFMA.FTZ R5, R2, R5, -0.72134751081466674805 ;  /* 0xbf38aa3b02057423 */ /* 0x000fc80000010005 */
[C---:B------:R-:W-:Y:S01]  /*3ce80*/  FMUL R5, R2.reuse, R5 ;  /* 0x0000000502057220 */ /* 0x040fe20000400000 */
[----:B--2---:R0:W-:Y:S03]  /*3ce90*/  STL [R1+0x1684], R28 ;  /* 0x0016841c01007387 */ /* 0x0041e60000100800 */
[C---:B-1----:R-:W-:Y:S01]  /*3cea0*/  FMUL R4, R2.reuse, R5 ;  /* 0x0000000502047220 */ /* 0x042fe20000400000 */
[----:B------:R-:W2:Y:S01]  /*3ceb0*/  LDL.LU R29, [R1+0x8e4] ;  /* 0x0008e400011d7983 */ /* 0x000ea20000300800 */
[----:B------:R-:W-:Y:S02]  /*3cec0*/  ISETP.GE.U32.AND P1, PT, R3, 0x7f800000, PT ;  /* 0x7f8000000300780c */ /* 0x000fe40003f26070 */
[----:B------:R-:W-:Y:S01]  /*3ced0*/  FFMA.FTZ R5, R2, 1.4426950216293334961, R4 ;  /* 0x3fb8aa3b02057823 */ /* 0x000fe20000010004 */
[----:B------:R-:W-:-:S05]  /*3cee0*/  FSEL R2, RZ, -23, P0 ;  /* 0xc1b80000ff027808 */ /* 0x000fca0000000000 */
[----:B---3--:R-:W-:-:S04]  /*3cef0*/  FFMA.FTZ R2, R6, 1.1920928955078125e-07, R2 ;  /* 0x3400000006027823 */ /* 0x008fc80000010002 */
[----:B------:R-:W-:Y:S01]  /*3cf00*/  FADD R5, R2, R5 ;  /* 0x0000000502057221 */ /* 0x000fe20000000000 */
[----:B------:R-:W-:Y:S01]  /*3cf10*/  @P1 MOV R2, 0x7f800000 ;  /* 0x7f80000000021802 */ /* 0x000fe20000000f00 */
[C---:B------:R-:W-:Y:S01]  /*3cf20*/  FMUL R4, R28.reuse, 8388608 ;  /* 0x4b0000001c047820 */ /* 0x040fe20000400000 */
[----:B------:R-:W-:-:S03]  /*3cf30*/  FSETP.GEU.AND P2, PT, R28, 1.175494350822287508e-38, PT ;  /* 0x008000001c00780b */ /* 0x000fc60003f4e000 */
[----:B------:R-:W-:Y:S01]  /*3cf40*/  @P1 FFMA.FTZ R5, R3, R2, +INF ;  /* 0x7f80000003051423 */ /* 0x000fe20000010002 */
[----:B------:R-:W-:-:S04]  /*3cf50*/  FSEL R4, R4, R28, !P2 ;  /* 0x0000001c04047208 */ /* 0x000fc80005000000 */
[----:B------:R1:W-:Y:S01]  /*3cf60*/  STL [R1+0x764], R5 ;  /* 0x0007640501007387 */ /* 0x0003e20000100800 */
[----:B------:R-:W-:-:S04]  /*3cf70*/  IADD3 R7, R4, -0x3f3504f3, RZ ;  /* 0xc0cafb0d04077810 */ /* 0x000fc80007ffe0ff */
[----:B------:R-:W-:-:S04]  /*3cf80*/  LOP3.LUT R7, R7, 0xff800000, RZ, 0xc0, !PT ;  /* 0xff80000007077812 */ /* 0x000fc800078ec0ff */
[----:B------:R-:W-:Y:S02]  /*3cf90*/  IADD3 R2, R4, -R7, RZ ;  /* 0x8000000704027210 */ /* 0x000fe40007ffe0ff */
[----:B------:R-:W-:-:S03]  /*3cfa0*/  FSETP.NEU.AND P0, PT, R3, RZ, PT ;  /* 0x000000ff0300720b */ /* 0x000fc60003f0d000 */
[----:B------:R-:W-:-:S04]  /*3cfb0*/  FADD R2, R2, -1 ;  /* 0xbf80000002027421 */ /* 0x000fc80000000000 */
[----:B------:R-:W-:-:S04]  /*3cfc0*/  FFMA.FTZ R3, R2, R16, -0.16845393180847167969 ;  /* 0xbe2c7f3002037423 */ /* 0x000fc80000010010 */
[----:B------:R-:W-:-:S04]  /*3cfd0*/  FFMA.FTZ R3, R2, R3, 0.1716887056827545166 ;  /* 0x3e2fcf2a02037423 */ /* 0x000fc80000010003 */
[----:B------:R-:W-:-:S04]  /*3cfe0*/  FFMA.FTZ R3, R2, R3, -0.17900948226451873779 ;  /* 0xbe374e4302037423 */ /* 0x000fc80000010003 */
[----:B------:R-:W-:Y:S01]  /*3cff0*/  FFMA.FTZ R3, R2, R3, 0.20512372255325317383 ;  /* 0x3e520bf402037423 */ /* 0x000fe20000010003 */
[----:B--2---:R-:W-:Y:S04]  /*3d000*/  STL [R1+0x1688], R29 ;  /* 0x0016881d01007387 */ /* 0x004fe80000100800 */
[----:B0-----:R-:W2:Y:S01]  /*3d010*/  LDL.LU R28, [R1+0x8e8] ;  /* 0x0008e800011c7983 */ /* 0x001ea20000300800 */
[C---:B-1----:R-:W-:Y:S01]  /*3d020*/  FMUL R5, R29.reuse, 8388608 ;  /* 0x4b0000001d057820 */ /* 0x042fe20000400000 */
[----:B------:R-:W-:-:S04]  /*3d030*/  FSETP.GEU.AND P1, PT, R29, 1.175494350822287508e-38, PT ;  /* 0x008000001d00780b */ /* 0x000fc80003f2e000 */
[----:B------:R-:W-:-:S04]  /*3d040*/  FSEL R5, R5, R29, !P1 ;  /* 0x0000001d05057208 */ /* 0x000fc80004800000 */
[----:B------:R-:W-:-:S04]  /*3d050*/  IADD3 R6, R5, -0x3f3504f3, RZ ;  /* 0xc0cafb0d05067810 */ /* 0x000fc80007ffe0ff */
[----:B------:R-:W-:Y:S01]  /*3d060*/  LOP3.LUT R6, R6, 0xff800000, RZ, 0xc0, !PT ;  /* 0xff80000006067812 */ /* 0x000fe200078ec0ff */
[----:B------:R-:W-:-:S04]  /*3d070*/  FFMA.FTZ R8, R2, R3, -0.24046532809734344482 ;  /* 0xbe763c8b02087423 */ /* 0x000fc80000010003 */
[----:B------:R-:W-:Y:S02]  /*3d080*/  IMAD.IADD R3, R5, 0x1, -R6 ;  /* 0x0000000105037824 */ /* 0x000fe400078e0a06 */
[C---:B------:R-:W-:Y:S02]  /*3d090*/  FFMA.FTZ R8, R2.reuse, R8, 0.28857114911079406738 ;  /* 0x3e93bf9902087423 */ /* 0x040fe40000010008 */
[----:B------:R-:W-:Y:S02]  /*3d0a0*/  FADD R3, R3, -1 ;  /* 0xbf80000003037421 */ /* 0x000fe40000000000 */
[C---:B------:R-:W-:Y:S02]  /*3d0b0*/  FFMA.FTZ R9, R2.reuse, R8, -0.36067417263984680176 ;  /* 0xbeb8aa4902097423 */ /* 0x040fe40000010008 */
[----:B------:R-:W-:Y:S02]  /*3d0c0*/  FFMA.FTZ R8, R3, R16, -0.16845393180847167969 ;  /* 0xbe2c7f3003087423 */ /* 0x000fe40000010010 */
[----:B------:R-:W-:-:S02]  /*3d0d0*/  FFMA.FTZ R9, R2, R9, 0.48089820146560668945 ;  /* 0x3ef6384a02097423 */ /* 0x000fc40000010009 */
[C---:B------:R-:W-:Y:S02]  /*3d0e0*/  FFMA.FTZ R8, R3.reuse, R8, 0.1716887056827545166 ;  /* 0x3e2fcf2a03087423 */ /* 0x040fe40000010008 */
[C---:B------:R-:W-:Y:S02]  /*3d0f0*/  FFMA.FTZ R9, R2.reuse, R9, -0.72134751081466674805 ;  /* 0xbf38aa3b02097423 */ /* 0x040fe40000010009 */
[C---:B------:R-:W-:Y:S01]  /*3d100*/  FFMA.FTZ R8, R3.reuse, R8, -0.17900948226451873779 ;  /* 0xbe374e4303087423 */ /* 0x040fe20000010008 */
[----:B------:R0:W1:Y:S01]  /*3d110*/  I2F R10, R7 ;  /* 0x00000007000a7306 */ /* 0x0000620000201400 */
[C---:B------:R-:W-:Y:S02]  /*3d120*/  FMUL R9, R2.reuse, R9 ;  /* 0x0000000902097220 */ /* 0x040fe40000400000 */
[C---:B------:R-:W-:Y:S02]  /*3d130*/  FFMA.FTZ R8, R3.reuse, R8, 0.20512372255325317383 ;  /* 0x3e520bf403087423 */ /* 0x040fe40000010008 */
[----:B------:R-:W-:Y:S01]  /*3d140*/  FMUL R9, R2, R9 ;  /* 0x0000000902097220 */ /* 0x000fe20000400000 */
[----:B------:R-:W-:Y:S01]  /*3d150*/  @P0 LOP3.LUT R0, R0, 0x100, RZ, 0xfc, !PT ;  /* 0x0000010000000812 */ /* 0x000fe200078efcff */
[----:B0-----:R-:W-:Y:S01]  /*3d160*/  FFMA.FTZ R7, R3, R8, -0.24046532809734344482 ;  /* 0xbe763c8b03077423 */ /* 0x001fe20000010008 */
[----:B------:R-:W-:Y:S01]  /*3d170*/  ISETP.GE.U32.AND P0, PT, R4, 0x7f800000, PT ;  /* 0x7f8000000400780c */ /* 0x000fe20003f06070 */
[----:B------:R-:W-:-:S02]  /*3d180*/  FFMA.FTZ R9, R2, 1.4426950216293334961, R9 ;  /* 0x3fb8aa3b02097823 */ /* 0x000fc40000010009 */
[----:B------:R-:W-:Y:S01]  /*3d190*/  FFMA.FTZ R2, R3, R7, 0.28857114911079406738 ;  /* 0x3e93bf9903027423 */ /* 0x000fe20000010007 */
[----:B------:R-:W-:-:S05]  /*3d1a0*/  FSEL R7, RZ, -23, P2 ;  /* 0xc1b80000ff077808 */ /* 0x000fca0001000000 */
[----:B-1----:R-:W-:-:S04]  /*3d1b0*/  FFMA.FTZ R7, R10, 1.1920928955078125e-07, R7 ;  /* 0x340000000a077823 */ /* 0x002fc80000010007 */
[----:B------:R-:W-:Y:S01]  /*3d1c0*/  FADD R11, R7, R9 ;  /* 0x00000009070b7221 */ /* 0x000fe20000000000 */
[----:B------:R-:W-:-:S05]  /*3d1d0*/  @P0 MOV R7, 0x7f800000 ;  /* 0x7f80000000070802 */ /* 0x000fca0000000f00 */
[----:B------:R-:W-:-:S05]  /*3d1e0*/  @P0 FFMA.FTZ R11, R4, R7, +INF ;  /* 0x7f800000040b0423 */ /* 0x000fca0000010007 */
[----:B------:R-:W-:Y:S04]  /*3d1f0*/  STL [R1+0x760], R11 ;  /* 0x0007600b01007387 */ /* 0x000fe80000100800 */
[----:B--2---:R-:W-:Y:S04]  /*3d200*/  STL [R1+0x168c], R28 ;  /* 0x00168c1c01007387 */ /* 0x004fe80000100800 */
[----:B------:R-:W2:Y:S01]  /*3d210*/  LDL.LU R22, [R1+0x8ec] ;  /* 0x0008ec0001167983 */ /* 0x000ea20000300800 */
[----:B------:R-:W-:-:S04]  /*3d220*/  FFMA.FTZ R2, R3, R2, -0.36067417263984680176 ;  /* 0xbeb8aa4903027423 */ /* 0x000fc80000010002 */
[C---:B------:R-:W-:Y:S01]  /*3d230*/  FFMA.FTZ R2, R3.reuse, R2, 0.48089820146560668945 ;  /* 0x3ef6384a03027423 */ /* 0x040fe20000010002 */
[----:B------:R-:W0:Y:S03]  /*3d240*/  I2F R6, R6 ;  /* 0x0000000600067306 */ /* 0x000e260000201400 */
[----:B------:R-:W-:-:S04]  /*3d250*/  FFMA.FTZ R2, R3, R2, -0.72134751081466674805 ;  /* 0xbf38aa3b03027423 */ /* 0x000fc80000010002 */
[----:B------:R-:W-:Y:S01]  /*3d260*/  FMUL R2, R3, R2 ;  /* 0x0000000203027220 */ /* 0x000fe20000400000 */
[----:B------:R-:W-:-:S03]  /*3d270*/  ISETP.GE.U32.AND P2, PT, R5, 0x7f800000, PT ;  /* 0x7f8000000500780c */ /* 0x000fc60003f46070 */
[----:B------:R-:W-:-:S04]  /*3d280*/  FMUL R2, R3, R2 ;  /* 0x0000000203027220 */ /* 0x000fc80000400000 */
[----:B------:R-:W-:Y:S01]  /*3d290*/  FFMA.FTZ R3, R3, 1.4426950216293334961, R2 ;  /* 0x3fb8aa3b03037823 */ /* 0x000fe20000010002 */
[----:B------:R-:W-:-:S05]  /*3d2a0*/  FSEL R2, RZ, -23, P1 ;  /* 0xc1b80000ff027808 */ /* 0x000fca0000800000 */
[----:B0-----:R-:W-:-:S04]  /*3d2b0*/  FFMA.FTZ R2, R6, 1.1920928955078125e-07, R2 ;  /* 0x3400000006027823 */ /* 0x001fc80000010002 */
[----:B------:R-:W-:Y:S01]  /*3d2c0*/  FADD R3, R2, R3 ;  /* 0x0000000302037221 */ /* 0x000fe20000000000 */
[----:B------:R-:W-:-:S05]  /*3d2d0*/  @P2 MOV R2, 0x7f800000 ;  /* 0x7f80000000022802 */ /* 0x000fca0000000f00 */
[----:B------:R-:W-:-:S05]  /*3d2e0*/  @P2 FFMA.FTZ R3, R5, R2, +INF ;  /* 0x7f80000005032423 */ /* 0x000fca0000010002 */
[----:B------:R0:W-:Y:S01]  /*3d2f0*/  STL [R1+0x6bc], R3 ;  /* 0x0006bc0301007387 */ /* 0x0001e20000100800 */
[----:B------:R-:W-:Y:S02]  /*3d300*/  FSETP.NEU.AND P0, PT, R4, RZ, PT ;  /* 0x000000ff0400720b */ /* 0x000fe40003f0d000 */
[----:B------:R-:W-:Y:S01]  /*3d310*/  LOP3.LUT R0, R0, 0xfffffdff, RZ, 0xc0, !PT ;  /* 0xfffffdff00007812 */ /* 0x000fe200078ec0ff */
[----:B------:R-:W-:-:S10]  /*3d320*/  FMUL R4, R28, 8388608 ;  /* 0x4b0000001c047820 */ /* 0x000fd40000400000 */
[----:B------:R-:W-:Y:S02]  /*3d330*/  @P0 LOP3.LUT R0, R0, 0x200, RZ, 0xfc, !PT ;  /* 0x0000020000000812 */ /* 0x000fe400078efcff */
[----:B------:R-:W-:-:S04]  /*3d340*/  FSETP.GEU.AND P0, PT, R28, 1.175494350822287508e-38, PT ;  /* 0x008000001c00780b */ /* 0x000fc80003f0e000 */
[----:B------:R-:W-:-:S04]  /*3d350*/  FSEL R4, R4, R28, !P0 ;  /* 0x0000001c04047208 */ /* 0x000fc80004000000 */
[----:B------:R-:W-:Y:S02]  /*3d360*/  IADD3 R6, R4, -0x3f3504f3, RZ ;  /* 0xc0cafb0d04067810 */ /* 0x000fe40007ffe0ff */
[----:B------:R-:W-:Y:S02]  /*3d370*/  FSETP.NEU.AND P1, PT, R5, RZ, PT ;  /* 0x000000ff0500720b */ /* 0x000fe40003f2d000 */
[----:B------:R-:W-:-:S04]  /*3d380*/  LOP3.LUT R6, R6, 0xff800000, RZ, 0xc0, !PT ;  /* 0xff80000006067812 */ /* 0x000fc800078ec0ff */
[----:B------:R-:W-:Y:S02]  /*3d390*/  IADD3 R2, R4, -R6, RZ ;  /* 0x8000000604027210 */ /* 0x000fe40007ffe0ff */
[----:B------:R-:W-:-:S03]  /*3d3a0*/  LOP3.LUT R0, R0, 0xfffffbff, RZ, 0xc0, !PT ;  /* 0xfffffbff00007812 */ /* 0x000fc600078ec0ff */
[----:B------:R-:W-:Y:S02]  /*3d3b0*/  FADD R2, R2, -1 ;  /* 0xbf80000002027421 */ /* 0x000fe40000000000 */
[----:B------:R-:W-:Y:S02]  /*3d3c0*/  @P1 LOP3.LUT R0, R0, 0x400, RZ, 0xfc, !PT ;  /* 0x0000040000001812 */ /* 0x000fe400078efcff */
[----:B0-----:R-:W-:-:S04]  /*3d3d0*/  FFMA.FTZ R3, R2, R16, -0.16845393180847167969 ;  /* 0xbe2c7f3002037423 */ /* 0x001fc80000010010 */
[----:B------:R-:W-:-:S04]  /*3d3e0*/  FFMA.FTZ R3, R2, R3, 0.1716887056827545166 ;  /* 0x3e2fcf2a02037423 */ /* 0x000fc80000010003 */
[----:B------:R-:W-:-:S04]  /*3d3f0*/  FFMA.FTZ R3, R2, R3, -0.17900948226451873779 ;  /* 0xbe374e4302037423 */ /* 0x000fc80000010003 */
[----:B------:R-:W-:-:S04]  /*3d400*/  FFMA.FTZ R3, R2, R3, 0.20512372255325317383 ;  /* 0x3e520bf402037423 */ /* 0x000fc80000010003 */
[----:B------:R-:W-:-:S04]  /*3d410*/  FFMA.FTZ R7, R2, R3, -0.24046532809734344482 ;  /* 0xbe763c8b02077423 */ /* 0x000fc80000010003 */
[----:B------:R-:W-:-:S04]  /*3d420*/  FFMA.FTZ R7, R2, R7, 0.28857114911079406738 ;  /* 0x3e93bf9902077423 */ /* 0x000fc80000010007 */
[----:B------:R-:W-:-:S04]  /*3d430*/  FFMA.FTZ R9, R2, R7, -0.36067417263984680176 ;  /* 0xbeb8aa4902097423 */ /* 0x000fc80000010007 */
[C---:B------:R-:W-:Y:S01]  /*3d440*/  FFMA.FTZ R9, R2.reuse, R9, 0.48089820146560668945 ;  /* 0x3ef6384a02097423 */ /* 0x040fe20000010009 */
[----:B------:R0:W1:Y:S03]  /*3d450*/  I2F R10, R6 ;  /* 0x00000006000a7306 */ /* 0x0000660000201400 */
[----:B------:R-:W-:-:S04]  /*3d460*/  FFMA.FTZ R9, R2, R9, -0.72134751081466674805 ;  /* 0xbf38aa3b02097423 */ /* 0x000fc80000010009 */
[----:B------:R-:W-:Y:S01]  /*3d470*/  FMUL R9, R2, R9 ;  /* 0x0000000902097220 */ /* 0x000fe20000400000 */
[----:B------:R-:W-:-:S03]  /*3d480*/  ISETP.GE.U32.AND P2, PT, R4, 0x7f800000, PT ;  /* 0x7f8000000400780c */ /* 0x000fc60003f46070 */
[----:B------:R-:W-:-:S04]  /*3d490*/  FMUL R9, R2, R9 ;  /* 0x0000000902097220 */ /* 0x000fc80000400000 */
[----:B------:R-:W-:Y:S01]  /*3d4a0*/  FFMA.FTZ R9, R2, 1.4426950216293334961, R9 ;  /* 0x3fb8aa3b02097823 */ /* 0x000fe20000010009 */
[----:B--2---:R-:W-:Y:S04]  /*3d4b0*/  STL [R1+0x1690], R22 ;  /* 0x0016901601007387 */ /* 0x004fe80000100800 */
[----:B------:R-:W2:Y:S01]  /*3d4c0*/  LDL.LU R23, [R1+0x8f0] ;  /* 0x0008f00001177983 */ /* 0x000ea20000300800 */
[C---:B------:R-:W-:Y:S01]  /*3d4d0*/  FMUL R5, R22.reuse, 8388608 ;  /* 0x4b00000016057820 */ /* 0x040fe20000400000 */
[----:B------:R-:W-:-:S04]  /*3d4e0*/  FSETP.GEU.AND P1, PT, R22, 1.175494350822287508e-38, PT ;  /* 0x008000001600780b */ /* 0x000fc80003f2e000 */
[----:B------:R-:W-:-:S04]  /*3d4f0*/  FSEL R5, R5, R22, !P1 ;  /* 0x0000001605057208 */ /* 0x000fc80004800000 */
[----:B------:R-:W-:-:S04]  /*3d500*/  IADD3 R8, R5, -0x3f3504f3, RZ ;  /* 0xc0cafb0d05087810 */ /* 0x000fc80007ffe0ff */
[----:B------:R-:W-:-:S05]  /*3d510*/  LOP3.LUT R8, R8, 0xff800000, RZ, 0xc0, !PT ;  /* 0xff80000008087812 */ /* 0x000fca00078ec0ff */
[----:B------:R-:W-:-:S04]  /*3d520*/  IMAD.IADD R3, R5, 0x1, -R8 ;  /* 0x0000000105037824 */ /* 0x000fc800078e0a08 */
[----:B------:R-:W-:-:S04]  /*3d530*/  FADD R3, R3, -1 ;  /* 0xbf80000003037421 */ /* 0x000fc80000000000 */
[----:B------:R-:W-:-:S04]  /*3d540*/  FFMA.FTZ R7, R3, R16, -0.16845393180847167969 ;  /* 0xbe2c7f3003077423 */ /* 0x000fc80000010010 */
[----:B------:R-:W-:-:S04]  /*3d550*/  FFMA.FTZ R7, R3, R7, 0.1716887056827545166 ;  /* 0x3e2fcf2a03077423 */ /* 0x000fc80000010007 */
[----:B------:R-:W-:-:S04]  /*3d560*/  FFMA.FTZ R7, R3, R7, -0.17900948226451873779 ;  /* 0xbe374e4303077423 */ /* 0x000fc80000010007 */
[----:B------:R-:W-:-:S04]  /*3d570*/  FFMA.FTZ R7, R3, R7, 0.20512372255325317383 ;  /* 0x3e520bf403077423 */ /* 0x000fc80000010007 */
[----:B0-----:R-:W-:-:S04]  /*3d580*/  FFMA.FTZ R6, R3, R7, -0.24046532809734344482 ;  /* 0xbe763c8b03067423 */ /* 0x001fc80000010007 */
[----:B------:R-:W-:Y:S01]  /*3d590*/  FFMA.FTZ R2, R3, R6, 0.28857114911079406738 ;  /* 0x3e93bf9903027423 */ /* 0x000fe20000010006 */
[----:B------:R-:W-:-:S05]  /*3d5a0*/  FSEL R6, RZ, -23, P0 ;  /* 0xc1b80000ff067808 */ /* 0x000fca0000000000 */
[----:B-1----:R-:W-:-:S04]  /*3d5b0*/  FFMA.FTZ R6, R10, 1.1920928955078125e-07, R6 ;  /* 0x340000000a067823 */ /* 0x002fc80000010006 */
[----:B------:R-:W-:Y:S01]  /*3d5c0*/  FADD R11, R6, R9 ;  /* 0x00000009060b7221 */ /* 0x000fe20000000000 */
[----:B------:R-:W-:-:S05]  /*3d5d0*/  @P2 MOV R6, 0x7f800000 ;  /* 0x7f80000000062802 */ /* 0x000fca0000000f00 */
[----:B------:R-:W-:-:S05]  /*3d5e0*/  @P2 FFMA.FTZ R11, R4, R6, +INF ;  /* 0x7f800000040b2423 */ /* 0x000fca0000010006 */
[----:B------:R0:W-:Y:S04]  /*3d5f0*/  STL [R1+0x6b8], R11 ;  /* 0x0006b80b01007387 */ /* 0x0001e80000100800 */
[----:B------:R-:W3:Y:S01]  /*3d600*/  LDL.LU R24, [R1+0x8f4] ;  /* 0x0008f40001187983 */ /* 0x000ee20000300800 */
[----:B------:R-:W-:Y:S01]  /*3d610*/  FSETP.NEU.AND P0, PT, R4, RZ, PT ;  /* 0x000000ff0400720b */ /* 0x000fe20003f0d000 */
[----:B------:R-:W-:Y:S01]  /*3d620*/  FFMA.FTZ R2, R3, R2, -0.36067417263984680176 ;  /* 0xbeb8aa4903027423 */ /* 0x000fe20000010002 */
[----:B------:R-:W-:-:S03]  /*3d630*/  LOP3.LUT R0, R0, 0xfffff7ff, RZ, 0xc0, !PT ;  /* 0xfffff7ff00007812 */ /* 0x000fc600078ec0ff */
[----:B------:R-:W-:-:S04]  /*3d640*/  FFMA.FTZ R2, R3, R2, 0.48089820146560668945 ;  /* 0x3ef6384a03027423 */ /* 0x000fc80000010002 */
[----:B------:R-:W-:-:S04]  /*3d650*/  FFMA.FTZ R2, R3, R2, -0.72134751081466674805 ;  /* 0xbf38aa3b03027423 */ /* 0x000fc80000010002 */
[----:B------:R-:W-:Y:S01]  /*3d660*/  @P0 LOP3.LUT R0, R0, 0x800, RZ, 0xfc, !PT ;  /* 0x0000080000000812 */ /* 0x000fe200078efcff */
[----:B------:R-:W-:-:S04]  /*3d670*/  FMUL R2, R3, R2 ;  /* 0x0000000203027220 */ /* 0x000fc80000400000 */
[----:B------:R-:W-:Y:S01]  /*3d680*/  FMUL R2, R3, R2 ;  /* 0x0000000203027220 */ /* 0x000fe20000400000 */
[----:B--2---:R-:W-:Y:S04]  /*3d690*/  STL [R1+0x1694], R23 ;  /* 0x0016941701007387 */ /* 0x004fe80000100800 */
[----:B------:R-:W2:Y:S01]  /*3d6a0*/  LDL.LU R25, [R1+0x8f8] ;  /* 0x0008f80001197983 */ /* 0x000ea20000300800 */
[C---:B------:R-:W-:Y:S01]  /*3d6b0*/  FMUL R4, R23.reuse, 8388608 ;  /* 0x4b00000017047820 */ /* 0x040fe20000400000 */
[----:B------:R-:W-:-:S04]  /*3d6c0*/  FSETP.GEU.AND P0, PT, R23, 1.175494350822287508e-38, PT ;  /* 0x008000001700780b */ /* 0x000fc80003f0e000 */
[----:B------:R-:W-:-:S04]  /*3d6d0*/  FSEL R4, R4, R23, !P0 ;  /* 0x0000001704047208 */ /* 0x000fc80004000000 */
[----:B------:R-:W-:Y:S01]  /*3d6e0*/  IADD3 R6, R4, -0x3f3504f3, RZ ;  /* 0xc0cafb0d04067810 */ /* 0x000fe20007ffe0ff */
[----:B------:R-:W-:-:S03]  /*3d6f0*/  FFMA.FTZ R15, R3, 1.4426950216293334961, R2 ;  /* 0x3fb8aa3b030f7823 */ /* 0x000fc60000010002 */
[----:B------:R-:W-:-:S04]  /*3d700*/  LOP3.LUT R6, R6, 0xff800000, RZ, 0xc0, !PT ;  /* 0xff80000006067812 */ /* 0x000fc800078ec0ff */
[----:B------:R-:W-:-:S05]  /*3d710*/  IADD3 R2, R4, -R6, RZ ;  /* 0x8000000604027210 */ /* 0x000fca0007ffe0ff */
[----:B------:R-:W-:-:S04]  /*3d720*/  FADD R2, R2, -1 ;  /* 0xbf80000002027421 */ /* 0x000fc80000000000 */
[----:B0-----:R-:W-:-:S04]  /*3d730*/  FFMA.FTZ R11, R2, R16, -0.16845393180847167969 ;  /* 0xbe2c7f30020b7423 */ /* 0x001fc80000010010 */
[----:B------:R-:W-:-:S04]  /*3d740*/  FFMA.FTZ R11, R2, R11, 0.1716887056827545166 ;  /* 0x3e2fcf2a020b7423 */ /* 0x000fc8000001000b */
[----:B------:R-:W-:Y:S02]  /*3d750*/  FFMA.FTZ R11, R2, R11, -0.17900948226451873779 ;  /* 0xbe374e43020b7423 */ /* 0x000fe4000001000b */
[C---:B---3--:R-:W-:Y:S01]  /*3d760*/  FMUL R9, R24.reuse, 8388608 ;  /* 0x4b00000018097820 */ /* 0x048fe20000400000 */
[----:B------:R-:W-:-:S04]  /*3d770*/  FSETP.GEU.AND P2, PT, R24, 1.175494350822287508e-38, PT ;  /* 0x008000001800780b */ /* 0x000fc80003f4e000 */
[----:B------:R-:W-:-:S04]  /*3d780*/  FSEL R9, R9, R24, !P2 ;  /* 0x0000001809097208 */ /* 0x000fc80005000000 */
[----:B------:R-:W-:-:S04]  /*3d790*/  IADD3 R7, R9, -0x3f3504f3, RZ ;  /* 0xc0cafb0d09077810 */ /* 0x000fc80007ffe0ff */
[----:B------:R-:W-:-:S04]  /*3d7a0*/  LOP3.LUT R7, R7, 0xff800000, RZ, 0xc0, !PT ;  /* 0xff80000007077812 */ /* 0x000fc800078ec0ff */
[----:B------:R-:W-:-:S05]  /*3d7b0*/  IADD3 R3, R9, -R7, RZ ;  /* 0x8000000709037210 */ /* 0x000fca0007ffe0ff */
[----:B------:R-:W-:-:S04]  /*3d7c0*/  FADD R3, R3, -1 ;  /* 0xbf80000003037421 */ /* 0x000fc80000000000 */
[----:B------:R-:W-:-:S04]  /*3d7d0*/  FFMA.FTZ R10, R3, R16, -0.16845393180847167969 ;  /* 0xbe2c7f30030a7423 */ /* 0x000fc80000010010 */
[C---:B------:R-:W-:Y:S02]  /*3d7e0*/  FFMA.FTZ R10, R3.reuse, R10, 0.1716887056827545166 ;  /* 0x3e2fcf2a030a7423 */ /* 0x040fe4000001000a */
[C---:B------:R-:W-:Y:S02]  /*3d7f0*/  FFMA.FTZ R11, R2.reuse, R11, 0.20512372255325317383 ;  /* 0x3e520bf4020b7423 */ /* 0x040fe4000001000b */
[C---:B------:R-:W-:Y:S02]  /*3d800*/  FFMA.FTZ R10, R3.reuse, R10, -0.17900948226451873779 ;  /* 0xbe374e43030a7423 */ /* 0x040fe4000001000a */
[C---:B------:R-:W-:Y:S02]  /*3d810*/  FFMA.FTZ R11, R2.reuse, R11, -0.24046532809734344482 ;  /* 0xbe763c8b020b7423 */ /* 0x040fe4000001000b */
[----:B------:R-:W-:Y:S02]  /*3d820*/  FFMA.FTZ R10, R3, R10, 0.20512372255325317383 ;  /* 0x3e520bf4030a7423 */ /* 0x000fe4000001000a */
[----:B------:R-:W-:-:S02]  /*3d830*/  FFMA.FTZ R11, R2, R11, 0.28857114911079406738 ;  /* 0x3e93bf99020b7423 */ /* 0x000fc4000001000b */
[C---:B------:R-:W-:Y:S02]  /*3d840*/  FFMA.FTZ R10, R3.reuse, R10, -0.24046532809734344482 ;  /* 0xbe763c8b030a7423 */ /* 0x040fe4000001000a */
[C---:B------:R-:W-:Y:S02]  /*3d850*/  FFMA.FTZ R11, R2.reuse, R11, -0.36067417263984680176 ;  /* 0xbeb8aa49020b7423 */ /* 0x040fe4000001000b */
[C---:B------:R-:W-:Y:S02]  /*3d860*/  FFMA.FTZ R10, R3.reuse, R10, 0.28857114911079406738 ;  /* 0x3e93bf99030a7423 */ /* 0x040fe4000001000a */
[C---:B------:R-:W-:Y:S02]  /*3d870*/  FFMA.FTZ R11, R2.reuse, R11, 0.48089820146560668945 ;  /* 0x3ef6384a020b7423 */ /* 0x040fe4000001000b */
[----:B------:R-:W-:Y:S02]  /*3d880*/  FFMA.FTZ R10, R3, R10, -0.36067417263984680176 ;  /* 0xbeb8aa49030a7423 */ /* 0x000fe4000001000a */
[----:B------:R-:W-:-:S02]  /*3d890*/  FFMA.FTZ R11, R2, R11, -0.72134751081466674805 ;  /* 0xbf38aa3b020b7423 */ /* 0x000fc4000001000b */
[C---:B------:R-:W-:Y:S02]  /*3d8a0*/  FFMA.FTZ R10, R3.reuse, R10, 0.48089820146560668945 ;  /* 0x3ef6384a030a7423 */ /* 0x040fe4000001000a */
[C---:B------:R-:W-:Y:S02]  /*3d8b0*/  FMUL R11, R2.reuse, R11 ;  /* 0x0000000b020b7220 */ /* 0x040fe40000400000 */
[C---:B------:R-:W-:Y:S01]  /*3d8c0*/  FFMA.FTZ R10, R3.reuse, R10, -0.72134751081466674805 ;  /* 0xbf38aa3b030a7423 */ /* 0x040fe2000001000a */
[----:B------:R0:W-:Y:S03]  /*3d8d0*/  I2F R12, R8 ;  /* 0x00000008000c7306 */ /* 0x0001e60000201400 */
[----:B0-----:R-:W-:Y:S02]  /*3d8e0*/  FMUL R8, R3, R10 ;  /* 0x0000000a03087220 */ /* 0x001fe40000400000 */
[----:B------:R-:W-:-:S04]  /*3d8f0*/  FMUL R10, R2, R11 ;  /* 0x0000000b020a7220 */ /* 0x000fc80000400000 */
[----:B------:R-:W-:Y:S02]  /*3d900*/  FFMA.FTZ R14, R2, 1.4426950216293334961, R10 ;  /* 0x3fb8aa3b020e7823 */ /* 0x000fe4000001000a */
[----:B------:R0:W1:Y:S02]  /*3d910*/  I2F R10, R6 ;  /* 0x00000006000a7306 */ /* 0x0000640000201400 */
[----:B0-----:R-:W-:Y:S02]  /*3d920*/  FSEL R6, RZ, -23, P0 ;  /* 0xc1b80000ff067808 */ /* 0x001fe40000000000 */
[----:B------:R-:W-:Y:S02]  /*3d930*/  ISETP.GE.U32.AND P0, PT, R5, 0x7f800000, PT ;  /* 0x7f8000000500780c */ /* 0x000fe40003f06070 */
[----:B------:R-:W-:Y:S01]  /*3d940*/  FSEL R2, RZ, -23, P1 ;  /* 0xc1b80000ff027808 */ /* 0x000fe20000800000 */
[----:B-1----:R-:W-:-:S04]  /*3d950*/  FFMA.FTZ R10, R10, 1.1920928955078125e-07, R6 ;  /* 0x340000000a0a7823 */ /* 0x002fc80000010006 */
[----:B------:R-:W-:-:S06]  /*3d960*/  FFMA.FTZ R2, R12, 1.1920928955078125e-07, R2 ;  /* 0x340000000c027823 */ /* 0x000fcc0000010002 */
[----:B------:R-:W-:Y:S01]  /*3d970*/  @P0 MOV R6, 0x7f800000 ;  /* 0x7f80000000060802 */ /* 0x000fe20000000f00 */
[----:B------:R-:W-:-:S04]  /*3d980*/  FADD R11, R2, R15 ;  /* 0x0000000f020b7221 */ /* 0x000fc80000000000 */
[----:B------:R-:W-:-:S05]  /*3d990*/  @P0 FFMA.FTZ R11, R5, R6, +INF ;  /* 0x7f800000050b0423 */ /* 0x000fca0000010006 */
[----:B------:R0:W-:Y:S04]  /*3d9a0*/  STL [R1+0x6b0], R11 ;  /* 0x0006b00b01007387 */ /* 0x0001e80000100800 */
[----:B------:R-:W3:Y:S01]  /*3d9b0*/  LDL.LU R26, [R1+0x8fc] ;  /* 0x0008fc00011a7983 */ /* 0x000ee20000300800 */
[C---:B------:R-:W-:Y:S01]  /*3d9c0*/  FMUL R8, R3.reuse, R8 ;  /* 0x0000000803087220 */ /* 0x040fe20000400000 */
[----:B------:R-:W1:Y:S03]  /*3d9d0*/  I2F R7, R7 ;  /* 0x0000000700077306 */ /* 0x000e660000201400 */
[----:B------:R-:W-:Y:S01]  /*3d9e0*/  FFMA.FTZ R13, R3, 1.4426950216293334961, R8 ;  /* 0x3fb8aa3b030d7823 */ /* 0x000fe20000010008 */
[----:B------:R-:W-:-:S05]  /*3d9f0*/  FSEL R2, RZ, -23, P2 ;  /* 0xc1b80000ff027808 */ /* 0x000fca0001000000 */
[----:B-1----:R-:W-:Y:S01]  /*3da00*/  FFMA.FTZ R7, R7, 1.1920928955078125e-07, R2 ;  /* 0x3400000007077823 */ /* 0x002fe20000010002 */
[----:B------:R-:W-:Y:S02]  /*3da10*/  ISETP.GE.U32.AND P0, PT, R4, 0x7f800000, PT ;  /* 0x7f8000000400780c */ /* 0x000fe40003f06070 */
[----:B------:R-:W-:Y:S01]  /*3da20*/  FSETP.NEU.AND P2, PT, R5, RZ, PT ;  /* 0x000000ff0500720b */ /* 0x000fe20003f4d000 */
[----:B------:R-:W-:Y:S02]  /*3da30*/  FADD R10, R10, R14 ;  /* 0x0000000e0a0a7221 */ /* 0x000fe40000000000 */
[----:B------:R-:W-:Y:S02]  /*3da40*/  FADD R12, R7, R13 ;  /* 0x0000000d070c7221 */ /* 0x000fe40000000000 */
[C---:B--2---:R-:W-:Y:S01]  /*3da50*/  FMUL R8, R25.reuse, 8388608 ;  /* 0x4b00000019087820 */ /* 0x044fe20000400000 */
        /* <DEDUP_REMOVED lines=15> */
[----:B------:R-:W-:-:S04]  /*3db50*/  FMUL R6, R2, R6 ;  /* 0x0000000602067220 */ /* 0x000fc80000400000 */
[----:B------:R-:W-:-:S04]  /*3db60*/  FMUL R6, R2, R6 ;  /* 0x0000000602067220 */ /* 0x000fc80000400000 */
[----:B0-----:R-:W-:Y:S01]  /*3db70*/  FFMA.FTZ R11, R2, 1.4426950216293334961, R6 ;  /* 0x3fb8aa3b020b7823 */ /* 0x001fe20000010006 */
[----:B------:R-:W-:Y:S01]  /*3db80*/  @P0 MOV R2, 0x7f800000 ;  /* 0x7f80000000020802 */ /* 0x000fe20000000f00 */
[----:B------:R-:W0:Y:S04]  /*3db90*/  I2F R5, R3 ;  /* 0x0000000300057306 */ /* 0x000e280000201400 */
[----:B------:R-:W-:Y:S01]  /*3dba0*/  @P0 FFMA.FTZ R10, R4, R2, +INF ;  /* 0x7f800000040a0423 */ /* 0x000fe20000010002 */
[----:B------:R-:W-:Y:S02]  /*3dbb0*/  FSEL R2, RZ, -23, P1 ;  /* 0xc1b80000ff027808 */ /* 0x000fe40000800000 */
[----:B------:R-:W-:-:S03]  /*3dbc0*/  ISETP.GE.U32.AND P1, PT, R9, 0x7f800000, PT ;  /* 0x7f8000000900780c */ /* 0x000fc60003f26070 */
[----:B0-----:R-:W-:-:S10]  /*3dbd0*/  FFMA.FTZ R6, R5, 1.1920928955078125e-07, R2 ;  /* 0x3400000005067823 */ /* 0x001fd40000010002 */
[----:B------:R-:W-:-:S04]  /*3dbe0*/  @P1 IMAD.MOV.U32 R5, RZ, RZ, 0x7f800000 ;  /* 0x7f800000ff051424 */ /* 0x000fc800078e00ff */
[----:B------:R-:W-:Y:S01]  /*3dbf0*/  @P1 FFMA.FTZ R12, R9, R5, +INF ;  /* 0x7f800000090c1423 */ /* 0x000fe20000010005 */
[----:B------:R-:W-:Y:S04]  /*3dc00*/  STL [R1+0x6ac], R10 ;  /* 0x0006ac0a01007387 */ /* 0x000fe80000100800 */
[----:B------:R-:W-:Y:S04]  /*3dc10*/  STL [R1+0x6a8], R12 ;  /* 0x0006a80c01007387 */ /* 0x000fe80000100800 */
[----:B------:R-:W2:Y:S01]  /*3dc20*/  LDL.LU R27, [R1+0x900] ;  /* 0x00090000011b7983 */ /* 0x000ea20000300800 */
[----:B------:R-:W-:Y:S01]  /*3dc30*/  ISETP.GE.U32.AND P1, PT, R8, 0x7f800000, PT ;  /* 0x7f8000000800780c */ /* 0x000fe20003f26070 */
[----:B------:R-:W-:-:S02]  /*3dc40*/  FADD R6, R6, R11 ;  /* 0x0000000b06067221 */ /* 0x000fc40000000000 */
        /* <DEDUP_REMOVED lines=17> */
[C---:B------:R-:W-:Y:S01]  /*3dd60*/  FMUL R5, R2.reuse, R5 ;  /* 0x0000000502057220 */ /* 0x040fe20000400000 */
[----:B------:R-:W0:Y:S03]  /*3dd70*/  I2F R3, R3 ;  /* 0x0000000300037306 */ /* 0x000e260000201400 */
[----:B------:R-:W-:Y:S01]  /*3dd80*/  FFMA.FTZ R5, R2, 1.4426950216293334961, R5 ;  /* 0x3fb8aa3b02057823 */ /* 0x000fe20000010005 */
[----:B------:R-:W-:-:S05]  /*3dd90*/  @P1 MOV R2, 0x7f800000 ;  /* 0x7f80000000021802 */ /* 0x000fca0000000f00 */
[----:B------:R-:W-:Y:S01]  /*3dda0*/  @P1 FFMA.FTZ R6, R8, R2, +INF ;  /* 0x7f80000008061423 */ /* 0x000fe20000010002 */
[----:B------:R-:W-:Y:S02]  /*3ddb0*/  ISETP.GE.U32.AND P1, PT, R7, 0x7f800000, PT ;  /* 0x7f8000000700780c */ /* 0x000fe40003f26070 */
[----:B------:R-:W-:-:S05]  /*3ddc0*/  FSEL R2, RZ, -23, P0 ;  /* 0xc1b80000ff027808 */ /* 0x000fca0000000000 */
[----:B0-----:R-:W-:-:S06]  /*3ddd0*/  FFMA.FTZ R2, R3, 1.1920928955078125e-07, R2 ;  /* 0x3400000003027823 */ /* 0x001fcc0000010002 */
[----:B------:R-:W-:Y:S01]  /*3dde0*/  @P1 MOV R3, 0x7f800000 ;  /* 0x7f80000000031802 */ /* 0x000fe20000000f00 */
[----:B------:R-:W-:-:S04]  /*3ddf0*/  FADD R5, R2, R5 ;  /* 0x0000000502057221 */ /* 0x000fc80000000000 */
[----:B------:R-:W-:Y:S01]  /*3de00*/  @P1 FFMA.FTZ R5, R7, R3, +INF ;  /* 0x7f80000007051423 */ /* 0x000fe20000010003 */
[----:B------:R2:W-:Y:S04]  /*3de10*/  STL [R1+0x6a4], R6 ;  /* 0x0006a40601007387 */ /* 0x0005e80000100800 */
[----:B------:R0:W-:Y:S04]  /*3de20*/  STL [R1+0x6a0], R5 ;  /* 0x0006a00501007387 */ /* 0x0001e80000100800 */
[----:B------:R-:W3:Y:S01]  /*3de30*/  LDL.LU R29, [R1+0x904] ;  /* 0x00090400011d7983 */ /* 0x000ee20000300800 */
[C---:B--2---:R-:W-:Y:S01]  /*3de40*/  FMUL R6, R27.reuse, 8388608 ;  /* 0x4b0000001b067820 */ /* 0x044fe20000400000 */
[----:B------:R-:W-:-:S04]  /*3de50*/  FSETP.GEU.AND P0, PT, R27, 1.175494350822287508e-38, PT ;  /* 0x008000001b00780b */ /* 0x000fc80003f0e000 */
[----:B------:R-:W-:-:S04]  /*3de60*/  FSEL R6, R6, R27, !P0 ;  /* 0x0000001b06067208 */ /* 0x000fc80004000000 */
[----:B------:R-:W-:-:S04]  /*3de70*/  IADD3 R2, R6, -0x3f3504f3, RZ ;  /* 0xc0cafb0d06027810 */ /* 0x000fc80007ffe0ff */
[----:B------:R-:W-:-:S04]  /*3de80*/  LOP3.LUT R2, R2, 0xff800000, RZ, 0xc0, !PT ;  /* 0xff80000002027812 */ /* 0x000fc800078ec0ff */
[----:B0-----:R0:W1:Y:S01]  /*3de90*/  I2F R5, R2 ;  /* 0x0000000200057306 */ /* 0x0010620000201400 */
[----:B------:R-:W-:Y:S02]  /*3dea0*/  FSEL R3, RZ, -23, P0 ;  /* 0xc1b80000ff037808 */ /* 0x000fe40000000000 */
[----:B0-----:R-:W-:-:S05]  /*3deb0*/  IADD3 R2, R6, -R2, RZ ;  /* 0x8000000206027210 */ /* 0x001fca0007ffe0ff */
[----:B------:R-:W-:Y:S02]  /*3dec0*/  FADD R2, R2, -1 ;  /* 0xbf80000002027421 */ /* 0x000fe40000000000 */
[----:B-1----:R-:W-:Y:S02]  /*3ded0*/  FFMA.FTZ R5, R5, 1.1920928955078125e-07, R3 ;  /* 0x3400000005057823 */ /* 0x002fe40000010003 */
        /* <DEDUP_REMOVED lines=8> */
[----:B------:R-:W-:Y:S01]  /*3df60*/  FFMA.FTZ R3, R2, R3, -0.72134751081466674805 ;  /* 0xbf38aa3b02037423 */ /* 0x000fe20000010003 */
[----:B------:R-:W-:-:S03]  /*3df70*/  ISETP.GE.U32.AND P0, PT, R6, 0x7f800000, PT ;  /* 0x7f8000000600780c */ /* 0x000fc60003f06070 */
[----:B------:R-:W-:-:S04]  /*3df80*/  FMUL R3, R2, R3 ;  /* 0x0000000302037220 */ /* 0x000fc80000400000 */
[----:B------:R-:W-:-:S04]  /*3df90*/  FMUL R3, R2, R3 ;  /* 0x0000000302037220 */ /* 0x000fc80000400000 */
[----:B------:R-:W-:-:S04]  /*3dfa0*/  FFMA.FTZ R2, R2, 1.4426950216293334961, R3 ;  /* 0x3fb8aa3b02027823 */ /* 0x000fc80000010003 */
[----:B------:R-:W-:Y:S02]  /*3dfb0*/  FADD R10, R5, R2 ;  /* 0x00000002050a7221 */ /* 0x000fe40000000000 */
[----:B------:R-:W-:-:S04]  /*3dfc0*/  @P0 IMAD.MOV.U32 R2, RZ, RZ, 0x7f800000 ;  /* 0x7f800000ff020424 */ /* 0x000fc800078e00ff */
[----:B------:R-:W-:-:S05]  /*3dfd0*/  @P0 FFMA.FTZ R10, R6, R2, +INF ;  /* 0x7f800000060a0423 */ /* 0x000fca0000010002 */
[----:B------:R0:W-:Y:S04]  /*3dfe0*/  STL [R1+0x79c], R10 ;  /* 0x00079c0a01007387 */ /* 0x0001e80000100800 */
[----:B------:R-:W2:Y:S01]  /*3dff0*/  LDL.LU R28, [R1+0x908] ;  /* 0x00090800011c7983 */ /* 0x000ea20000300800 */
[----:B------:R-:W-:Y:S01]  /*3e000*/  FSETP.NEU.AND P1, PT, R4, RZ, PT ;  /* 0x000000ff0400720b */ /* 0x000fe20003f2d000 */
[C---:B---3--:R-:W-:Y:S01]  /*3e010*/  FMUL R5, R29.reuse, 8388608 ;  /* 0x4b0000001d057820 */ /* 0x048fe20000400000 */
[----:B------:R-:W-:-:S04]  /*3e020*/  FSETP.GEU.AND P0, PT, R29, 1.175494350822287508e-38, PT ;  /* 0x008000001d00780b */ /* 0x000fc80003f0e000 */
[----:B------:R-:W-:-:S04]  /*3e030*/  FSEL R5, R5, R29, !P0 ;  /* 0x0000001d05057208 */ /* 0x000fc80004000000 */
[----:B------:R-:W-:-:S04]  /*3e040*/  IADD3 R2, R5, -0x3f3504f3, RZ ;  /* 0xc0cafb0d05027810 */ /* 0x000fc80007ffe0ff */
[----:B------:R-:W-:-:S04]  /*3e050*/  LOP3.LUT R2, R2, 0xff800000, RZ, 0xc0, !PT ;  /* 0xff80000002027812 */ /* 0x000fc800078ec0ff */
[----:B------:R1:W3:Y:S01]  /*3e060*/  I2F R4, R2 ;  /* 0x0000000200047306 */ /* 0x0002e20000201400 */
[----:B------:R-:W-:Y:S02]  /*3e070*/  FSEL R3, RZ, -23, P0 ;  /* 0xc1b80000ff037808 */ /* 0x000fe40000000000 */
[----:B-1----:R-:W-:-:S05]  /*3e080*/  IADD3 R2, R5, -R2, RZ ;  /* 0x8000000205027210 */ /* 0x002fca0007ffe0ff */
[----:B------:R-:W-:Y:S02]  /*3e090*/  FADD R2, R2, -1 ;  /* 0xbf80000002027421 */ /* 0x000fe40000000000 */
[----:B---3--:R-:W-:Y:S02]  /*3e0a0*/  FFMA.FTZ R4, R4, 1.1920928955078125e-07, R3 ;  /* 0x3400000004047823 */ /* 0x008fe40000010003 */
        /* <DEDUP_REMOVED lines=12> */
[----:B------:R-:W-:Y:S01]  /*3e170*/  FFMA.FTZ R2, R2, 1.4426950216293334961, R3 ;  /* 0x3fb8aa3b02027823 */ /* 0x000fe20000010003 */
[----:B------:R-:W-:-:S03]  /*3e180*/  LOP3.LUT R0, R0, 0xffffefff, RZ, 0xc0, !PT ;  /* 0xffffefff00007812 */ /* 0x000fc600078ec0ff */
[----:B0-----:R-:W-:Y:S01]  /*3e190*/  FADD R10, R4, R2 ;  /* 0x00000002040a7221 */ /* 0x001fe20000000000 */
[----:B------:R-:W-:Y:S02]  /*3e1a0*/  @P0 MOV R2, 0x7f800000 ;  /* 0x7f80000000020802 */ /* 0x000fe40000000f00 */
[----:B------:R-:W-:-:S03]  /*3e1b0*/  @P2 LOP3.LUT R0, R0, 0x1000, RZ, 0xfc, !PT ;  /* 0x0000100000002812 */ /* 0x000fc600078efcff */
[----:B------:R-:W-:Y:S01]  /*3e1c0*/  @P0 FFMA.FTZ R10, R5, R2, +INF ;  /* 0x7f800000050a0423 */ /* 0x000fe20000010002 */
[----:B------:R-:W-:Y:S02]  /*3e1d0*/  FSETP.NEU.AND P0, PT, R9, RZ, PT ;  /* 0x000000ff0900720b */ /* 0x000fe40003f0d000 */
[----:B------:R-:W-:-:S04]  /*3e1e0*/  LOP3.LUT R0, R0, 0xffff7fff, RZ, 0xc0, !PT ;  /* 0xffff7fff00007812 */ /* 0x000fc800078ec0ff */
[----:B------:R-:W-:-:S04]  /*3e1f0*/  @P1 LOP3.LUT R0, R0, 0x8000, RZ, 0xfc, !PT ;  /* 0x0000800000001812 */ /* 0x000fc800078efcff */
[----:B------:R-:W-:-:S04]  /*3e200*/  LOP3.LUT R0, R0, 0xffbfffff, RZ, 0xc0, !PT ;  /* 0xffbfffff00007812 */ /* 0x000fc800078ec0ff */
[----:B------:R-:W-:Y:S01]  /*3e210*/  @P0 LOP3.LUT R0, R0, 0x400000, RZ, 0xfc, !PT ;  /* 0x0040000000000812 */ /* 0x000fe200078efcff */
[----:B------:R0:W-:Y:S04]  /*3e220*/  STL [R1+0x7a4], R10 ;  /* 0x0007a40a01007387 */ /* 0x0001e80000100800 */
[----:B------:R-:W3:Y:S01]  /*3e230*/  LDL.LU R22, [R1+0x90c] ;  /* 0x00090c0001167983 */ /* 0x000ee20000300800 */
[----:B------:R-:W-:Y:S01]  /*3e240*/  LOP3.LUT R0, R0, 0xffdfffff, RZ, 0xc0, !PT ;  /* 0xffdfffff00007812 */ /* 0x000fe200078ec0ff */
[C---:B--2---:R-:W-:Y:S01]  /*3e250*/  FMUL R3, R28.reuse, 8388608 ;  /* 0x4b0000001c037820 */ /* 0x044fe20000400000 */
[----:B------:R-:W-:-:S04]  /*3e260*/  FSETP.GEU.AND P0, PT, R28, 1.175494350822287508e-38, PT ;  /* 0x008000001c00780b */ /* 0x000fc80003f0e000 */
[----:B------:R-:W-:-:S04]  /*3e270*/  FSEL R3, R3, R28, !P0 ;  /* 0x0000001c03037208 */ /* 0x000fc80004000000 */
[----:B------:R-:W-:-:S04]  /*3e280*/  IADD3 R2, R3, -0x3f3504f3, RZ ;  /* 0xc0cafb0d03027810 */ /* 0x000fc80007ffe0ff */
[----:B------:R-:W-:-:S04]  /*3e290*/  LOP3.LUT R2, R2, 0xff800000, RZ, 0xc0, !PT ;  /* 0xff80000002027812 */ /* 0x000fc800078ec0ff */
[----:B------:R1:W2:Y:S01]  /*3e2a0*/  I2F R4, R2 ;  /* 0x0000000200047306 */ /* 0x0002a20000201400 */
[----:B------:R-:W-:Y:S02]  /*3e2b0*/  FSEL R9, RZ, -23, P0 ;  /* 0xc1b80000ff097808 */ /* 0x000fe40000000000 */
[----:B-1----:R-:W-:-:S05]  /*3e2c0*/  IADD3 R2, R3, -R2, RZ ;  /* 0x8000000203027210 */ /* 0x002fca0007ffe0ff */
[----:B------:R-:W-:Y:S02]  /*3e2d0*/  FADD R2, R2, -1 ;  /* 0xbf80000002027421 */ /* 0x000fe40000000000 */
[----:B--2---:R-:W-:Y:S02]  /*3e2e0*/  FFMA.FTZ R9, R4, 1.1920928955078125e-07, R9 ;  /* 0x3400000004097823 */ /* 0x004fe40000010009 */
[----:B------:R-:W-:-:S04]  /*3e2f0*/  FFMA.FTZ R4, R2, R16, -0.16845393180847167969 ;  /* 0xbe2c7f3002047423 */ /* 0x000fc80000010010 */
[----:B------:R-:W-:-:S04]  /*3e300*/  FFMA.FTZ R4, R2, R4, 0.1716887056827545166 ;  /* 0x3e2fcf2a02047423 */ /* 0x000fc80000010004 */
[----:B------:R-:W-:-:S04]  /*3e310*/  FFMA.FTZ R4, R2, R4, -0.17900948226451873779 ;  /* 0xbe374e4302047423 */ /* 0x000fc80000010004 */
[----:B------:R-:W-:-:S04]  /*3e320*/  FFMA.FTZ R4, R2, R4, 0.20512372255325317383 ;  /* 0x3e520bf402047423 */ /* 0x000fc80000010004 */
[----:B------:R-:W-:Y:S01]  /*3e330*/  FFMA.FTZ R4, R2, R4, -0.24046532809734344482 ;  /* 0xbe763c8b02047423 */ /* 0x000fe20000010004 */
[----:B------:R-:W-:-:S03]  /*3e340*/  FSETP.NEU.AND P0, PT, R8, RZ, PT ;  /* 0x000000ff0800720b */ /* 0x000fc60003f0d000 */
[----:B------:R-:W-:-:S04]  /*3e350*/  FFMA.FTZ R4, R2, R4, 0.28857114911079406738 ;  /* 0x3e93bf9902047423 */ /* 0x000fc80000010004 */
[----:B------:R-:W-:-:S04]  /*3e360*/  FFMA.FTZ R4, R2, R4, -0.36067417263984680176 ;  /* 0xbeb8aa4902047423 */ /* 0x000fc80000010004 */
[----:B------:R-:W-:-:S04]  /*3e370*/  FFMA.FTZ R4, R2, R4, 0.48089820146560668945 ;  /* 0x3ef6384a02047423 */ /* 0x000fc80000010004 */
[----:B------:R-:W-:Y:S01]  /*3e380*/  FFMA.FTZ R4, R2, R4, -0.72134751081466674805 ;  /* 0xbf38aa3b02047423 */ /* 0x000fe20000010004 */
[----:B------:R-:W-:Y:S02]  /*3e390*/  @P0 LOP3.LUT R0, R0, 0x200000, RZ, 0xfc, !PT ;  /* 0x0020000000000812 */ /* 0x000fe400078efcff */
[----:B------:R-:W-:Y:S01]  /*3e3a0*/  ISETP.GE.U32.AND P0, PT, R3, 0x7f800000, PT ;  /* 0x7f8000000300780c */ /* 0x000fe20003f06070 */
[----:B------:R-:W-:-:S04]  /*3e3b0*/  FMUL R4, R2, R4 ;  /* 0x0000000402047220 */ /* 0x000fc80000400000 */
[----:B------:R-:W-:-:S04]  /*3e3c0*/  FMUL R4, R2, R4 ;  /* 0x0000000402047220 */ /* 0x000fc80000400000 */
[----:B------:R-:W-:-:S04]  /*3e3d0*/  FFMA.FTZ R2, R2, 1.4426950216293334961, R4 ;  /* 0x3fb8aa3b02027823 */ /* 0x000fc80000010004 */
[----:B0-----:R-:W-:Y:S02]  /*3e3e0*/  FADD R10, R9, R2 ;  /* 0x00000002090a7221 */ /* 0x001fe40000000000 */
[----:B------:R-:W-:-:S04]  /*3e3f0*/  @P0 IMAD.MOV.U32 R2, RZ, RZ, 0x7f800000 ;  /* 0x7f800000ff020424 */ /* 0x000fc800078e00ff */
[----:B------:R-:W-:-:S05]  /*3e400*/  @P0 FFMA.FTZ R10, R3, R2, +INF ;  /* 0x7f800000030a0423 */ /* 0x000fca0000010002 */
[----:B------:R-:W-:Y:S04]  /*3e410*/  STL [R1+0x7a0], R10 ;  /* 0x0007a00a01007387 */ /* 0x000fe80000100800 */
[----:B------:R-:W2:Y:S01]  /*3e420*/  LDL.LU R23, [R1+0x910] ;  /* 0x0009100001177983 */ /* 0x000ea20000300800 */
[----:B------:R-:W-:Y:S02]  /*3e430*/  FSETP.NEU.AND P1, PT, R7, RZ, PT ;  /* 0x000000ff0700720b */ /* 0x000fe40003f2d000 */
[----:B------:R-:W-:-:S11]  /*3e440*/  LOP3.LUT R0, R0, 0xffefffff, RZ, 0xc0, !PT ;  /* 0xffefffff00007812 */ /* 0x000fd600078ec0ff */
[----:B------:R-:W-:-:S04]  /*3e450*/  @P1 LOP3.LUT R0, R0, 0x100000, RZ, 0xfc, !PT ;  /* 0x0010000000001812 */ /* 0x000fc800078efcff */
[----:B------:R-:W-:Y:S01]  /*3e460*/  LOP3.LUT R0, R0, 0xfff7ffff, RZ, 0xc0, !PT ;  /* 0xfff7ffff00007812 */ /* 0x000fe200078ec0ff */
[C---:B---3--:R-:W-:Y:S01]  /*3e470*/  FMUL R4, R22.reuse, 8388608 ;  /* 0x4b00000016047820 */ /* 0x048fe20000400000 */
[----:B------:R-:W-:-:S04]  /*3e480*/  FSETP.GEU.AND P0, PT, R22, 1.175494350822287508e-38, PT ;  /* 0x008000001600780b */ /* 0x000fc80003f0e000 */
[----:B------:R-:W-:-:S04]  /*3e490*/  FSEL R4, R4, R22, !P0 ;  /* 0x0000001604047208 */ /* 0x000fc80004000000 */
[----:B------:R-:W-:Y:S02]  /*3e4a0*/  IADD3 R2, R4, -0x3f3504f3, RZ ;  /* 0xc0cafb0d04027810 */ /* 0x000fe40007ffe0ff */
[----:B------:R-:W-:Y:S02]  /*3e4b0*/  FSEL R7, RZ, -23, P0 ;  /* 0xc1b80000ff077808 */ /* 0x000fe40000000000 */
[----:B------:R-:W-:Y:S02]  /*3e4c0*/  LOP3.LUT R2, R2, 0xff800000, RZ, 0xc0, !PT ;  /* 0xff80000002027812 */ /* 0x000fe400078ec0ff */
[----:B------:R-:W-:Y:S02]  /*3e4d0*/  FSETP.NEU.AND P0, PT, R6, RZ, PT ;  /* 0x000000ff0600720b */ /* 0x000fe40003f0d000 */
[----:B------:R0:W1:Y:S02]  /*3e4e0*/  I2F R6, R2 ;  /* 0x0000000200067306 */ /* 0x0000640000201400 */
        /* <DEDUP_REMOVED lines=10> */
[----:B------:R-:W-:Y:S01]  /*3e590*/  FFMA.FTZ R6, R2, R6, 0.48089820146560668945 ;  /* 0x3ef6384a02067423 */ /* 0x000fe20000010006 */
[----:B------:R-:W-:-:S03]  /*3e5a0*/  @P0 LOP3.LUT R0, R0, 0x80000, RZ, 0xfc, !PT ;  /* 0x0008000000000812 */ /* 0x000fc600078efcff */
[----:B------:R-:W-:Y:S01]  /*3e5b0*/  FFMA.FTZ R6, R2, R6, -0.72134751081466674805 ;  /* 0xbf38aa3b02067423 */ /* 0x000fe20000010006 */
[----:B------:R-:W-:-:S03]  /*3e5c0*/  ISETP.GE.U32.AND P0, PT, R4, 0x7f800000, PT ;  /* 0x7f8000000400780c */ /* 0x000fc60003f06070 */
[----:B------:R-:W-:-:S04]  /*3e5d0*/  FMUL R6, R2, R6 ;  /* 0x0000000602067220 */ /* 0x000fc80000400000 */
[----:B------:R-:W-:-:S04]  /*3e5e0*/  FMUL R6, R2, R6 ;  /* 0x0000000602067220 */ /* 0x000fc80000400000 */
[----:B------:R-:W-:-:S04]  /*3e5f0*/  FFMA.FTZ R2, R2, 1.4426950216293334961, R6 ;  /* 0x3fb8aa3b02027823 */ /* 0x000fc80000010006 */
[----:B------:R-:W-:Y:S01]  /*3e600*/  FADD R8, R7, R2 ;  /* 0x0000000207087221 */ /* 0x000fe20000000000 */
[----:B------:R-:W-:-:S05]  /*3e610*/  @P0 MOV R2, 0x7f800000 ;  /* 0x7f80000000020802 */ /* 0x000fca0000000f00 */
[----:B------:R-:W-:Y:S01]  /*3e620*/  @P0 FFMA.FTZ R8, R4, R2, +INF ;  /* 0x7f80000004080423 */ /* 0x000fe20000010002 */
[----:B------:R-:W-:Y:S02]  /*3e630*/  FSETP.NEU.AND P1, PT, R5, RZ, PT ;  /* 0x000000ff0500720b */ /* 0x000fe40003f2d000 */
[----:B------:R-:W-:-:S11]  /*3e640*/  LOP3.LUT R0, R0, 0xfffbffff, RZ, 0xc0, !PT ;  /* 0xfffbffff00007812 */ /* 0x000fd600078ec0ff */
[----:B------:R-:W-:-:S04]  /*3e650*/  @P1 LOP3.LUT R0, R0, 0x40000, RZ, 0xfc, !PT ;  /* 0x0004000000001812 */ /* 0x000fc800078efcff */
[----:B------:R-:W-:Y:S01]  /*3e660*/  LOP3.LUT R0, R0, 0xfffdffff, RZ, 0xc0, !PT ;  /* 0xfffdffff00007812 */ /* 0x000fe200078ec0ff */
[----:B------:R-:W-:Y:S01]  /*3e670*/  STL [R1+0x798], R8 ;  /* 0x0007980801007387 */ /* 0x000fe20000100800 */
[C---:B--2---:R-:W-:Y:S01]  /*3e680*/  FMUL R21, R23.reuse, 8388608 ;  /* 0x4b00000017157820 */ /* 0x044fe20000400000 */
        /* <DEDUP_REMOVED lines=24> */
[----:B------:R-:W-:Y:S02]  /*3e810*/  FADD R6, R5, R2 ;  /* 0x0000000205067221 */ /* 0x000fe40000000000 */
[----:B------:R-:W-:-:S04]  /*3e820*/  @P0 IMAD.MOV.U32 R2, RZ, RZ, 0x7f800000 ;  /* 0x7f800000ff020424 */ /* 0x000fc800078e00ff */
[----:B------:R-:W-:Y:S02]  /*3e830*/  @P0 FFMA.FTZ R6, R21, R2, +INF ;  /* 0x7f80000015060423 */ /* 0x000fe40000010002 */
[----:B------:R-:W2:Y:S01]  /*3e840*/  LDL.LU R2, [R1+0x914] ;  /* 0x0009140001027983 */ /* 0x000ea20000300800 */
[----:B------:R-:W-:-:S03]  /*3e850*/  FSETP.NEU.AND P1, PT, R4, RZ, PT ;  /* 0x000000ff0400720b */ /* 0x000fc60003f2d000 */
[----:B------:R0:W-:Y:S01]  /*3e860*/  STL [R1+0x794], R6 ;  /* 0x0007940601007387 */ /* 0x0001e20000100800 */
        /* <DEDUP_REMOVED lines=23> */
[----:B0-----:R-:W-:Y:S01]  /*3e9e0*/  FADD R6, R5, R3 ;  /* 0x0000000305067221 */ /* 0x001fe20000000000 */
[----:B------:R-:W-:-:S05]  /*3e9f0*/  @P0 MOV R3, 0x7f800000 ;  /* 0x7f80000000030802 */ /* 0x000fca0000000f00 */
[----:B------:R-:W-:Y:S02]  /*3ea00*/  @P0 FFMA.FTZ R6, R20, R3, +INF ;  /* 0x7f80000014060423 */ /* 0x000fe40000010003 */
[----:B------:R-:W2:Y:S04]  /*3ea10*/  LDL.LU R3, [R1+0x918] ;  /* 0x0009180001037983 */ /* 0x000ea80000300800 */
[----:B------:R0:W-:Y:S01]  /*3ea20*/  STL [R1+0x790], R6 ;  /* 0x0007900601007387 */ /* 0x0001e20000100800 */
[C---:B--2---:R-:W-:Y:S01]  /*3ea30*/  FMUL R4, R3.reuse, 8388608 ;  /* 0x4b00000003047820 */ /* 0x044fe20000400000 */
[----:B------:R-:W-:-:S04]  /*3ea40*/  FSETP.GEU.AND P0, PT, R3, 1.175494350822287508e-38, PT ;  /* 0x008000000300780b */ /* 0x000fc80003f0e000 */
[----:B------:R-:W-:-:S04]  /*3ea50*/  FSEL R7, R4, R3, !P0 ;  /* 0x0000000304077208 */ /* 0x000fc80004000000 */
[----:B------:R-:W-:-:S04]  /*3ea60*/  IADD3 R4, R7, -0x3f3504f3, RZ ;  /* 0xc0cafb0d07047810 */ /* 0x000fc80007ffe0ff */
[----:B------:R-:W-:-:S04]  /*3ea70*/  LOP3.LUT R4, R4, 0xff800000, RZ, 0xc0, !PT ;  /* 0xff80000004047812 */ /* 0x000fc800078ec0ff */
[----:B------:R1:W2:Y:S01]  /*3ea80*/  I2F R5, R4 ;  /* 0x0000000400057306 */ /* 0x0002a20000201400 */
[----:B0-----:R-:W-:Y:S02]  /*3ea90*/  FSEL R6, RZ, -23, P0 ;  /* 0xc1b80000ff067808 */ /* 0x001fe40000000000 */
        /* <DEDUP_REMOVED lines=14> */
[----:B------:R-:W-:Y:S01]  /*3eb80*/  FFMA.FTZ R4, R4, 1.4426950216293334961, R5 ;  /* 0x3fb8aa3b04047823 */ /* 0x000fe20000010005 */
[----:B------:R0:W-:Y:S03]  /*3eb90*/  STL [R1+0x6b4], R7 ;  /* 0x0006b40701007387 */ /* 0x0001e60000100800 */
[----:B------:R-:W-:Y:S01]  /*3eba0*/  FADD R4, R6, R4 ;  /* 0x0000000406047221 */ /* 0x000fe20000000000 */
[----:B------:R-:W2:Y:S04]  /*3ebb0*/  LDL.LU R19, [R1+0x708] ;  /* 0x0007080001137983 */ /* 0x000ea80000300800 */
[----:B------:R1:W-:Y:S04]  /*3ebc0*/  STL [R1+0x78c], R4 ;  /* 0x00078c0401007387 */ /* 0x0003e80000100800 */
[----:B------:R-:W3:Y:S04]  /*3ebd0*/  LDL.LU R18, [R1+0x70c] ;  /* 0x00070c0001127983 */ /* 0x000ee80000300800 */
[----:B------:R-:W4:Y:S04]  /*3ebe0*/  LDL.LU R17, [R1+0x698] ;  /* 0x0006980001117983 */ /* 0x000f280000300800 */
        /* <DEDUP_REMOVED lines=9> */
[----:B0-----:R-:W5:Y:S04]  /*3ec80*/  LDL.LU R7, [R1+0x758] ;  /* 0x0007580001077983 */ /* 0x001f680000300800 */
[----:B------:R-:W5:Y:S04]  /*3ec90*/  LDL.LU R6, [R1+0x75c] ;  /* 0x00075c0001067983 */ /* 0x000f680000300800 */
[----:B------:R-:W5:Y:S04]  /*3eca0*/  LDL.LU R5, [R1+0x738] ;  /* 0x0007380001057983 */ /* 0x000f680000300800 */
[----:B-1----:R-:W5:Y:S01]  /*3ecb0*/  LDL.LU R4, [R1+0x73c] ;  /* 0x00073c0001047983 */ /* 0x002f620000300800 */
[----:B------:R-:W-:-:S02]  /*3ecc0*/  LOP3.LUT R0, R0, 0xfffeffff, RZ, 0xc0, !PT ;  /* 0xfffeffff00007812 */ /* 0x000fc400078ec0ff */
[C---:B------:R-:W-:Y:S02]  /*3ecd0*/  FSETP.GT.AND P0, PT, |R3|.reuse, 8.50705917302346158658e+37, PT ;  /* 0x7e8000000300780b */ /* 0x040fe40003f04200 */
[----:B------:R-:W-:Y:S02]  /*3ece0*/  @P1 LOP3.LUT R0, R0, 0x10000, RZ, 0xfc, !PT ;  /* 0x0001000000001812 */ /* 0x000fe400078efcff */
[----:B------:R-:W-:-:S09]  /*3ecf0*/  FSETP.GEU.AND P1, PT, |R3|, 1.175494350822287508e-38, PT ;  /* 0x008000000300780b */ /* 0x000fd20003f2e200 */
[----:B------:R-:W-:-:S04]  /*3ed00*/  @P0 FMUL R3, R3, 0.25 ;  /* 0x3e80000003030820 */ /* 0x000fc80000400000 */
[----:B------:R-:W-:-:S06]  /*3ed10*/  @!P1 FMUL R3, R3, 16777216 ;  /* 0x4b80000003039820 */ /* 0x000fcc0000400000 */
[----:B------:R-:W0:Y:S01]  /*3ed20*/  MUFU.RCP R3, R3 ;  /* 0x0000000300037308 */ /* 0x000e220000001000 */
[----:B--2---:R-:W-:Y:S02]  /*3ed30*/  @P0 FMUL R19, R19, 0.25 ;  /* 0x3e80000013130820 */ /* 0x004fe40000400000 */
[----:B---3--:R-:W-:Y:S02]  /*3ed40*/  @P0 FMUL R18, R18, 0.25 ;  /* 0x3e80000012120820 */ /* 0x008fe40000400000 */
[----:B----4-:R-:W-:Y:S02]  /*3ed50*/  @P0 FMUL R17, R17, 0.25 ;  /* 0x3e80000011110820 */ /* 0x010fe40000400000 */
[----:B-----5:R-:W-:Y:S02]  /*3ed60*/  @P0 FMUL R16, R16, 0.25 ;  /* 0x3e80000010100820 */ /* 0x020fe40000400000 */
[----:B------:R-:W-:Y:S02]  /*3ed70*/  @P0 FMUL R15, R15, 0.25 ;  /* 0x3e8000000f0f0820 */ /* 0x000fe40000400000 */
[----:B------:R-:W-:-:S02]  /*3ed80*/  @P0 FMUL R14, R14, 0.25 ;  /* 0x3e8000000e0e0820 */ /* 0x000fc40000400000 */
[----:B------:R-:W-:Y:S02]  /*3ed90*/  @P0 FMUL R13, R13, 0.25 ;  /* 0x3e8000000d0d0820 */ /* 0x000fe40000400000 */
[----:B------:R-:W-:Y:S02]  /*3eda0*/  @P0 FMUL R12, R12, 0.25 ;  /* 0x3e8000000c0c0820 */ /* 0x000fe40000400000 */
[----:B------:R-:W-:Y:S02]  /*3edb0*/  @P0 FMUL R11, R11, 0.25 ;  /* 0x3e8000000b0b0820 */ /* 0x000fe40000400000 */
[----:B------:R-:W-:Y:S02]  /*3edc0*/  @P0 FMUL R10, R10, 0.25 ;  /* 0x3e8000000a0a0820 */ /* 0x000fe40000400000 */
[----:B------:R-:W-:Y:S02]  /*3edd0*/  @P0 FMUL R9, R9, 0.25 ;  /* 0x3e80000009090820 */ /* 0x000fe40000400000 */
[----:B------:R-:W-:-:S02]  /*3ede0*/  @P0 FMUL R8, R8, 0.25 ;  /* 0x3e80000008080820 */ /* 0x000fc40000400000 */
[----:B------:R-:W-:Y:S02]  /*3edf0*/  @P0 FMUL R7, R7, 0.25 ;  /* 0x3e80000007070820 */ /* 0x000fe40000400000 */
[----:B------:R-:W-:Y:S02]  /*3ee00*/  @P0 FMUL R6, R6, 0.25 ;  /* 0x3e80000006060820 */ /* 0x000fe40000400000 */
[----:B------:R-:W-:Y:S02]  /*3ee10*/  @P0 FMUL R5, R5, 0.25 ;  /* 0x3e80000005050820 */ /* 0x000fe40000400000 */
[----:B------:R-:W-:-:S04]  /*3ee20*/  @P0 FMUL R4, R4, 0.25 ;  /* 0x3e80000004040820 */ /* 0x000fc80000400000 */
[----:B------:R-:W-:Y:S02]  /*3ee30*/  @!P1 FMUL R4, R4, 16777216 ;  /* 0x4b80000004049820 */ /* 0x000fe40000400000 */
[----:B------:R-:W-:Y:S02]  /*3ee40*/  @!P1 FMUL R5, R5, 16777216 ;  /* 0x4b80000005059820 */ /* 0x000fe40000400000 */
[C---:B0-----:R-:W-:Y:S02]  /*3ee50*/  FMUL R4, R3.reuse, R4 ;  /* 0x0000000403047220 */ /* 0x041fe40000400000 */
[----:B------:R-:W-:Y:S02]  /*3ee60*/  @!P1 FMUL R6, R6, 16777216 ;  /* 0x4b80000006069820 */ /* 0x000fe40000400000 */
[----:B------:R-:W-:Y:S01]  /*3ee70*/  FMUL R5, R3, R5 ;  /* 0x0000000503057220 */ /* 0x000fe20000400000 */
[----:B------:R0:W-:Y:S01]  /*3ee80*/  STL [R1+0x788], R4 ;  /* 0x0007880401007387 */ /* 0x0001e20000100800 */
[----:B------:R-:W-:-:S02]  /*3ee90*/  @!P1 FMUL R7, R7, 16777216 ;  /* 0x4b80000007079820 */ /* 0x000fc40000400000 */
[----:B------:R-:W-:Y:S01]  /*3eea0*/  @!P1 FMUL R8, R8, 16777216 ;  /* 0x4b80000008089820 */ /* 0x000fe20000400000 */
[----:B------:R1:W-:Y:S01]  /*3eeb0*/  STL [R1+0x784], R5 ;  /* 0x0007840501007387 */ /* 0x0003e20000100800 */
[----:B------:R-:W-:Y:S02]  /*3eec0*/  @!P1 FMUL R9, R9, 16777216 ;  /* 0x4b80000009099820 */ /* 0x000fe40000400000 */
[C---:B0-----:R-:W-:Y:S02]  /*3eed0*/  FMUL R4, R3.reuse, R6 ;  /* 0x0000000603047220 */ /* 0x041fe40000400000 */
[C---:B------:R-:W-:Y:S02]  /*3eee0*/  FMUL R6, R3.reuse, R7 ;  /* 0x0000000703067220 */ /* 0x040fe40000400000 */
[----:B-1----:R-:W-:Y:S01]  /*3eef0*/  FMUL R5, R3, R8 ;  /* 0x0000000803057220 */ /* 0x002fe20000400000 */
[----:B------:R0:W-:Y:S01]  /*3ef00*/  STL [R1+0x780], R4 ;  /* 0x0007800401007387 */ /* 0x0001e20000100800 */
[----:B------:R-:W-:-:S02]  /*3ef10*/  @!P1 FMUL R10, R10, 16777216 ;  /* 0x4b8000000a0a9820 */ /* 0x000fc40000400000 */
[----:B------:R-:W-:Y:S01]  /*3ef20*/  @!P1 FMUL R11, R11, 16777216 ;  /* 0x4b8000000b0b9820 */ /* 0x000fe20000400000 */
[----:B------:R1:W-:Y:S01]  /*3ef30*/  STL [R1+0x77c], R6 ;  /* 0x00077c0601007387 */ /* 0x0003e20000100800 */
[----:B------:R-:W-:Y:S02]  /*3ef40*/  @!P1 FMUL R12, R12, 16777216 ;  /* 0x4b8000000c0c9820 */ /* 0x000fe40000400000 */
[----:B0-----:R-:W-:Y:S01]  /*3ef50*/  FMUL R4, R3, R9 ;  /* 0x0000000903047220 */ /* 0x001fe20000400000 */
[----:B------:R0:W-:Y:S01]  /*3ef60*/  STL [R1+0x778], R5 ;  /* 0x0007780501007387 */ /* 0x0001e20000100800 */
[----:B------:R-:W-:Y:S02]  /*3ef70*/  @!P1 FMUL R13, R13, 16777216 ;  /* 0x4b8000000d0d9820 */ /* 0x000fe40000400000 */
[----:B-1----:R-:W-:Y:S01]  /*3ef80*/  FMUL R6, R3, R10 ;  /* 0x0000000a03067220 */ /* 0x002fe20000400000 */
[----:B------:R1:W-:Y:S01]  /*3ef90*/  STL [R1+0x774], R4 ;  /* 0x0007740401007387 */ /* 0x0003e20000100800 */
[----:B------:R-:W-:-:S02]  /*3efa0*/  @!P1 FMUL R14, R14, 16777216 ;  /* 0x4b8000000e0e9820 */ /* 0x000fc40000400000 */
[----:B0-----:R-:W-:Y:S01]  /*3efb0*/  FMUL R5, R3, R11 ;  /* 0x0000000b03057220 */ /* 0x001fe20000400000 */
[----:B------:R0:W-:Y:S01]  /*3efc0*/  STL [R1+0x770], R6 ;  /* 0x0007700601007387 */ /* 0x0001e20000100800 */
[----:B------:R-:W-:Y:S02]  /*3efd0*/  @!P1 FMUL R15, R15, 16777216 ;  /* 0x4b8000000f0f9820 */ /* 0x000fe40000400000 */
[----:B-1----:R-:W-:Y:S01]  /*3efe0*/  FMUL R4, R3, R12 ;  /* 0x0000000c03047220 */ /* 0x002fe20000400000 */
[----:B------:R1:W-:Y:S01]  /*3eff0*/  STL [R1+0x76c], R5 ;  /* 0x00076c0501007387 */ /* 0x0003e20000100800 */
[----:B------:R-:W-:Y:S02]  /*3f000*/  @!P1 FMUL R16, R16, 16777216 ;  /* 0x4b80000010109820 */ /* 0x000fe40000400000 */
[----:B------:R-:W-:Y:S01]  /*3f010*/  @!P1 FMUL R17, R17, 16777216 ;  /* 0x4b80000011119820 */ /* 0x000fe20000400000 */
[----:B------:R2:W-:Y:S01]  /*3f020*/  STL [R1+0x75c], R4 ;  /* 0x00075c0401007387 */ /* 0x0005e20000100800 */
[----:B0-----:R-:W-:-:S02]  /*3f030*/  FMUL R6, R3, R13 ;  /* 0x0000000d03067220 */ /* 0x001fc40000400000 */
[----:B-1----:R-:W-:-:S03]  /*3f040*/  FMUL R5, R3, R14 ;  /* 0x0000000e03057220 */ /* 0x002fc60000400000 */
[----:B------:R0:W-:Y:S01]  /*3f050*/  STL [R1+0x758], R6 ;  /* 0x0007580601007387 */ /* 0x0001e20000100800 */
[----:B------:R-:W-:Y:S02]  /*3f060*/  @!P1 FMUL R18, R18, 16777216 ;  /* 0x4b80000012129820 */ /* 0x000fe40000400000 */
[----:B--2---:R-:W-:Y:S01]  /*3f070*/  FMUL R4, R3, R15 ;  /* 0x0000000f03047220 */ /* 0x004fe20000400000 */
[----:B------:R1:W-:Y:S01]  /*3f080*/  STL [R1+0x74c], R5 ;  /* 0x00074c0501007387 */ /* 0x0003e20000100800 */
[----:B------:R-:W-:-:S03]  /*3f090*/  @!P1 FMUL R19, R19, 16777216 ;  /* 0x4b80000013139820 */ /* 0x000fc60000400000 */
[----:B------:R2:W-:Y:S01]  /*3f0a0*/  STL [R1+0x748], R4 ;  /* 0x0007480401007387 */ /* 0x0005e20000100800 */
[C---:B0-----:R-:W-:Y:S02]  /*3f0b0*/  FMUL R6, R3.reuse, R16 ;  /* 0x0000001003067220 */ /* 0x041fe40000400000 */
[----:B-1----:R-:W-:-:S03]  /*3f0c0*/  FMUL R5, R3, R17 ;  /* 0x0000001103057220 */ /* 0x002fc60000400000 */
[----:B------:R0:W-:Y:S01]  /*3f0d0*/  STL [R1+0x73c], R6 ;  /* 0x00073c0601007387 */ /* 0x0001e20000100800 */
[C---:B--2---:R-:W-:Y:S02]  /*3f0e0*/  FMUL R4, R3.reuse, R18 ;  /* 0x0000001203047220 */ /* 0x044fe40000400000 */
[----:B------:R-:W-:Y:S01]  /*3f0f0*/  FMUL R3, R3, R19 ;  /* 0x0000001303037220 */ /* 0x000fe20000400000 */
[----:B------:R1:W-:Y:S04]  /*3f100*/  STL [R1+0x738], R5 ;  /* 0x0007380501007387 */ /* 0x0003e80000100800 */
[----:B------:R-:W2:Y:S04]  /*3f110*/  LDL.LU R18, [R1+0x700] ;  /* 0x0007000001127983 */ /* 0x000ea80000300800 */
[----:B------:R3:W-:Y:S04]  /*3f120*/  STL [R1+0x70c], R4 ;  /* 0x00070c0401007387 */ /* 0x0007e80000100800 */
[----:B------:R4:W-:Y:S04]  /*3f130*/  STL [R1+0x708], R3 ;  /* 0x0007080301007387 */ /* 0x0009e80000100800 */
[----:B------:R-:W5:Y:S04]  /*3f140*/  LDL.LU R17, [R1+0x704] ;  /* 0x0007040001117983 */ /* 0x000f680000300800 */
[----:B------:R-:W2:Y:S04]  /*3f150*/  LDL.LU R16, [R1+0x690] ;  /* 0x0006900001107983 */ /* 0x000ea80000300800 */
[----:B------:R-:W2:Y:S04]  /*3f160*/  LDL.LU R15, [R1+0x694] ;  /* 0x00069400010f7983 */ /* 0x000ea80000300800 */
[----:B------:R-:W2:Y:S04]  /*3f170*/  LDL.LU R14, [R1+0x680] ;  /* 0x00068000010e7983 */ /* 0x000ea80000300800 */
[----:B------:R-:W2:Y:S04]  /*3f180*/  LDL.LU R13, [R1+0x684] ;  /* 0x00068400010d7983 */ /* 0x000ea80000300800 */
[----:B------:R-:W5:Y:S04]  /*3f190*/  LDL.LU R12, [R1+0x670] ;  /* 0x00067000010c7983 */ /* 0x000f680000300800 */
[----:B------:R-:W5:Y:S04]  /*3f1a0*/  LDL.LU R11, [R1+0x674] ;  /* 0x00067400010b7983 */ /* 0x000f680000300800 */
[----:B------:R-:W5:Y:S04]  /*3f1b0*/  LDL.LU R10, [R1+0x660] ;  /* 0x00066000010a7983 */ /* 0x000f680000300800 */
[----:B------:R-:W5:Y:S04]  /*3f1c0*/  LDL.LU R9, [R1+0x664] ;  /* 0x0006640001097983 */ /* 0x000f680000300800 */
[----:B------:R-:W5:Y:S04]  /*3f1d0*/  LDL.LU R8, [R1+0x740] ;  /* 0x0007400001087983 */ /* 0x000f680000300800 */
[----:B------:R-:W5:Y:S04]  /*3f1e0*/  LDL.LU R7, [R1+0x744] ;  /* 0x0007440001077983 */ /* 0x000f680000300800 */
[----:B0-----:R-:W5:Y:S04]  /*3f1f0*/  LDL.LU R6, [R1+0x750] ;  /* 0x0007500001067983 */ /* 0x001f680000300800 */
[----:B-1----:R-:W5:Y:S04]  /*3f200*/  LDL.LU R5, [R1+0x754] ;  /* 0x0007540001057983 */ /* 0x002f680000300800 */
[----:B---3--:R-:W3:Y:S04]  /*3f210*/  LDL.LU R4, [R1+0x730] ;  /* 0x0007300001047983 */ /* 0x008ee80000300800 */
[----:B----4-:R-:W4:Y:S01]  /*3f220*/  LDL.LU R3, [R1+0x734] ;  /* 0x0007340001037983 */ /* 0x010f220000300800 */
[----:B------:R-:W-:-:S02]  /*3f230*/  FSETP.GT.AND P0, PT, |R2|, 8.50705917302346158658e+37, PT ;  /* 0x7e8000000200780b */ /* 0x000fc40003f04200 */
[----:B------:R-:W-:-:S11]  /*3f240*/  FSETP.GEU.AND P1, PT, |R2|, 1.175494350822287508e-38, PT ;  /* 0x008000000200780b */ /* 0x000fd60003f2e200 */
[----:B------:R-:W-:-:S04]  /*3f250*/  @P0 FMUL R2, R2, 0.25 ;  /* 0x3e80000002020820 */ /* 0x000fc80000400000 */
[----:B------:R-:W-:-:S06]  /*3f260*/  @!P1 FMUL R2, R2, 16777216 ;  /* 0x4b80000002029820 */ /* 0x000fcc0000400000 */
[----:B------:R-:W0:Y:S01]  /*3f270*/  MUFU.RCP R2, R2 ;  /* 0x0000000200027308 */ /* 0x000e220000001000 */
[----:B------:R-:W-:Y:S01]  /*3f280*/  LOP3.LUT R0, R0, 0xffffdfff, RZ, 0xc0, !PT ;  /* 0xffffdfff00007812 */ /* 0x000fe200078ec0ff */
[----:B--2---:R-:W-:Y:S02]  /*3f290*/  @P0 FMUL R13, R13, 0.25 ;  /* 0x3e8000000d0d0820 */ /* 0x004fe40000400000 */
[----:B-----5:R-:W-:Y:S02]  /*3f2a0*/  @P0 FMUL R12, R12, 0.25 ;  /* 0x3e8000000c0c0820 */ /* 0x020fe40000400000 */
[----:B------:R-:W-:Y:S02]  /*3f2b0*/  @P0 FMUL R11, R11, 0.25 ;  /* 0x3e8000000b0b0820 */ /* 0x000fe40000400000 */
[----:B------:R-:W-:Y:S02]  /*3f2c0*/  @P0 FMUL R10, R10, 0.25 ;  /* 0x3e8000000a0a0820 */ /* 0x000fe40000400000 */
[----:B------:R-:W-:-:S02]  /*3f2d0*/  @P0 FMUL R9, R9, 0.25 ;  /* 0x3e80000009090820 */ /* 0x000fc40000400000 */
[----:B------:R-:W-:Y:S02]  /*3f2e0*/  @P0 FMUL R8, R8, 0.25 ;  /* 0x3e80000008080820 */ /* 0x000fe40000400000 */
[----:B------:R-:W-:Y:S02]  /*3f2f0*/  @P0 FMUL R7, R7, 0.25 ;  /* 0x3e80000007070820 */ /* 0x000fe40000400000 */
[----:B------:R-:W-:Y:S02]  /*3f300*/  @P0 FMUL R6, R6, 0.25 ;  /* 0x3e80000006060820 */ /* 0x000fe40000400000 */
[----:B------:R-:W-:Y:S02]  /*3f310*/  @P0 FMUL R5, R5, 0.25 ;  /* 0x3e80000005050820 */ /* 0x000fe40000400000 */
[----:B---3--:R-:W-:Y:S02]  /*3f320*/  @P0 FMUL R4, R4, 0.25 ;  /* 0x3e80000004040820 */ /* 0x008fe40000400000 */
[----:B----4-:R-:W-:-:S02]  /*3f330*/  @P0 FMUL R3, R3, 0.25 ;  /* 0x3e80000003030820 */ /* 0x010fc40000400000 */
[----:B------:R-:W-:Y:S02]  /*3f340*/  @!P1 FMUL R4, R4, 16777216 ;  /* 0x4b80000004049820 */ /* 0x000fe40000400000 */
[----:B------:R-:W-:Y:S02]  /*3f350*/  @!P1 FMUL R3, R3, 16777216 ;  /* 0x4b80000003039820 */ /* 0x000fe40000400000 */
[----:B------:R-:W-:Y:S02]  /*3f360*/  @!P1 FMUL R5, R5, 16777216 ;  /* 0x4b80000005059820 */ /* 0x000fe40000400000 */
[C---:B0-----:R-:W-:Y:S02]  /*3f370*/  FMUL R19, R2.reuse, R3 ;  /* 0x0000000302137220 */ /* 0x041fe40000400000 */
[----:B------:R-:W-:Y:S02]  /*3f380*/  FMUL R3, R2, R4 ;  /* 0x0000000402037220 */ /* 0x000fe40000400000 */
[----:B------:R-:W-:-:S02]  /*3f390*/  @!P1 FMUL R6, R6, 16777216 ;  /* 0x4b80000006069820 */ /* 0x000fc40000400000 */
[----:B------:R-:W-:Y:S01]  /*3f3a0*/  @!P1 FMUL R7, R7, 16777216 ;  /* 0x4b80000007079820 */ /* 0x000fe20000400000 */
[----:B------:R-:W-:Y:S01]  /*3f3b0*/  STL [R1+0x768], R19 ;  /* 0x0007681301007387 */ /* 0x000fe20000100800 */
[C---:B------:R-:W-:Y:S02]  /*3f3c0*/  FMUL R5, R2.reuse, R5 ;  /* 0x0000000502057220 */ /* 0x040fe40000400000 */
[----:B------:R-:W-:Y:S01]  /*3f3d0*/  FMUL R4, R2, R6 ;  /* 0x0000000602047220 */ /* 0x000fe20000400000 */
[----:B------:R0:W-:Y:S01]  /*3f3e0*/  STL [R1+0x754], R3 ;  /* 0x0007540301007387 */ /* 0x0001e20000100800 */
[----:B------:R-:W-:Y:S02]  /*3f3f0*/  @!P1 FMUL R8, R8, 16777216 ;  /* 0x4b80000008089820 */ /* 0x000fe40000400000 */
[----:B------:R-:W-:Y:S01]  /*3f400*/  @!P1 FMUL R9, R9, 16777216 ;  /* 0x4b80000009099820 */ /* 0x000fe20000400000 */
[----:B------:R1:W-:Y:S01]  /*3f410*/  STL [R1+0x750], R5 ;  /* 0x0007500501007387 */ /* 0x0003e20000100800 */
[----:B------:R-:W-:-:S02]  /*3f420*/  @!P1 FMUL R10, R10, 16777216 ;  /* 0x4b8000000a0a9820 */ /* 0x000fc40000400000 */
[C---:B0-----:R-:W-:Y:S01]  /*3f430*/  FMUL R3, R2.reuse, R7 ;  /* 0x0000000702037220 */ /* 0x041fe20000400000 */
[----:B------:R0:W-:Y:S01]  /*3f440*/  STL [R1+0x744], R4 ;  /* 0x0007440401007387 */ /* 0x0001e20000100800 */
[----:B------:R-:W-:Y:S02]  /*3f450*/  @!P1 FMUL R11, R11, 16777216 ;  /* 0x4b8000000b0b9820 */ /* 0x000fe40000400000 */
[----:B-1----:R-:W-:Y:S01]  /*3f460*/  FMUL R5, R2, R8 ;  /* 0x0000000802057220 */ /* 0x002fe20000400000 */
[----:B------:R1:W-:Y:S01]  /*3f470*/  STL [R1+0x740], R3 ;  /* 0x0007400301007387 */ /* 0x0003e20000100800 */
[----:B------:R-:W-:Y:S02]  /*3f480*/  @!P1 FMUL R12, R12, 16777216 ;  /* 0x4b8000000c0c9820 */ /* 0x000fe40000400000 */
[----:B------:R-:W-:Y:S02]  /*3f490*/  @!P1 FMUL R13, R13, 16777216 ;  /* 0x4b8000000d0d9820 */ /* 0x000fe40000400000 */
[C---:B0-----:R-:W-:Y:S01]  /*3f4a0*/  FMUL R4, R2.reuse, R9 ;  /* 0x0000000902047220 */ /* 0x041fe20000400000 */
[----:B------:R0:W-:Y:S01]  /*3f4b0*/  STL [R1+0x734], R5 ;  /* 0x0007340501007387 */ /* 0x0001e20000100800 */
[----:B-1----:R-:W-:-:S03]  /*3f4c0*/  FMUL R3, R2, R10 ;  /* 0x0000000a02037220 */ /* 0x002fc60000400000 */
[----:B------:R1:W-:Y:S04]  /*3f4d0*/  STL [R1+0x730], R4 ;  /* 0x0007300401007387 */ /* 0x0003e80000100800 */
[----:B------:R2:W-:Y:S01]  /*3f4e0*/  STL [R1+0x704], R3 ;  /* 0x0007040301007387 */ /* 0x0005e20000100800 */
[C---:B0-----:R-:W-:Y:S02]  /*3f4f0*/  FMUL R5, R2.reuse, R11 ;  /* 0x0000000b02057220 */ /* 0x041fe40000400000 */
[----:B-1----:R-:W-:-:S03]  /*3f500*/  FMUL R4, R2, R12 ;  /* 0x0000000c02047220 */ /* 0x002fc60000400000 */
[----:B------:R-:W-:Y:S01]  /*3f510*/  STL [R1+0x700], R5 ;  /* 0x0007000501007387 */ /* 0x000fe20000100800 */
[----:B--2---:R-:W-:-:S03]  /*3f520*/  FMUL R3, R2, R13 ;  /* 0x0000000d02037220 */ /* 0x004fc60000400000 */
[----:B------:R-:W-:Y:S04]  /*3f530*/  STL [R1+0x69c], R4 ;  /* 0x00069c0401007387 */ /* 0x000fe80000100800 */
[----:B------:R0:W-:Y:S01]  /*3f540*/  STL [R1+0x698], R3 ;  /* 0x0006980301007387 */ /* 0x0001e20000100800 */
[----:B------:R-:W-:-:S03]  /*3f550*/  @P0 FMUL R14, R14, 0.25 ;  /* 0x3e8000000e0e0820 */ /* 0x000fc60000400000 */
[----:B0-----:R-:W0:Y:S01]  /*3f560*/  S2R R3, SR_TID.X ;  /* 0x0000000000037919 */ /* 0x001e220000002100 */
[----:B------:R-:W-:Y:S02]  /*3f570*/  @P0 FMUL R15, R15, 0.25 ;  /* 0x3e8000000f0f0820 */ /* 0x000fe40000400000 */
[----:B------:R-:W-:Y:S02]  /*3f580*/  @!P1 FMUL R14, R14, 16777216 ;  /* 0x4b8000000e0e9820 */ /* 0x000fe40000400000 */
[----:B------:R-:W-:Y:S02]  /*3f590*/  @!P1 FMUL R15, R15, 16777216 ;  /* 0x4b8000000f0f9820 */ /* 0x000fe40000400000 */
[----:B------:R-:W-:Y:S02]  /*3f5a0*/  @P0 FMUL R16, R16, 0.25 ;  /* 0x3e80000010100820 */ /* 0x000fe40000400000 */
[----:B------:R-:W-:Y:S02]  /*3f5b0*/  @P0 FMUL R17, R17, 0.25 ;  /* 0x3e80000011110820 */ /* 0x000fe40000400000 */
[----:B------:R-:W-:-:S02]  /*3f5c0*/  @P0 FMUL R18, R18, 0.25 ;  /* 0x3e80000012120820 */ /* 0x000fc40000400000 */
[C---:B------:R-:W-:Y:S02]  /*3f5d0*/  FMUL R5, R2.reuse, R14 ;  /* 0x0000000e02057220 */ /* 0x040fe40000400000 */
[----:B------:R-:W-:Y:S02]  /*3f5e0*/  FMUL R4, R2, R15 ;  /* 0x0000000f02047220 */ /* 0x000fe40000400000 */
[----:B------:R-:W-:Y:S02]  /*3f5f0*/  @!P1 FMUL R16, R16, 16777216 ;  /* 0x4b80000010109820 */ /* 0x000fe40000400000 */
[----:B------:R-:W-:Y:S02]  /*3f600*/  @!P1 FMUL R17, R17, 16777216 ;  /* 0x4b80000011119820 */ /* 0x000fe40000400000 */
[----:B------:R-:W-:Y:S01]  /*3f610*/  @!P1 FMUL R18, R18, 16777216 ;  /* 0x4b80000012129820 */ /* 0x000fe20000400000 */
[----:B------:R1:W-:Y:S01]  /*3f620*/  STL [R1+0x694], R5 ;  /* 0x0006940501007387 */ /* 0x0003e20000100800 */
[----:B------:R-:W-:Y:S01]  /*3f630*/  FMUL R6, R2, R16 ;  /* 0x0000001002067220 */ /* 0x000fe20000400000 */
[----:B0-----:R-:W-:-:S02]  /*3f640*/  LOP3.LUT R19, R3, 0x7f, RZ, 0xc0, !PT ;  /* 0x0000007f03137812 */ /* 0x001fc400078ec0ff */
[----:B------:R0:W-:Y:S01]  /*3f650*/  STL [R1+0x690], R4 ;  /* 0x0006900401007387 */ /* 0x0001e20000100800 */
[C---:B-1----:R-:W-:Y:S02]  /*3f660*/  FMUL R5, R2.reuse, R17 ;  /* 0x0000001102057220 */ /* 0x042fe40000400000 */
[----:B0-----:R-:W-:Y:S02]  /*3f670*/  FMUL R4, R2, R18 ;  /* 0x0000001202047220 */ /* 0x001fe40000400000 */
[----:B------:R-:W-:Y:S02]  /*3f680*/  IMAD.SHL.U32 R2, R3, 0x1000, RZ ;  /* 0x0000100003027824 */ /* 0x000fe400078e00ff */
[----:B------:R-:W0:Y:S04]  /*3f690*/  S2R R3, SR_CTAID.X ;  /* 0x0000000000037919 */ /* 0x000e280000002500 */
[----:B------:R-:W-:Y:S04]  /*3f6a0*/  STL [R1+0x68c], R6 ;  /* 0x00068c0601007387 */ /* 0x000fe80000100800 */
[----:B------:R-:W-:Y:S04]  /*3f6b0*/  STL [R1+0x688], R5 ;  /* 0x0006880501007387 */ /* 0x000fe80000100800 */
[----:B------:R1:W-:Y:S04]  /*3f6c0*/  STL [R1+0x684], R4 ;  /* 0x0006840401007387 */ /* 0x0003e80000100800 */
[----:B-1----:R-:W1:Y:S01]  /*3f6d0*/  S2R R4, SR_CTAID.Y ;  /* 0x0000000000047919 */ /* 0x002e620000002600 */
[----:B------:R-:W-:-:S02]  /*3f6e0*/  FSETP.NEU.AND P1, PT, R21, RZ, PT ;  /* 0x000000ff1500720b */ /* 0x000fc40003f2d000 */
[----:B0-----:R-:W-:Y:S02]  /*3f6f0*/  LEA R3, R3, R19, 0x7 ;  /* 0x0000001303037211 */ /* 0x001fe400078e38ff */
[----:B------:R-:W-:Y:S02]  /*3f700*/  FSETP.NEU.AND P0, PT, R20, RZ, PT ;  /* 0x000000ff1400720b */ /* 0x000fe40003f0d000 */
[----:B------:R-:W-:Y:S01]  /*3f710*/  LOP3.LUT R2, R2, 0x6000, RZ, 0xc0, !PT ;  /* 0x0000600002027812 */ /* 0x000fe200078ec0ff */
[----:B------:R-:W-:-:S03]  /*3f720*/  IMAD R3, R3, c[0x0][0x1c4], RZ ;  /* 0x0000710003037a24 */ /* 0x000fc600078e02ff */
[----:B------:R-:W-:-:S03]  /*3f730*/  LEA R2, R19, R2, 0x4 ;  /* 0x0000000213027211 */ /* 0x000fc600078e20ff */
[----:B------:R-:W-:Y:S01]  /*3f740*/  @P1 LOP3.LUT R0, R0, 0x2000, RZ, 0xfc, !PT ;  /* 0x0000200000001812 */ /* 0x000fe200078efcff */
[----:B------:R-:W-:-:S03]  /*3f750*/  IMAD.SHL.U32 R2, R3, 0x2, RZ ;  /* 0x0000000203027824 */ /* 0x000fc600078e00ff */
[----:B------:R-:W-:Y:S01]  /*3f760*/  LOP3.LUT R0, R0, 0xffffbfff, RZ, 0xc0, !PT ;  /* 0xffffbfff00007812 */ /* 0x000fe200078ec0ff */
[----:B-1----:R-:W-:-:S03]  /*3f770*/  IMAD R4, R4, c[0x0][0x1c0], RZ ;  /* 0x0000700004047a24 */ /* 0x002fc600078e02ff */
[----:B------:R-:W-:Y:S01]  /*3f780*/  @P0 LOP3.LUT R0, R0, 0x4000, RZ, 0xfc, !PT ;  /* 0x0000400000000812 */ /* 0x000fe200078efcff */
[----:B------:R-:W-:Y:S01]  /*3f790*/  IMAD.HI R3, R3, 0x2, RZ ;  /* 0x0000000203037827 */ /* 0x000fe200078e02ff */
[----:B------:R-:W-:-:S03]  /*3f7a0*/  SHF.L.U32 R5, R4, 0x1, RZ ;  /* 0x0000000104057819 */ /* 0x000fc600000006ff */
[----:B------:R-:W-:Y:S01]  /*3f7b0*/  IMAD.HI R4, R4, 0x2, RZ ;  /* 0x0000000204047827 */ /* 0x000fe200078e02ff */
[----:B------:R-:W-:-:S04]  /*3f7c0*/  IADD3 R2, P0, P1, R2, c[0x0][0x178], R5 ;  /* 0x00005e0002027a10 */ /* 0x000fc8000791e005 */
[----:B------:R-:W-:Y:S01]  /*3f7d0*/  IADD3.X R3, R3, c[0x0][0x17c], R4, P0, P1 ;  /* 0x00005f0003037a10 */ /* 0x000fe200007e2404 */
[----:B------:R0:W-:Y:S04]  /*3f7e0*/  STL [R1+0x1500], R2 ;  /* 0x0015000201007387 */ /* 0x0001e80000100800 */
[----:B------:R1:W-:Y:S04]  /*3f7f0*/  STL [R1+0x14fc], R3 ;  /* 0x0014fc0301007387 */ /* 0x0003e80000100800 */
[----:B------:R-:W2:Y:S04]  /*3f800*/  LDL.LU R6, [R1+0x608] ;  /* 0x0006080001067983 */ /* 0x000ea80000300800 */
[----:B0-----:R-:W3:Y:S04]  /*3f810*/  LDL.LU R2, [R1+0x60c] ;  /* 0x00060c0001027983 */ /* 0x001ee80000300800 */
[----:B-1----:R-:W4:Y:S04]  /*3f820*/  LDL.LU R3, [R1+0x618] ;  /* 0x0006180001037983 */ /* 0x002f280000300800 */
        /* <DEDUP_REMOVED lines=12> */
[----:B------:R-:W5:Y:S01]  /*3f8f0*/  LDL.LU R17, [R1+0x71c] ;  /* 0x00071c0001117983 */ /* 0x000f620000300800 */
[----:B------:R-:W-:-:S02]  /*3f900*/  FSETP.GT.AND P0, PT, |R23|, 8.50705917302346158658e+37, PT ;  /* 0x7e8000001700780b */ /* 0x000fc40003f04200 */
[----:B------:R-:W-:-:S11]  /*3f910*/  FSETP.GEU.AND P1, PT, |R23|, 1.175494350822287508e-38, PT ;  /* 0x008000001700780b */ /* 0x000fd60003f2e200 */
[----:B------:R-:W-:Y:S02]  /*3f920*/  @P0 FMUL R23, R23, 0.25 ;  /* 0x3e80000017170820 */ /* 0x000fe40000400000 */
[----:B--2---:R-:W-:Y:S02]  /*3f930*/  @P0 FMUL R6, R6, 0.25 ;  /* 0x3e80000006060820 */ /* 0x004fe40000400000 */
[----:B---3--:R-:W-:Y:S02]  /*3f940*/  @P0 FMUL R2, R2, 0.25 ;  /* 0x3e80000002020820 */ /* 0x008fe40000400000 */
[----:B----4-:R-:W-:Y:S02]  /*3f950*/  @P0 FMUL R3, R3, 0.25 ;  /* 0x3e80000003030820 */ /* 0x010fe40000400000 */
[----:B-----5:R-:W-:Y:S02]  /*3f960*/  @P0 FMUL R4, R4, 0.25 ;  /* 0x3e80000004040820 */ /* 0x020fe40000400000 */
        /* <DEDUP_REMOVED lines=10> */
[----:B------:R-:W-:Y:S02]  /*3fa10*/  @P0 FMUL R16, R16, 0.25 ;  /* 0x3e80000010100820 */ /* 0x000fe40000400000 */
[----:B------:R-:W-:-:S05]  /*3fa20*/  @P0 FMUL R17, R17, 0.25 ;  /* 0x3e80000011110820 */ /* 0x000fca0000400000 */
        /* <DEDUP_REMOVED lines=17> */
[----:B0-----:R-:W2:Y:S04]  /*3fb40*/  LDL.LU R23, [R1+0x1694] ;  /* 0x0016940001177983 */ /* 0x001ea80000300800 */
[----:B------:R-:W3:Y:S04]  /*3fb50*/  LDL.LU R2, [R1+0x600] ;  /* 0x0006000001027983 */ /* 0x000ee80000300800 */
[----:B------:R-:W4:Y:S04]  /*3fb60*/  LDL.LU R3, [R1+0x604] ;  /* 0x0006040001037983 */ /* 0x000f280000300800 */
[----:B------:R-:W5:Y:S04]  /*3fb70*/  LDL.LU R4, [R1+0x610] ;  /* 0x0006100001047983 */ /* 0x000f680000300800 */
[----:B------:R-:W2:Y:S04]  /*3fb80*/  LDL.LU R5, [R1+0x614] ;  /* 0x0006140001057983 */ /* 0x000ea80000300800 */
[----:B-1----:R-:W2:Y:S04]  /*3fb90*/  LDL.LU R6, [R1+0x620] ;  /* 0x0006200001067983 */ /* 0x002ea80000300800 */
        /* <DEDUP_REMOVED lines=11> */
[----:B------:R-:W-:-:S02]  /*3fc50*/  FSETP.GT.AND P0, PT, |R22|, 8.50705917302346158658e+37, PT ;  /* 0x7e8000001600780b */ /* 0x000fc40003f04200 */
[----:B------:R-:W-:-:S04]  /*3fc60*/  LOP3.LUT R0, R0, 0xffffff7f, RZ, 0xc0, !PT ;  /* 0xffffff7f00007812 */ /* 0x000fc800078ec0ff */
[----:B------:R-:W-:Y:S02]  /*3fc70*/  @P1 LOP3.LUT R0, R0, 0x80, RZ, 0xfc, !PT ;  /* 0x0000008000001812 */ /* 0x000fe400078efcff */
[----:B------:R-:W-:-:S05]  /*3fc80*/  FSETP.GEU.AND P1, PT, |R22|, 1.175494350822287508e-38, PT ;  /* 0x008000001600780b */ /* 0x000fca0003f2e200 */
[----:B------:R-:W-:Y:S02]  /*3fc90*/  @P0 FMUL R22, R22, 0.25 ;  /* 0x3e80000016160820 */ /* 0x000fe40000400000 */
[----:B---3--:R-:W-:Y:S02]  /*3fca0*/  @P0 FMUL R2, R2, 0.25 ;  /* 0x3e80000002020820 */ /* 0x008fe40000400000 */
[----:B----4-:R-:W-:Y:S02]  /*3fcb0*/  @P0 FMUL R3, R3, 0.25 ;  /* 0x3e80000003030820 */ /* 0x010fe40000400000 */
[----:B-----5:R-:W-:Y:S02]  /*3fcc0*/  @P0 FMUL R4, R4, 0.25 ;  /* 0x3e80000004040820 */ /* 0x020fe40000400000 */
[----:B--2---:R-:W-:Y:S02]  /*3fcd0*/  @P0 FMUL R5, R5, 0.25 ;  /* 0x3e80000005050820 */ /* 0x004fe40000400000 */
        /* <DEDUP_REMOVED lines=34> */
[----:B------:R-:W2:Y:S04]  /*3ff00*/  LDL.LU R8, [R1+0x5d8] ;  /* 0x0005d80001087983 */ /* 0x000ea80000300800 */
[----:B------:R-:W2:Y:S04]  /*3ff10*/  LDL.LU R9, [R1+0x5dc] ;  /* 0x0005dc0001097983 */ /* 0x000ea80000300800 */
        /* <DEDUP_REMOVED lines=51> */
[----:B-1----:R-:W5:Y:S04]  /*40250*/  LDL.LU R4, [R1+0x5e0] ;  /* 0x0005e00001047983 */ /* 0x002f680000300800 */
        /* <DEDUP_REMOVED lines=52> */
[----:B-1----:R-:W3:Y:S04]  /*405a0*/  LDL.LU R2, [R1+0x578] ;  /* 0x0005780001027983 */ /* 0x002ee80000300800 */
[----:B------:R-:W4:Y:S04]  /*405b0*/  LDL.LU R3, [R1+0x57c] ;  /* 0x00057c0001037983 */ /* 0x000f280000300800 */
        /* <DEDUP_REMOVED lines=51> */
[----:B0-----:R-:W2:Y:S04]  /*408f0*/  LDL.LU R2, [R1+0x570] ;  /* 0x0005700001027983 */ /* 0x001ea80000300800 */
[----:B------:R-:W-:Y:S04]  /*40900*/  STL [R1+0x114], R27 ;  /* 0x0001141b01007387 */ /* 0x000fe80000100800 */
        /* <DEDUP_REMOVED lines=16> */
[----:B------:R-:W-:-:S04]  /*40a10*/  LOP3.LUT R0, R0, 0xfffffffb, RZ, 0xc0, !PT ;  /* 0xfffffffb00007812 */ /* 0x000fc800078ec0ff */
[----:B------:R-:W-:Y:S02]  /*40a20*/  @P1 LOP3.LUT R0, R0, 0x4, RZ, 0xfc, !PT ;  /* 0x0000000400001812 */ /* 0x000fe400078efcff */
[----:B------:R-:W-:-:S05]  /*40a30*/  FSETP.GEU.AND P1, PT, |R26|, 1.175494350822287508e-38, PT ;  /* 0x008000001a00780b */ /* 0x000fca0003f2e200 */
        /* <DEDUP_REMOVED lines=104> */
[----:B------:R-:W-:-:S04]  /*410c0*/  LOP3.LUT R0, R0, 0xfffffffe, RZ, 0xc0, !PT ;  /* 0xfffffffe00007812 */ /* 0x000fc800078ec0ff */
[----:B------:R-:W-:Y:S02]  /*410d0*/  @P1 LOP3.LUT R0, R0, 0x1, RZ, 0xfc, !PT ;  /* 0x0000000100001812 */ /* 0x000fe400078efcff */
[C---:B------:R-:W-:Y:S02]  /*410e0*/  FSETP.GT.AND P1, PT, |R24|.reuse, 8.50705917302346158658e+37, PT ;  /* 0x7e8000001800780b */ /* 0x040fe40003f24200 */
        /* <DEDUP_REMOVED lines=35> */
[----:B------:R-:W3:Y:S04]  /*41320*/  LDL.LU R4, [R1+0x40c] ;  /* 0x00040c0001047983 */ /* 0x000ee80000300800 */
[----:B------:R-:W-:Y:S04]  /*41330*/  STL [R1+0x128], R24 ;  /* 0x0001281801007387 */ /* 0x000fe80000100800 */
        /* <DEDUP_REMOVED lines=15> */
[----:B------:R-:W-:Y:S02]  /*41430*/  FSETP.GEU.AND P1, PT, |R23|, 1.175494350822287508e-38, PT ;  /* 0x008000001700780b */ /* 0x000fe40003f2e200 */
[----:B------:R-:W-:-:S04]  /*41440*/  LOP3.LUT R0, R0, 0xfbffffff, RZ, 0xc0, !PT ;  /* 0xfbffffff00007812 */ /* 0x000fc800078ec0ff */
[----:B------:R-:W-:-:S04]  /*41450*/  @P0 LOP3.LUT R0, R0, 0x4000000, RZ, 0xfc, !PT ;  /* 0x0400000000000812 */ /* 0x000fc800078efcff */
[----:B------:R-:W-:Y:S01]  /*41460*/  LOP3.LUT R0, R0, 0xf7ffffff, RZ, 0xc0, !PT ;  /* 0xf7ffffff00007812 */ /* 0x000fe200078ec0ff */
[----:B------:R-:W-:-:S03]  /*41470*/  @P2 FMUL R23, R23, 0.25 ;  /* 0x3e80000017172820 */ /* 0x000fc60000400000 */
[----:B------:R-:W-:-:S04]  /*41480*/  @P1 LOP3.LUT R0, R0, 0x8000000, RZ, 0xfc, !PT ;  /* 0x0800000000001812 */ /* 0x000fc800078efcff */
[----:B------:R-:W-:Y:S01]  /*41490*/  LOP3.LUT P1, RZ, R0, 0x40, RZ, 0xc0, !PT ;  /* 0x0000004000ff7812 */ /* 0x000fe2000782c0ff */
        /* <DEDUP_REMOVED lines=87> */
[----:B------:R0:W-:Y:S04]  /*41a10*/  STL [R1+0x167c], R0 ;  /* 0x00167c0001007387 */ /* 0x0001e80000100800 */
[----:B------:R-:W-:Y:S04]  /*41a20*/  STL [R1+0x130], R22 ;  /* 0x0001301601007387 */ /* 0x000fe80000100800 */
[----:B------:R-:W3:Y:S04]  /*41a30*/  LDL.LU R3, [R1+0x3cc] ;  /* 0x0003cc0001037983 */ /* 0x000ee80000300800 */
        /* <DEDUP_REMOVED lines=47> */
[----:B------:R-:W-:Y:S04]  /*41d30*/  STL [R1+0x90], R3 ;  /* 0x0000900301007387 */ /* 0x000fe80000100800 */
[----:B0-----:R-:W2:Y:S04]  /*41d40*/  LDL.LU R0, [R1+0x3c0] ;  /* 0x0003c00001007983 */ /* 0x001ea80000300800 */
[----:B------:R0:W-:Y:S04]  /*41d50*/  STL [R1+0x94], R2 ;  /* 0x0000940201007387 */ /* 0x0001e80000100800 */
[----:B0-----:R-:W3:Y:S04]  /*41d60*/  LDL.LU R2, [R1+0x3c4] ;  /* 0x0003c40001027983 */ /* 0x001ee80000300800 */
[----:B------:R0:W-:Y:S04]  /*41d70*/  STL [R1+0x12c], R28 ;  /* 0x00012c1c01007387 */ /* 0x0001e80000100800 */
        /* <DEDUP_REMOVED lines=13> */
[----:B0-----:R-:W5:Y:S01]  /*41e50*/  LDL.LU R28, [R1+0x454] ;  /* 0x00045400011c7983 */ /* 0x001f620000300800 */
        /* <DEDUP_REMOVED lines=19> */
[----:B------:R0:W-:Y:S04]  /*41f90*/  STL [R1+0x74], R28 ;  /* 0x0000741c01007387 */ /* 0x0001e80000100800 */
[----:B0-----:R-:W2:Y:S04]  /*41fa0*/  LDL.LU R28, [R1+0x1684] ;  /* 0x00168400011c7983 */ /* 0x001ea80000300800 */
[----:B------:R0:W-:Y:S04]  /*41fb0*/  STL [R1+0x70], R15 ;  /* 0x0000700f01007387 */ /* 0x0001e80000100800 */
[----:B------:R1:W-:Y:S04]  /*41fc0*/  STL [R1+0x64], R14 ;  /* 0x0000640e01007387 */ /* 0x0003e80000100800 */
[----:B------:R3:W-:Y:S04]  /*41fd0*/  STL [R1+0x60], R13 ;  /* 0x0000600d01007387 */ /* 0x0007e80000100800 */
[----:B------:R4:W-:Y:S04]  /*41fe0*/  STL [R1+0x54], R12 ;  /* 0x0000540c01007387 */ /* 0x0009e80000100800 */
[----:B------:R5:W-:Y:S04]  /*41ff0*/  STL [R1+0x50], R11 ;  /* 0x0000500b01007387 */ /* 0x000be80000100800 */
[----:B------:R0:W-:Y:S04]  /*42000*/  STL [R1+0x44], R10 ;  /* 0x0000440a01007387 */ /* 0x0001e80000100800 */
[----:B------:R-:W-:Y:S04]  /*42010*/  STL [R1+0x40], R3 ;  /* 0x0000400301007387 */ /* 0x000fe80000100800 */
[----:B------:R0:W-:Y:S04]  /*42020*/  STL [R1+0x34], R9 ;  /* 0x0000340901007387 */ /* 0x0001e80000100800 */
[----:B------:R-:W-:Y:S04]  /*42030*/  STL [R1+0x1680], R3 ;  /* 0x0016800301007387 */ /* 0x000fe80000100800 */
[----:B------:R0:W-:Y:S04]  /*42040*/  STL [R1+0x30], R8 ;  /* 0x0000300801007387 */ /* 0x0001e80000100800 */
[----:B------:R0:W-:Y:S04]  /*42050*/  STL [R1+0x2c], R7 ;  /* 0x00002c0701007387 */ /* 0x0001e80000100800 */
[----:B------:R0:W-:Y:S04]  /*42060*/  STL [R1+0x28], R6 ;  /* 0x0000280601007387 */ /* 0x0001e80000100800 */
[----:B------:R0:W-:Y:S04]  /*42070*/  STL [R1+0x24], R5 ;  /* 0x0000240501007387 */ /* 0x0001e80000100800 */
[----:B------:R1:W-:Y:S04]  /*42080*/  STL [R1+0x20], R4 ;  /* 0x0000200401007387 */ /* 0x0003e80000100800 */
[----:B------:R-:W-:Y:S04]  /*42090*/  STL [R1+0x1c], R2 ;  /* 0x00001c0201007387 */ /* 0x000fe80000100800 */
[----:B0-----:R-:W2:Y:S04]  /*420a0*/  LDL.LU R15, [R1+0x498] ;  /* 0x00049800010f7983 */ /* 0x001ea80000300800 */
[----:B------:R0:W-:Y:S04]  /*420b0*/  STL [R1+0x18], R0 ;  /* 0x0000180001007387 */ /* 0x0001e80000100800 */
[----:B-1----:R-:W2:Y:S04]  /*420c0*/  LDL.LU R14, [R1+0x49c] ;  /* 0x00049c00010e7983 */ /* 0x002ea80000300800 */
[----:B------:R1:W-:Y:S04]  /*420d0*/  STL [R1+0x138], R29 ;  /* 0x0001381d01007387 */ /* 0x0003e80000100800 */
[----:B---3--:R-:W3:Y:S04]  /*420e0*/  LDL.LU R13, [R1+0x4a8] ;  /* 0x0004a800010d7983 */ /* 0x008ee80000300800 */
[----:B----4-:R-:W4:Y:S04]  /*420f0*/  LDL.LU R12, [R1+0x4ac] ;  /* 0x0004ac00010c7983 */ /* 0x010f280000300800 */
[----:B-----5:R-:W5:Y:S04]  /*42100*/  LDL.LU R11, [R1+0x488] ;  /* 0x00048800010b7983 */ /* 0x020f680000300800 */
        /* <DEDUP_REMOVED lines=11> */
[----:B--2---:R-:W-:-:S02]  /*421c0*/  FSETP.GT.AND P6, PT, |R28|, 8.50705917302346158658e+37, PT ;  /* 0x7e8000001c00780b */ /* 0x004fc40003fc4200 */
[----:B------:R-:W-:-:S11]  /*421d0*/  FSETP.GEU.AND P5, PT, |R28|, 1.175494350822287508e-38, PT ;  /* 0x008000001c00780b */ /* 0x000fd60003fae200 */
[----:B------:R-:W-:Y:S02]  /*421e0*/  @P6 FMUL R28, R28, 0.25 ;  /* 0x3e8000001c1c6820 */ /* 0x000fe40000400000 */
[----:B------:R-:W-:Y:S02]  /*421f0*/  @P6 FMUL R15, R15, 0.25 ;  /* 0x3e8000000f0f6820 */ /* 0x000fe40000400000 */
[----:B------:R-:W-:Y:S02]  /*42200*/  @P6 FMUL R14, R14, 0.25 ;  /* 0x3e8000000e0e6820 */ /* 0x000fe40000400000 */
[----:B---3--:R-:W-:Y:S02]  /*42210*/  @P6 FMUL R13, R13, 0.25 ;  /* 0x3e8000000d0d6820 */ /* 0x008fe40000400000 */
[----:B----4-:R-:W-:Y:S02]  /*42220*/  @P6 FMUL R12, R12, 0.25 ;  /* 0x3e8000000c0c6820 */ /* 0x010fe40000400000 */
[----:B-----5:R-:W-:-:S02]  /*42230*/  @P6 FMUL R11, R11, 0.25 ;  /* 0x3e8000000b0b6820 */ /* 0x020fc40000400000 */
        /* <DEDUP_REMOVED lines=12> */
[----:B------:R0:W-:Y:S04]  /*42300*/  STL [R1+0x4], R2 ;  /* 0x0000040201007387 */ /* 0x0001e80000100800 */
[----:B------:R-:W-:Y:S04]  /*42310*/  STL [R1+0x10], R3 ;  /* 0x0000100301007387 */ /* 0x000fe80000100800 */
[----:B0-----:R-:W2:Y:S04]  /*42320*/  LDL R2, [R1+0x14c] ;  /* 0x00014c0001027983 */ /* 0x001ea80000100800 */
[----:B------:R0:W-:Y:S04]  /*42330*/  STL [R1+0x15f4], R4 ;  /* 0x0015f40401007387 */ /* 0x0001e80000100800 */
[----:B------:R-:W-:Y:S04]  /*42340*/  STL [R1], R0 ;  /* 0x0000000001007387 */ /* 0x000fe80000100800 */
[----:B------:R-:W-:Y:S04]  /*42350*/  STL [R1+0x15f8], R5 ;  /* 0x0015f80501007387 */ /* 0x000fe80000100800 */
[----:B------:R1:W-:Y:S04]  /*42360*/  STL [R1+0x15fc], R6 ;  /* 0x0015fc0601007387 */ /* 0x0003e80000100800 */
[----:B------:R3:W-:Y:S04]  /*42370*/  STL [R1+0x1600], R7 ;  /* 0x0016000701007387 */ /* 0x0007e80000100800 */
[----:B------:R4:W-:Y:S04]  /*42380*/  STL [R1+0x1604], R8 ;  /* 0x0016040801007387 */ /* 0x0009e80000100800 */
[----:B------:R5:W-:Y:S04]  /*42390*/  STL [R1+0x1608], R9 ;  /* 0x0016080901007387 */ /* 0x000be80000100800 */
[----:B------:R1:W-:Y:S04]  /*423a0*/  STL [R1+0x160c], R10 ;  /* 0x00160c0a01007387 */ /* 0x0003e80000100800 */
[----:B------:R-:W-:Y:S04]  /*423b0*/  STL [R1+0x1610], R11 ;  /* 0x0016100b01007387 */ /* 0x000fe80000100800 */
[----:B------:R-:W-:Y:S01]  /*423c0*/  STL [R1+0x1614], R12 ;  /* 0x0016140c01007387 */ /* 0x000fe20000100800 */
[----:B0-----:R-:W-:-:S03]  /*423d0*/  MOV R4, R16 ;  /* 0x0000001000047202 */ /* 0x001fc60000000f00 */
[----:B------:R-:W-:Y:S01]  /*423e0*/  STL [R1+0x1618], R13 ;  /* 0x0016180d01007387 */ /* 0x000fe20000100800 */
[----:B-1----:R-:W-:-:S03]  /*423f0*/  MOV R6, R17 ;  /* 0x0000001100067202 */ /* 0x002fc60000000f00 */
[----:B------:R-:W-:Y:S01]  /*42400*/  STL [R1+0x161c], R14 ;  /* 0x00161c0e01007387 */ /* 0x000fe20000100800 */
[----:B---3--:R-:W-:-:S03]  /*42410*/  MOV R7, R18 ;  /* 0x0000001200077202 */ /* 0x008fc60000000f00 */
[----:B------:R0:W-:Y:S01]  /*42420*/  STL [R1+0x1620], R15 ;  /* 0x0016200f01007387 */ /* 0x0001e20000100800 */
[----:B----4-:R-:W-:-:S03]  /*42430*/  IMAD.MOV.U32 R8, RZ, RZ, R19 ;  /* 0x000000ffff087224 */ /* 0x010fc600078e0013 */
[----:B------:R1:W-:Y:S01]  /*42440*/  STL [R1+0x13c], R28 ;  /* 0x00013c1c01007387 */ /* 0x0003e20000100800 */
[----:B-----5:R-:W-:-:S03]  /*42450*/  MOV R9, R20 ;  /* 0x0000001400097202 */ /* 0x020fc60000000f00 */
[----:B------:R-:W3:Y:S01]  /*42460*/  LDL.LU R16, [R1+0x490] ;  /* 0x0004900001107983 */ /* 0x000ee20000300800 */
[----:B------:R-:W-:-:S03]  /*42470*/  MOV R10, R21 ;  /* 0x00000015000a7202 */ /* 0x000fc60000000f00 */
[----:B------:R-:W4:Y:S01]  /*42480*/  LDL.LU R17, [R1+0x494] ;  /* 0x0004940001117983 */ /* 0x000f220000300800 */
[----:B0-----:R-:W-:-:S03]  /*42490*/  IMAD.MOV.U32 R15, RZ, RZ, R22 ;  /* 0x000000ffff0f7224 */ /* 0x001fc600078e0016 */
[----:B------:R-:W5:Y:S01]  /*424a0*/  LDL.LU R18, [R1+0x4a0] ;  /* 0x0004a00001127983 */ /* 0x000f620000300800 */
[----:B------:R-:W-:-:S03]  /*424b0*/  MOV R11, R23 ;  /* 0x00000017000b7202 */ /* 0x000fc60000000f00 */
[----:B------:R-:W3:Y:S01]  /*424c0*/  LDL.LU R19, [R1+0x4a4] ;  /* 0x0004a40001137983 */ /* 0x000ee20000300800 */
[----:B------:R-:W-:-:S03]  /*424d0*/  IMAD.MOV.U32 R12, RZ, RZ, R24 ;  /* 0x000000ffff0c7224 */ /* 0x000fc600078e0018 */
[----:B------:R-:W3:Y:S01]  /*424e0*/  LDL.LU R20, [R1+0x480] ;  /* 0x0004800001147983 */ /* 0x000ee20000300800 */
[----:B------:R-:W-:-:S03]  /*424f0*/  MOV R13, R25 ;  /* 0x00000019000d7202 */ /* 0x000fc60000000f00 */
[----:B------:R-:W3:Y:S01]  /*42500*/  LDL.LU R21, [R1+0x484] ;  /* 0x0004840001157983 */ /* 0x000ee20000300800 */
[----:B------:R-:W-:-:S03]  /*42510*/  MOV R14, R26 ;  /* 0x0000001a000e7202 */ /* 0x000fc60000000f00 */
[----:B------:R-:W3:Y:S01]  /*42520*/  LDL.LU R22, [R1+0x4b0] ;  /* 0x0004b00001167983 */ /* 0x000ee20000300800 */
[----:B------:R-:W-:-:S03]  /*42530*/  MOV R5, R27 ;  /* 0x0000001b00057202 */ /* 0x000fc60000000f00 */
[----:B------:R-:W3:Y:S04]  /*42540*/  LDL.LU R23, [R1+0x4b4] ;  /* 0x0004b40001177983 */ /* 0x000ee80000300800 */
[----:B------:R-:W3:Y:S04]  /*42550*/  LDL.LU R24, [R1+0x4c0] ;  /* 0x0004c00001187983 */ /* 0x000ee80000300800 */
[----:B------:R-:W3:Y:S04]  /*42560*/  LDL.LU R25, [R1+0x4c4] ;  /* 0x0004c40001197983 */ /* 0x000ee80000300800 */
[----:B------:R-:W3:Y:S04]  /*42570*/  LDL.LU R26, [R1+0x4d0] ;  /* 0x0004d000011a7983 */ /* 0x000ee80000300800 */
[----:B------:R-:W3:Y:S04]  /*42580*/  LDL.LU R27, [R1+0x4d4] ;  /* 0x0004d400011b7983 */ /* 0x000ee80000300800 */
[----:B-1----:R-:W3:Y:S04]  /*42590*/  LDL.LU R28, [R1+0x4e0] ;  /* 0x0004e000011c7983 */ /* 0x002ee80000300800 */
[----:B------:R-:W3:Y:S04]  /*425a0*/  LDL.LU R29, [R1+0x4e4] ;  /* 0x0004e400011d7983 */ /* 0x000ee80000300800 */
[----:B------:R-:W3:Y:S04]  /*425b0*/  LDL.LU R0, [R1+0x4f0] ;  /* 0x0004f00001007983 */ /* 0x000ee80000300800 */
[----:B------:R-:W3:Y:S01]  /*425c0*/  LDL.LU R3, [R1+0x4f4] ;  /* 0x0004f40001037983 */ /* 0x000ee20000300800 */
[----:B--2---:R-:W-:-:S13]  /*425d0*/  FSETP.GT.AND P0, PT, |R2|, 8.50705917302346158658e+37, PT ;  /* 0x7e8000000200780b */ /* 0x004fda0003f04200 */
[----:B---3--:R-:W-:-:S05]  /*425e0*/  @P0 FMUL R3, R3, 0.25 ;  /* 0x3e80000003030820 */ /* 0x008fca0000400000 */
[----:B------:R0:W-:Y:S04]  /*425f0*/  STL [R1+0xc], R3 ;  /* 0x00000c0301007387 */ /* 0x0001e80000100800 */
[----:B0-----:R-:W2:Y:S01]  /*42600*/  LDL.LU R3, [R1+0x1680] ;  /* 0x0016800001037983 */ /* 0x001ea20000300800 */
[----:B------:R-:W-:Y:S02]  /*42610*/  @P0 FMUL R0, R0, 0.25 ;  /* 0x3e80000000000820 */ /* 0x000fe40000400000 */
[----:B------:R-:W-:-:S03]  /*42620*/  @P0 FMUL R29, R29, 0.25 ;  /* 0x3e8000001d1d0820 */ /* 0x000fc60000400000 */
[----:B------:R0:W-:Y:S04]  /*42630*/  STL [R1+0x8], R0 ;  /* 0x0000080001007387 */ /* 0x0001e80000100800 */
[----:B0-----:R-:W3:Y:S04]  /*42640*/  LDL.LU R0, [R1+0x167c] ;  /* 0x00167c0001007983 */ /* 0x001ee80000300800 */
[----:B------:R2:W-:Y:S02]  /*42650*/  STL [R1+0x154c], R29 ;  /* 0x00154c1d01007387 */ /* 0x0005e40000100800 */
[----:B--2---:R-:W-:-:S02]  /*42660*/  MOV R29, R3 ;  /* 0x00000003001d7202 */ /* 0x004fc40000000f00 */
[----:B------:R-:W2:Y:S01]  /*42670*/  LDL.LU R3, [R1+0x1678] ;  /* 0x0016780001037983 */ /* 0x000ea20000300800 */
[----:B------:R-:W-:Y:S02]  /*42680*/  @P0 FMUL R28, R28, 0.25 ;  /* 0x3e8000001c1c0820 */ /* 0x000fe40000400000 */
[----:B------:R-:W-:Y:S02]  /*42690*/  @P0 FMUL R27, R27, 0.25 ;  /* 0x3e8000001b1b0820 */ /* 0x000fe40000400000 */
[----:B------:R-:W-:Y:S01]  /*426a0*/  @P0 FMUL R26, R26, 0.25 ;  /* 0x3e8000001a1a0820 */ /* 0x000fe20000400000 */
[----:B------:R0:W-:Y:S01]  /*426b0*/  STL [R1+0x1550], R28 ;  /* 0x0015501c01007387 */ /* 0x0001e20000100800 */
[----:B------:R-:W-:Y:S02]  /*426c0*/  @P0 FMUL R25, R25, 0.25 ;  /* 0x3e80000019190820 */ /* 0x000fe40000400000 */
[----:B------:R-:W-:Y:S02]  /*426d0*/  @P0 FMUL R24, R24, 0.25 ;  /* 0x3e80000018180820 */ /* 0x000fe40000400000 */
[----:B------:R-:W-:Y:S01]  /*426e0*/  @P0 FMUL R23, R23, 0.25 ;  /* 0x3e80000017170820 */ /* 0x000fe20000400000 */
[----:B0-----:R-:W2:Y:S04]  /*426f0*/  LDL R28, [R1+0xd0] ;  /* 0x0000d000011c7983 */ /* 0x001ea80000100800 */
[----:B------:R3:W-:Y:S01]  /*42700*/  STL [R1+0x1554], R27 ;  /* 0x0015541b01007387 */ /* 0x0007e20000100800 */
[----:B------:R-:W-:-:S02]  /*42710*/  @P0 FMUL R22, R22, 0.25 ;  /* 0x3e80000016160820 */ /* 0x000fc40000400000 */
[----:B------:R-:W-:Y:S02]  /*42720*/  @P0 FMUL R21, R21, 0.25 ;  /* 0x3e80000015150820 */ /* 0x000fe40000400000 */
[----:B------:R-:W-:Y:S01]  /*42730*/  @P0 FMUL R20, R20, 0.25 ;  /* 0x3e80000014140820 */ /* 0x000fe20000400000 */
[----:B---3--:R-:W-:Y:S02]  /*42740*/  MOV R27, R0 ;  /* 0x00000000001b7202 */ /* 0x008fe40000000f00 */
[----:B------:R-:W3:Y:S04]  /*42750*/  LDL.LU R0, [R1+0x1674] ;  /* 0x0016740001007983 */ /* 0x000ee80000300800 */
[----:B------:R2:W-:Y:S01]  /*42760*/  STL [R1+0x1558], R26 ;  /* 0x0015581a01007387 */ /* 0x0005e20000100800 */
[----:B------:R-:W-:-:S02]  /*42770*/  @P0 FMUL R19, R19, 0.25 ;  /* 0x3e80000013130820 */ /* 0x000fc40000400000 */
[----:B-----5:R-:W-:Y:S01]  /*42780*/  @P0 FMUL R18, R18, 0.25 ;  /* 0x3e80000012120820 */ /* 0x020fe20000400000 */
[----:B------:R-:W-:Y:S01]  /*42790*/  FSETP.GEU.AND P6, PT, |R2|, 1.175494350822287508e-38, PT ;  /* 0x008000000200780b */ /* 0x000fe20003fce200 */
[----:B----4-:R-:W-:Y:S02]  /*427a0*/  @P0 FMUL R17, R17, 0.25 ;  /* 0x3e80000011110820 */ /* 0x010fe40000400000 */
[----:B------:R-:W-:Y:S02]  /*427b0*/  @P0 FMUL R16, R16, 0.25 ;  /* 0x3e80000010100820 */ /* 0x000fe40000400000 */
[----:B------:R-:W-:Y:S01]  /*427c0*/  @P0 FMUL R2, R2, 0.25 ;  /* 0x3e80000002020820 */ /* 0x000fe20000400000 */
[----:B--2---:R-:W-:Y:S02]  /*427d0*/  MOV R26, R3 ;  /* 0x00000003001a7202 */ /* 0x004fe40000000f00 */
[----:B------:R-:W2:Y:S04]  /*427e0*/  LDL.LU R3, [R1+0x1670] ;  /* 0x0016700001037983 */ /* 0x000ea80000300800 */
        /* <DEDUP_REMOVED lines=10> */
[----:B------:R0:W-:Y:S04]  /*42890*/  @P0 STL [R1+0x14c], R2 ;  /* 0x00014c0201000387 */ /* 0x0001e80000100800 */
[----:B0-----:R-:W4:Y:S04]  /*428a0*/  LDL R2, [R1+0x664] ;  /* 0x0006640001027983 */ /* 0x001f280000100800 */
[----:B------:R-:W5:Y:S04]  /*428b0*/  LDL.LU R16, [R1+0x34] ;  /* 0x0000340001107983 */ /* 0x000f680000300800 */
[----:B-----5:R-:W-:Y:S04]  /*428c0*/  STL [R1+0x1624], R16 ;  /* 0x0016241001007387 */ /* 0x020fe80000100800 */
[----:B------:R-:W5:Y:S04]  /*428d0*/  LDL.LU R17, [R1+0x30] ;  /* 0x0000300001117983 */ /* 0x000f680000300800 */
[----:B-----5:R-:W-:Y:S04]  /*428e0*/  STL [R1+0x1628], R17 ;  /* 0x0016281101007387 */ /* 0x020fe80000100800 */
[----:B------:R-:W5:Y:S04]  /*428f0*/  LDL.LU R18, [R1+0x2c] ;  /* 0x00002c0001127983 */ /* 0x000f680000300800 */
[----:B-----5:R0:W-:Y:S04]  /*42900*/  STL [R1+0x162c], R18 ;  /* 0x00162c1201007387 */ /* 0x0201e80000100800 */
[----:B0-----:R-:W5:Y:S04]  /*42910*/  LDL R18, [R1+0x638] ;  /* 0x0006380001127983 */ /* 0x001f680000100800 */
[----:B------:R-:W2:Y:S04]  /*42920*/  LDL.LU R19, [R1+0x28] ;  /* 0x0000280001137983 */ /* 0x000ea80000300800 */
[----:B--2---:R0:W-:Y:S04]  /*42930*/  STL [R1+0x1630], R19 ;  /* 0x0016301301007387 */ /* 0x0041e80000100800 */
[----:B0-----:R-:W2:Y:S04]  /*42940*/  LDL R19, [R1+0x628] ;  /* 0x0006280001137983 */ /* 0x001ea80000100800 */
[----:B------:R-:W2:Y:S04]  /*42950*/  LDL.LU R20, [R1+0x24] ;  /* 0x0000240001147983 */ /* 0x000ea80000300800 */
[----:B--2---:R0:W-:Y:S04]  /*42960*/  STL [R1+0x1634], R20 ;  /* 0x0016341401007387 */ /* 0x0041e80000100800 */
[----:B0-----:R-:W2:Y:S04]  /*42970*/  LDL R20, [R1+0x61c] ;  /* 0x00061c0001147983 */ /* 0x001ea80000100800 */
[----:B------:R-:W2:Y:S04]  /*42980*/  LDL.LU R21, [R1+0x20] ;  /* 0x0000200001157983 */ /* 0x000ea80000300800 */
[----:B--2---:R-:W-:Y:S04]  /*42990*/  STL [R1+0x1638], R21 ;  /* 0x0016381501007387 */ /* 0x004fe80000100800 */
[----:B------:R-:W2:Y:S04]  /*429a0*/  LDL.LU R22, [R1+0x1c] ;  /* 0x00001c0001167983 */ /* 0x000ea80000300800 */
[----:B--2---:R0:W-:Y:S04]  /*429b0*/  STL [R1+0x163c], R22 ;  /* 0x00163c1601007387 */ /* 0x0041e80000100800 */
[----:B0-----:R-:W2:Y:S04]  /*429c0*/  LDL R22, [R1+0x668] ;  /* 0x0006680001167983 */ /* 0x001ea80000100800 */
[----:B------:R-:W2:Y:S04]  /*429d0*/  LDL.LU R23, [R1+0x18] ;  /* 0x0000180001177983 */ /* 0x000ea80000300800 */
[----:B--2---:R0:W-:Y:S04]  /*429e0*/  STL [R1+0x1640], R23 ;  /* 0x0016401701007387 */ /* 0x0041e80000100800 */
[----:B0-----:R-:W2:Y:S04]  /*429f0*/  LDL R23, [R1+0x660] ;  /* 0x0006600001177983 */ /* 0x001ea80000100800 */
[----:B------:R-:W2:Y:S01]  /*42a00*/  LDL.LU R25, [R1+0x14] ;  /* 0x0000140001197983 */ /* 0x000ea20000300800 */
[----:B------:R-:W-:-:S03]  /*42a10*/  IMAD.MOV.U32 R17, RZ, RZ, R26 ;  /* 0x000000ffff117224 */ /* 0x000fc600078e001a */
[----:B--2---:R0:W-:Y:S04]  /*42a20*/  STL [R1+0x1644], R25 ;  /* 0x0016441901007387 */ /* 0x0041e80000100800 */
[----:B0-----:R-:W2:Y:S04]  /*42a30*/  LDL R25, [R1+0x64c] ;  /* 0x00064c0001197983 */ /* 0x001ea80000100800 */
[----:B------:R-:W2:Y:S01]  /*42a40*/  LDL.LU R26, [R1+0x10] ;  /* 0x00001000011a7983 */ /* 0x000ea20000300800 */
[----:B------:R-:W-:-:S03]  /*42a50*/  MOV R24, R27 ;  /* 0x0000001b00187202 */ /* 0x000fc60000000f00 */
[----:B--2---:R0:W-:Y:S04]  /*42a60*/  STL [R1+0x1648], R26 ;  /* 0x0016481a01007387 */ /* 0x0041e80000100800 */
[----:B0-----:R-:W2:Y:S04]  /*42a70*/  LDL R26, [R1+0x648] ;  /* 0x00064800011a7983 */ /* 0x001ea80000100800 */
[----:B------:R-:W2:Y:S01]  /*42a80*/  LDL.LU R27, [R1+0x4] ;  /* 0x00000400011b7983 */ /* 0x000ea20000300800 */
[----:B------:R-:W-:-:S03]  /*42a90*/  MOV R16, R28 ;  /* 0x0000001c00107202 */ /* 0x000fc60000000f00 */
[----:B--2---:R0:W-:Y:S04]  /*42aa0*/  STL [R1+0x164c], R27 ;  /* 0x00164c1b01007387 */ /* 0x0041e80000100800 */
[----:B0-----:R-:W2:Y:S04]  /*42ab0*/  LDL R27, [R1+0x63c] ;  /* 0x00063c00011b7983 */ /* 0x001ea80000100800 */
[----:B------:R-:W2:Y:S01]  /*42ac0*/  LDL.LU R28, [R1] ;  /* 0x00000000011c7983 */ /* 0x000ea20000300800 */
[----:B---3--:R-:W-:-:S04]  /*42ad0*/  LOP3.LUT R0, R0, 0xff7fffff, RZ, 0xc0, !PT ;  /* 0xff7fffff00007812 */ /* 0x008fc800078ec0ff */
[----:B------:R-:W-:-:S04]  /*42ae0*/  @P6 LOP3.LUT R0, R0, 0x800000, RZ, 0xfc, !PT ;  /* 0x0080000000006812 */ /* 0x000fc800078efcff */
[----:B------:R-:W-:Y:S01]  /*42af0*/  LOP3.LUT P6, RZ, R0, 0x80, RZ, 0xc0, !PT ;  /* 0x0000008000ff7812 */ /* 0x000fe200078cc0ff */
[----:B--2---:R0:W-:-:S12]  /*42b00*/  STL [R1+0x1650], R28 ;  /* 0x0016501c01007387 */ /* 0x0041d80000100800 */
[----:B------:R-:W-:Y:S02]  /*42b10*/  @!P6 FMUL R20, R20, 16777216 ;  /* 0x4b8000001414e820 */ /* 0x000fe40000400000 */
[----:B------:R-:W-:Y:S01]  /*42b20*/  @!P6 FMUL R19, R19, 16777216 ;  /* 0x4b8000001313e820 */ /* 0x000fe20000400000 */
[----:B------:R-:W2:Y:S04]  /*42b30*/  LDL R21, [R1+0x66c] ;  /* 0x00066c0001157983 */ /* 0x000ea80000100800 */
[----:B0-----:R-:W3:Y:S01]  /*42b40*/  LDL R28, [R1+0x62c] ;  /* 0x00062c00011c7983 */ /* 0x001ee20000100800 */
[----:B-----5:R-:W-:-:S03]  /*42b50*/  @!P6 FMUL R18, R18, 16777216 ;  /* 0x4b8000001212e820 */ /* 0x020fc60000400000 */
[----:B------:R0:W-:Y:S04]  /*42b60*/  @!P6 STL [R1+0x61c], R20 ;  /* 0x00061c140100e387 */ /* 0x0001e80000100800 */
[----:B0-----:R-:W5:Y:S04]  /*42b70*/  LDL R20, [R1+0x670] ;  /* 0x0006700001147983 */ /* 0x001f680000100800 */
[----:B------:R0:W-:Y:S04]  /*42b80*/  @!P6 STL [R1+0x628], R19 ;  /* 0x000628130100e387 */ /* 0x0001e80000100800 */
[----:B0-----:R-:W2:Y:S01]  /*42b90*/  LDL R19, [R1+0x674] ;  /* 0x0006740001137983 */ /* 0x001ea20000100800 */
[----:B---3--:R-:W-:-:S05]  /*42ba0*/  @!P6 FMUL R28, R28, 16777216 ;  /* 0x4b8000001c1ce820 */ /* 0x008fca0000400000 */
[----:B------:R-:W-:Y:S04]  /*42bb0*/  @!P6 STL [R1+0x62c], R28 ;  /* 0x00062c1c0100e387 */ /* 0x000fe80000100800 */
[----:B------:R0:W-:Y:S04]  /*42bc0*/  @!P6 STL [R1+0x638], R18 ;  /* 0x000638120100e387 */ /* 0x0001e80000100800 */
[----:B0-----:R-:W3:Y:S01]  /*42bd0*/  LDL R18, [R1+0x678] ;  /* 0x0006780001127983 */ /* 0x001ee20000100800 */
[----:B------:R-:W-:Y:S02]  /*42be0*/  @!P6 FMUL R27, R27, 16777216 ;  /* 0x4b8000001b1be820 */ /* 0x000fe40000400000 */
[----:B------:R-:W-:-:S02]  /*42bf0*/  @!P6 FMUL R26, R26, 16777216 ;  /* 0x4b8000001a1ae820 */ /* 0x000fc40000400000 */
[----:B----4-:R-:W-:Y:S02]  /*42c00*/  @!P6 FMUL R2, R2, 16777216 ;  /* 0x4b8000000202e820 */ /* 0x010fe40000400000 */
[----:B------:R-:W-:Y:S01]  /*42c10*/  @!P6 FMUL R25, R25, 16777216 ;  /* 0x4b8000001919e820 */ /* 0x000fe20000400000 */
[----:B------:R-:W-:Y:S04]  /*42c20*/  @!P6 STL [R1+0x63c], R27 ;  /* 0x00063c1b0100e387 */ /* 0x000fe80000100800 */
[----:B------:R-:W-:Y:S04]  /*42c30*/  @!P6 STL [R1+0x648], R26 ;  /* 0x0006481a0100e387 */ /* 0x000fe80000100800 */
[----:B------:R0:W-:Y:S01]  /*42c40*/  @!P6 STL [R1+0x664], R2 ;  /* 0x000664020100e387 */ /* 0x0001e20000100800 */
[----:B------:R-:W-:-:S03]  /*42c50*/  @!P6 FMUL R23, R23, 16777216 ;  /* 0x4b8000001717e820 */ /* 0x000fc60000400000 */
[----:B------:R-:W-:Y:S01]  /*42c60*/  @!P6 STL [R1+0x64c], R25 ;  /* 0x00064c190100e387 */ /* 0x000fe20000100800 */
[----:B------:R-:W-:-:S03]  /*42c70*/  @!P6 FMUL R22, R22, 16777216 ;  /* 0x4b8000001616e820 */ /* 0x000fc60000400000 */
[----:B0-----:R-:W4:Y:S01]  /*42c80*/  LDL R2, [R1+0x67c] ;  /* 0x00067c0001027983 */ /* 0x001f220000100800 */
[----:B--2---:R-:W-:Y:S02]  /*42c90*/  @!P6 FMUL R21, R21, 16777216 ;  /* 0x4b8000001515e820 */ /* 0x004fe40000400000 */
[----:B-----5:R-:W-:Y:S01]  /*42ca0*/  @!P6 FMUL R20, R20, 16777216 ;  /* 0x4b8000001414e820 */ /* 0x020fe20000400000 */
[----:B------:R0:W-:Y:S01]  /*42cb0*/  @!P6 STL [R1+0x660], R23 ;  /* 0x000660170100e387 */ /* 0x0001e20000100800 */
[----:B------:R-:W-:-:S03]  /*42cc0*/  @!P6 FMUL R19, R19, 16777216 ;  /* 0x4b8000001313e820 */ /* 0x000fc60000400000 */
[----:B0-----:R-:W2:Y:S04]  /*42cd0*/  LDL R23, [R1+0x680] ;  /* 0x0006800001177983 */ /* 0x001ea80000100800 */
[----:B------:R0:W-:Y:S04]  /*42ce0*/  @!P6 STL [R1+0x668], R22 ;  /* 0x000668160100e387 */ /* 0x0001e80000100800 */
[----:B------:R-:W5:Y:S04]  /*42cf0*/  LDL R27, [R1+0x340] ;  /* 0x00034000011b7983 */ /* 0x000f680000100800 */
[----:B0-----:R-:W5:Y:S04]  /*42d00*/  LDL R22, [R1+0x104] ;  /* 0x0001040001167983 */ /* 0x001f680000100800 */
[----:B------:R-:W-:Y:S04]  /*42d10*/  @!P6 STL [R1+0x66c], R21 ;  /* 0x00066c150100e387 */ /* 0x000fe80000100800 */
[----:B------:R-:W-:Y:S04]  /*42d20*/  @!P6 STL [R1+0x670], R20 ;  /* 0x000670140100e387 */ /* 0x000fe80000100800 */
[----:B------:R0:W-:Y:S04]  /*42d30*/  @!P6 STL [R1+0x674], R19 ;  /* 0x000674130100e387 */ /* 0x0001e80000100800 */
[----:B------:R-:W5:Y:S04]  /*42d40*/  LDL R26, [R1+0x348] ;  /* 0x00034800011a7983 */ /* 0x000f680000100800 */
[----:B------:R-:W5:Y:S04]  /*42d50*/  LDL R25, [R1+0x34c] ;  /* 0x00034c0001197983 */ /* 0x000f680000100800 */
[----:B0-----:R-:W5:Y:S04]  /*42d60*/  LDL R19, [R1+0x344] ;  /* 0x0003440001137983 */ /* 0x001f680000100800 */
[----:B------:R-:W5:Y:S01]  /*42d70*/  LDL R21, [R1+0x3b4] ;  /* 0x0003b40001157983 */ /* 0x000f620000100800 */
[----:B---3--:R-:W-:-:S05]  /*42d80*/  @!P6 FMUL R18, R18, 16777216 ;  /* 0x4b8000001212e820 */ /* 0x008fca0000400000 */
[----:B------:R0:W-:Y:S04]  /*42d90*/  @!P6 STL [R1+0x678], R18 ;  /* 0x000678120100e387 */ /* 0x0001e80000100800 */
[----:B------:R-:W3:Y:S04]  /*42da0*/  LDL R20, [R1+0x3b8] ;  /* 0x0003b80001147983 */ /* 0x000ee80000100800 */
[----:B0-----:R-:W3:Y:S01]  /*42db0*/  LDL R18, [R1+0x3bc] ;  /* 0x0003bc0001127983 */ /* 0x001ee20000100800 */
[----:B----4-:R-:W-:-:S05]  /*42dc0*/  @!P6 FMUL R2, R2, 16777216 ;  /* 0x4b8000000202e820 */ /* 0x010fca0000400000 */
[----:B------:R0:W-:Y:S04]  /*42dd0*/  @!P6 STL [R1+0x67c], R2 ;  /* 0x00067c020100e387 */ /* 0x0001e80000100800 */
[----:B0-----:R-:W4:Y:S01]  /*42de0*/  LDL R2, [R1+0x3d0] ;  /* 0x0003d00001027983 */ /* 0x001f220000100800 */
[----:B--2---:R-:W-:-:S05]  /*42df0*/  @!P6 FMUL R23, R23, 16777216 ;  /* 0x4b8000001717e820 */ /* 0x004fca0000400000 */
[----:B------:R0:W-:Y:S01]  /*42e00*/  @!P6 STL [R1+0x680], R23 ;  /* 0x000680170100e387 */ /* 0x0001e20000100800 */
[----:B-----5:R-:W-:Y:S02]  /*42e10*/  @!P1 FMUL R27, R27, 16777216 ;  /* 0x4b8000001b1b9820 */ /* 0x020fe40000400000 */
[----:B------:R-:W-:Y:S01]  /*42e20*/  @!P6 FMUL R22, R22, 16777216 ;  /* 0x4b8000001616e820 */ /* 0x000fe20000400000 */
[----:B0-----:R-:W2:Y:S04]  /*42e30*/  LDL R23, [R1+0x3d4] ;  /* 0x0003d40001177983 */ /* 0x001ea80000100800 */
[----:B------:R0:W-:Y:S01]  /*42e40*/  @!P6 STL [R1+0x104], R22 ;  /* 0x000104160100e387 */ /* 0x0001e20000100800 */
[----:B------:R-:W-:-:S03]  /*42e50*/  @!P1 FMUL R26, R26, 16777216 ;  /* 0x4b8000001a1a9820 */ /* 0x000fc60000400000 */
[----:B0-----:R-:W5:Y:S01]  /*42e60*/  LDL R22, [R1+0x3d8] ;  /* 0x0003d80001167983 */ /* 0x001f620000100800 */
[----:B------:R-:W-:Y:S02]  /*42e70*/  @!P1 FMUL R25, R25, 16777216 ;  /* 0x4b80000019199820 */ /* 0x000fe40000400000 */
[----:B------:R-:W-:Y:S01]  /*42e80*/  @!P1 FMUL R19, R19, 16777216 ;  /* 0x4b80000013139820 */ /* 0x000fe20000400000 */
[----:B------:R-:W-:Y:S01]  /*42e90*/  @!P1 STL [R1+0x340], R27 ;  /* 0x0003401b01009387 */ /* 0x000fe20000100800 */
[----:B------:R-:W-:-:S03]  /*42ea0*/  @!P1 FMUL R21, R21, 16777216 ;  /* 0x4b80000015159820 */ /* 0x000fc60000400000 */
[----:B------:R0:W-:Y:S04]  /*42eb0*/  @!P1 STL [R1+0x344], R19 ;  /* 0x0003441301009387 */ /* 0x0001e80000100800 */
[----:B0-----:R-:W5:Y:S04]  /*42ec0*/  LDL R19, [R1+0x3dc] ;  /* 0x0003dc0001137983 */ /* 0x001f680000100800 */
[----:B------:R-:W-:Y:S04]  /*42ed0*/  @!P1 STL [R1+0x348], R26 ;  /* 0x0003481a01009387 */ /* 0x000fe80000100800 */
[----:B------:R-:W-:Y:S01]  /*42ee0*/  @!P1 STL [R1+0x34c], R25 ;  /* 0x00034c1901009387 */ /* 0x000fe20000100800 */
[----:B---3--:R-:W-:-:S05]  /*42ef0*/  @!P1 FMUL R18, R18, 16777216 ;  /* 0x4b80000012129820 */ /* 0x008fca0000400000 */
[----:B------:R0:W-:Y:S04]  /*42f00*/  @!P1 STL [R1+0x3bc], R18 ;  /* 0x0003bc1201009387 */ /* 0x0001e80000100800 */
[----:B------:R1:W-:Y:S04]  /*42f10*/  @!P1 STL [R1+0x3b4], R21 ;  /* 0x0003b41501009387 */ /* 0x0003e80000100800 */
[----:B0-----:R-:W3:Y:S01]  /*42f20*/  LDL R18, [R1+0x600] ;  /* 0x0006000001127983 */ /* 0x001ee20000100800 */
[----:B------:R-:W-:-:S05]  /*42f30*/  @!P1 FMUL R20, R20, 16777216 ;  /* 0x4b80000014149820 */ /* 0x000fca0000400000 */
[----:B------:R0:W-:Y:S01]  /*42f40*/  @!P1 STL [R1+0x3b8], R20 ;  /* 0x0003b81401009387 */ /* 0x0001e20000100800 */
[----:B----4-:R-:W-:-:S05]  /*42f50*/  @!P1 FMUL R2, R2, 16777216 ;  /* 0x4b80000002029820 */ /* 0x010fca0000400000 */
[----:B------:R4:W-:Y:S04]  /*42f60*/  @!P1 STL [R1+0x3d0], R2 ;  /* 0x0003d00201009387 */ /* 0x0009e80000100800 */
[----:B-1----:R-:W3:Y:S04]  /*42f70*/  LDL R21, [R1+0x608] ;  /* 0x0006080001157983 */ /* 0x002ee80000100800 */
[----:B0-----:R-:W3:Y:S04]  /*42f80*/  LDL R20, [R1+0x60c] ;  /* 0x00060c0001147983 */ /* 0x001ee80000100800 */
[----:B----4-:R-:W4:Y:S01]  /*42f90*/  LDL R2, [R1+0x604] ;  /* 0x0006040001027983 */ /* 0x010f220000100800 */
[----:B--2---:R-:W-:-:S03]  /*42fa0*/  @!P1 FMUL R23, R23, 16777216 ;  /* 0x4b80000017179820 */ /* 0x004fc60000400000 */
[----:B------:R-:W2:Y:S04]  /*42fb0*/  LDL R28, [R1+0x618] ;  /* 0x00061800011c7983 */ /* 0x000ea80000100800 */
[----:B------:R0:W-:Y:S04]  /*42fc0*/  @!P1 STL [R1+0x3d4], R23 ;  /* 0x0003d41701009387 */ /* 0x0001e80000100800 */
[----:B------:R-:W2:Y:S01]  /*42fd0*/  LDL R27, [R1+0x108] ;  /* 0x00010800011b7983 */ /* 0x000ea20000100800 */
[----:B-----5:R-:W-:-:S05]  /*42fe0*/  @!P1 FMUL R22, R22, 16777216 ;  /* 0x4b80000016169820 */ /* 0x020fca0000400000 */
[----:B------:R1:W-:Y:S04]  /*42ff0*/  @!P1 STL [R1+0x3d8], R22 ;  /* 0x0003d81601009387 */ /* 0x0003e80000100800 */
[----:B------:R-:W5:Y:S04]  /*43000*/  LDL R26, [R1+0x2a0] ;  /* 0x0002a000011a7983 */ /* 0x000f680000100800 */
[----:B------:R-:W5:Y:S04]  /*43010*/  LDL R25, [R1+0x2a4] ;  /* 0x0002a40001197983 */ /* 0x000f680000100800 */
[----:B0-----:R-:W5:Y:S01]  /*43020*/  LDL R23, [R1+0x2a8] ;  /* 0x0002a80001177983 */ /* 0x001f620000100800 */
[----:B------:R-:W-:-:S05]  /*43030*/  @!P1 FMUL R19, R19, 16777216 ;  /* 0x4b80000013139820 */ /* 0x000fca0000400000 */
[----:B------:R0:W-:Y:S04]  /*43040*/  @!P1 STL [R1+0x3dc], R19 ;  /* 0x0003dc1301009387 */ /* 0x0001e80000100800 */
[----:B-1----:R-:W5:Y:S04]  /*43050*/  LDL R22, [R1+0x2ac] ;  /* 0x0002ac0001167983 */ /* 0x002f680000100800 */
[----:B0-----:R-:W5:Y:S01]  /*43060*/  LDL R19, [R1+0x2b0] ;  /* 0x0002b00001137983 */ /* 0x001f620000100800 */
[----:B---3--:R-:W-:-:S05]  /*43070*/  @!P1 FMUL R18, R18, 16777216 ;  /* 0x4b80000012129820 */ /* 0x008fca0000400000 */
[----:B------:R0:W-:Y:S04]  /*43080*/  @!P1 STL [R1+0x600], R18 ;  /* 0x0006001201009387 */ /* 0x0001e80000100800 */
[----:B0-----:R-:W3:Y:S01]  /*43090*/  LDL R18, [R1+0x2b4] ;  /* 0x0002b40001127983 */ /* 0x001ee20000100800 */
[----:B------:R-:W-:Y:S01]  /*430a0*/  LOP3.LUT P0, RZ, R0, 0x10, RZ, 0xc0, !PT ;  /* 0x0000001000ff7812 */ /* 0x000fe2000780c0ff */
[----:B------:R-:W-:Y:S02]  /*430b0*/  @!P1 FMUL R21, R21, 16777216 ;  /* 0x4b80000015159820 */ /* 0x000fe40000400000 */
[----:B------:R-:W-:Y:S02]  /*430c0*/  @!P1 FMUL R20, R20, 16777216 ;  /* 0x4b80000014149820 */ /* 0x000fe40000400000 */
[----:B----4-:R-:W-:-:S05]  /*430d0*/  @!P1 FMUL R2, R2, 16777216 ;  /* 0x4b80000002029820 */ /* 0x010fca0000400000 */
[----:B------:R0:W-:Y:S01]  /*430e0*/  @!P1 STL [R1+0x604], R2 ;  /* 0x0006040201009387 */ /* 0x0001e20000100800 */
[----:B--2---:R-:W-:-:S03]  /*430f0*/  @!P1 FMUL R28, R28, 16777216 ;  /* 0x4b8000001c1c9820 */ /* 0x004fc60000400000 */
[----:B0-----:R-:W2:Y:S04]  /*43100*/  LDL.LU R2, [R1+0x166c] ;  /* 0x00166c0001027983 */ /* 0x001ea80000300800 */
[----:B------:R0:W-:Y:S01]  /*43110*/  @!P1 STL [R1+0x608], R21 ;  /* 0x0006081501009387 */ /* 0x0001e20000100800 */
[----:B------:R-:W-:Y:S02]  /*43120*/  @!P1 FMUL R27, R27, 16777216 ;  /* 0x4b8000001b1b9820 */ /* 0x000fe40000400000 */
[----:B-----5:R-:W-:Y:S01]  /*43130*/  @!P0 FMUL R26, R26, 16777216 ;  /* 0x4b8000001a1a8820 */ /* 0x020fe20000400000 */
[----:B0-----:R-:W4:Y:S04]  /*43140*/  LDL R21, [R1+0x2b8] ;  /* 0x0002b80001157983 */ /* 0x001f280000100800 */
[----:B------:R0:W-:Y:S01]  /*43150*/  @!P1 STL [R1+0x60c], R20 ;  /* 0x00060c1401009387 */ /* 0x0001e20000100800 */
[----:B------:R-:W-:-:S02]  /*43160*/  @!P0 FMUL R25, R25, 16777216 ;  /* 0x4b80000019198820 */ /* 0x000fc40000400000 */
[----:B------:R-:W-:Y:S01]  /*43170*/  @!P0 FMUL R23, R23, 16777216 ;  /* 0x4b80000017178820 */ /* 0x000fe20000400000 */
[----:B0-----:R-:W5:Y:S01]  /*43180*/  LDL R20, [R1+0x2bc] ;  /* 0x0002bc0001147983 */ /* 0x001f620000100800 */
[----:B------:R-:W-:-:S03]  /*43190*/  @!P0 FMUL R22, R22, 16777216 ;  /* 0x4b80000016168820 */ /* 0x000fc60000400000 */
[----:B------:R-:W-:Y:S01]  /*431a0*/  @!P1 STL [R1+0x618], R28 ;  /* 0x0006181c01009387 */ /* 0x000fe20000100800 */
[----:B------:R-:W-:-:S03]  /*431b0*/  @!P0 FMUL R19, R19, 16777216 ;  /* 0x4b80000013138820 */ /* 0x000fc60000400000 */
[----:B------:R-:W-:Y:S04]  /*431c0*/  @!P1 STL [R1+0x108], R27 ;  /* 0x0001081b01009387 */ /* 0x000fe80000100800 */
[----:B------:R-:W-:Y:S04]  /*431d0*/  @!P0 STL [R1+0x2a0], R26 ;  /* 0x0002a01a01008387 */ /* 0x000fe80000100800 */
[----:B------:R-:W-:Y:S04]  /*431e0*/  @!P0 STL [R1+0x2a4], R25 ;  /* 0x0002a41901008387 */ /* 0x000fe80000100800 */
[----:B------:R0:W-:Y:S04]  /*431f0*/  @!P0 STL [R1+0x2b0], R19 ;  /* 0x0002b01301008387 */ /* 0x0001e80000100800 */
[----:B------:R1:W-:Y:S04]  /*43200*/  @!P0 STL [R1+0x2a8], R23 ;  /* 0x0002a81701008387 */ /* 0x0003e80000100800 */
[----:B0-----:R-:W5:Y:S04]  /*43210*/  LDL R19, [R1+0x2c8] ;  /* 0x0002c80001137983 */ /* 0x001f680000100800 */
[----:B------:R0:W-:Y:S04]  /*43220*/  @!P0 STL [R1+0x2ac], R22 ;  /* 0x0002ac1601008387 */ /* 0x0001e80000100800 */
[----:B-1----:R-:W5:Y:S04]  /*43230*/  LDL R23, [R1+0x2cc] ;  /* 0x0002cc0001177983 */ /* 0x002f680000100800 */
[----:B0-----:R-:W5:Y:S01]  /*43240*/  LDL R22, [R1+0x2e0] ;  /* 0x0002e00001167983 */ /* 0x001f620000100800 */
[----:B---3--:R-:W-:-:S05]  /*43250*/  @!P0 FMUL R18, R18, 16777216 ;  /* 0x4b80000012128820 */ /* 0x008fca0000400000 */
[----:B------:R0:W-:Y:S04]  /*43260*/  @!P0 STL [R1+0x2b4], R18 ;  /* 0x0002b41201008387 */ /* 0x0001e80000100800 */
[----:B0-----:R-:W3:Y:S01]  /*43270*/  LDL R18, [R1+0x2e4] ;  /* 0x0002e40001127983 */ /* 0x001ee20000100800 */
[----:B------:R-:W-:Y:S02]  /*43280*/  @!P0 FMUL R3, R3, 16777216 ;  /* 0x4b80000003038820 */ /* 0x000fe40000400000 */
[----:B--2---:R-:W-:Y:S02]  /*43290*/  @!P0 FMUL R2, R2, 16777216 ;  /* 0x4b80000002028820 */ /* 0x004fe40000400000 */
[----:B----4-:R-:W-:Y:S02]  /*432a0*/  @!P0 FMUL R21, R21, 16777216 ;  /* 0x4b80000015158820 */ /* 0x010fe40000400000 */
[----:B-----5:R-:W-:-:S05]  /*432b0*/  @!P0 FMUL R20, R20, 16777216 ;  /* 0x4b80000014148820 */ /* 0x020fca0000400000 */
[----:B------:R0:W-:Y:S04]  /*432c0*/  @!P0 STL [R1+0x2bc], R20 ;  /* 0x0002bc1401008387 */ /* 0x0001e80000100800 */
[----:B0-----:R-:W2:Y:S04]  /*432d0*/  LDL R20, [R1+0x2e8] ;  /* 0x0002e80001147983 */ /* 0x001ea80000100800 */
[----:B------:R0:W-:Y:S04]  /*432e0*/  @!P0 STL [R1+0x2b8], R21 ;  /* 0x0002b81501008387 */ /* 0x0001e80000100800 */
[----:B0-----:R-:W4:Y:S01]  /*432f0*/  LDL R21, [R1+0x2ec] ;  /* 0x0002ec0001157983 */ /* 0x001f220000100800 */
[----:B------:R-:W-:-:S03]  /*43300*/  @!P0 FMUL R19, R19, 16777216 ;  /* 0x4b80000013138820 */ /* 0x000fc60000400000 */
[----:B------:R0:W-:Y:S01]  /*43310*/  STL [R1+0x15ec], R2 ;  /* 0x0015ec0201007387 */ /* 0x0001e20000100800 */
[----:B------:R-:W-:-:S03]  /*43320*/  @!P0 FMUL R23, R23, 16777216 ;  /* 0x4b80000017178820 */ /* 0x000fc60000400000 */
[----:B0-----:R-:W5:Y:S01]  /*43330*/  LDL.LU R2, [R1+0x110] ;  /* 0x0001100001027983 */ /* 0x001f620000300800 */
[----:B------:R-:W-:-:S03]  /*43340*/  @!P0 FMUL R22, R22, 16777216 ;  /* 0x4b80000016168820 */ /* 0x000fc60000400000 */
[----:B------:R0:W-:Y:S04]  /*43350*/  STL [R1+0x15f0], R3 ;  /* 0x0015f00301007387 */ /* 0x0001e80000100800 */
[----:B0-----:R-:W5:Y:S04]  /*43360*/  LDL.LU R3, [R1+0x10c] ;  /* 0x00010c0001037983 */ /* 0x001f680000300800 */
[----:B------:R0:W-:Y:S04]  /*43370*/  @!P0 STL [R1+0x2c8], R19 ;  /* 0x0002c81301008387 */ /* 0x0001e80000100800 */
[----:B0-----:R-:W5:Y:S04]  /*43380*/  LDL R19, [R1+0x250] ;  /* 0x0002500001137983 */ /* 0x001f680000100800 */
[----:B------:R0:W-:Y:S04]  /*43390*/  @!P0 STL [R1+0x2cc], R23 ;  /* 0x0002cc1701008387 */ /* 0x0001e80000100800 */
[----:B0-----:R-:W5:Y:S01]  /*433a0*/  LDL R23, [R1+0x254] ;  /* 0x0002540001177983 */ /* 0x001f620000100800 */
[----:B---3--:R-:W-:-:S05]  /*433b0*/  @!P0 FMUL R18, R18, 16777216 ;  /* 0x4b80000012128820 */ /* 0x008fca0000400000 */
[----:B------:R0:W-:Y:S04]  /*433c0*/  @!P0 STL [R1+0x2e4], R18 ;  /* 0x0002e41201008387 */ /* 0x0001e80000100800 */
[----:B------:R-:W-:Y:S04]  /*433d0*/  @!P0 STL [R1+0x2e0], R22 ;  /* 0x0002e01601008387 */ /* 0x000fe80000100800 */
[----:B0-----:R-:W3:Y:S01]  /*433e0*/  LDL R18, [R1+0x258] ;  /* 0x0002580001127983 */ /* 0x001ee20000100800 */
[----:B------:R-:W-:Y:S01]  /*433f0*/  LOP3.LUT P6, RZ, R0, 0x8, RZ, 0xc0, !PT ;  /* 0x0000000800ff7812 */ /* 0x000fe200078cc0ff */
[----:B--2---:R-:W-:-:S05]  /*43400*/  @!P0 FMUL R20, R20, 16777216 ;  /* 0x4b80000014148820 */ /* 0x004fca0000400000 */
[----:B------:R0:W-:Y:S01]  /*43410*/  @!P0 STL [R1+0x2e8], R20 ;  /* 0x0002e81401008387 */ /* 0x0001e20000100800 */
[----:B----4-:R-:W-:-:S03]  /*43420*/  @!P0 FMUL R21, R21, 16777216 ;  /* 0x4b80000015158820 */ /* 0x010fc60000400000 */
[----:B0-----:R-:W2:Y:S04]  /*43430*/  LDL R20, [R1+0x25c] ;  /* 0x00025c0001147983 */ /* 0x001ea80000100800 */
[----:B------:R0:W-:Y:S04]  /*43440*/  @!P0 STL [R1+0x2ec], R21 ;  /* 0x0002ec1501008387 */ /* 0x0001e80000100800 */
[----:B------:R-:W4:Y:S04]  /*43450*/  LDL R22, [R1+0x260] ;  /* 0x0002600001167983 */ /* 0x000f280000100800 */
[----:B------:R-:W4:Y:S04]  /*43460*/  LDL R28, [R1+0x264] ;  /* 0x00026400011c7983 */ /* 0x000f280000100800 */
[----:B------:R-:W4:Y:S01]  /*43470*/  LDL R25, [R1+0x268] ;  /* 0x0002680001197983 */ /* 0x000f220000100800 */
[----:B-----5:R-:W-:-:S05]  /*43480*/  @!P0 FMUL R3, R3, 16777216 ;  /* 0x4b80000003038820 */ /* 0x020fca0000400000 */
[----:B------:R-:W-:Y:S04]  /*43490*/  STL [R1+0x1654], R3 ;  /* 0x0016540301007387 */ /* 0x000fe80000100800 */
[----:B0-----:R-:W5:Y:S04]  /*434a0*/  LDL R21, [R1+0x280] ;  /* 0x0002800001157983 */ /* 0x001f680000100800 */
[----:B------:R-:W5:Y:S01]  /*434b0*/  LDL R27, [R1+0x26c] ;  /* 0x00026c00011b7983 */ /* 0x000f620000100800 */
[----:B------:R-:W-:-:S05]  /*434c0*/  @!P6 FMUL R19, R19, 16777216 ;  /* 0x4b8000001313e820 */ /* 0x000fca0000400000 */
[----:B------:R0:W-:Y:S04]  /*434d0*/  @!P6 STL [R1+0x250], R19 ;  /* 0x000250130100e387 */ /* 0x0001e80000100800 */
[----:B0-----:R-:W5:Y:S01]  /*434e0*/  LDL R19, [R1+0x284] ;  /* 0x0002840001137983 */ /* 0x001f620000100800 */
[----:B---3--:R-:W-:-:S05]  /*434f0*/  @!P6 FMUL R18, R18, 16777216 ;  /* 0x4b8000001212e820 */ /* 0x008fca0000400000 */
[----:B------:R0:W-:Y:S04]  /*43500*/  @!P6 STL [R1+0x258], R18 ;  /* 0x000258120100e387 */ /* 0x0001e80000100800 */
[----:B0-----:R-:W3:Y:S01]  /*43510*/  LDL R18, [R1+0x288] ;  /* 0x0002880001127983 */ /* 0x001ee20000100800 */
[----:B------:R-:W-:-:S05]  /*43520*/  @!P6 FMUL R23, R23, 16777216 ;  /* 0x4b8000001717e820 */ /* 0x000fca0000400000 */
[----:B------:R0:W-:Y:S04]  /*43530*/  @!P6 STL [R1+0x254], R23 ;  /* 0x000254170100e387 */ /* 0x0001e80000100800 */
[----:B------:R-:W3:Y:S01]  /*43540*/  LDL R26, [R1+0x28c] ;  /* 0x00028c00011a7983 */ /* 0x000ee20000100800 */
[----:B--2---:R-:W-:-:S05]  /*43550*/  @!P6 FMUL R20, R20, 16777216 ;  /* 0x4b8000001414e820 */ /* 0x004fca0000400000 */
[----:B------:R1:W-:Y:S01]  /*43560*/  @!P6 STL [R1+0x25c], R20 ;  /* 0x00025c140100e387 */ /* 0x0003e20000100800 */
[----:B----4-:R-:W-:-:S03]  /*43570*/  @!P6 FMUL R22, R22, 16777216 ;  /* 0x4b8000001616e820 */ /* 0x010fc60000400000 */
[----:B0-----:R-:W2:Y:S01]  /*43580*/  LDL R23, [R1+0x294] ;  /* 0x0002940001177983 */ /* 0x001ea20000100800 */
[----:B------:R-:W-:-:S03]  /*43590*/  @!P6 FMUL R28, R28, 16777216 ;  /* 0x4b8000001c1ce820 */ /* 0x000fc60000400000 */
[----:B-1----:R-:W4:Y:S01]  /*435a0*/  LDL R20, [R1+0x290] ;  /* 0x0002900001147983 */ /* 0x002f220000100800 */
[----:B------:R-:W-:-:S03]  /*435b0*/  @!P6 FMUL R25, R25, 16777216 ;  /* 0x4b8000001919e820 */ /* 0x000fc60000400000 */
[----:B------:R0:W-:Y:S04]  /*435c0*/  @!P6 STL [R1+0x260], R22 ;  /* 0x000260160100e387 */ /* 0x0001e80000100800 */
[----:B0-----:R-:W4:Y:S04]  /*435d0*/  LDL R22, [R1+0x298] ;  /* 0x0002980001167983 */ /* 0x001f280000100800 */
[----:B------:R-:W-:Y:S01]  /*435e0*/  @!P6 STL [R1+0x264], R28 ;  /* 0x0002641c0100e387 */ /* 0x000fe20000100800 */
[----:B-----5:R-:W-:-:S03]  /*435f0*/  @!P6 FMUL R21, R21, 16777216 ;  /* 0x4b8000001515e820 */ /* 0x020fc60000400000 */
[----:B------:R0:W-:Y:S01]  /*43600*/  @!P6 STL [R1+0x268], R25 ;  /* 0x000268190100e387 */ /* 0x0001e20000100800 */
[----:B------:R-:W-:-:S03]  /*43610*/  @!P6 FMUL R27, R27, 16777216 ;  /* 0x4b8000001b1be820 */ /* 0x000fc60000400000 */
[----:B0-----:R-:W5:Y:S04]  /*43620*/  LDL R25, [R1+0x29c] ;  /* 0x00029c0001197983 */ /* 0x001f680000100800 */
[----:B------:R0:W-:Y:S01]  /*43630*/  @!P6 STL [R1+0x280], R21 ;  /* 0x000280150100e387 */ /* 0x0001e20000100800 */
[----:B------:R-:W-:-:S03]  /*43640*/  @!P6 FMUL R19, R19, 16777216 ;  /* 0x4b8000001313e820 */ /* 0x000fc60000400000 */
[----:B------:R-:W-:Y:S04]  /*43650*/  @!P6 STL [R1+0x26c], R27 ;  /* 0x00026c1b0100e387 */ /* 0x000fe80000100800 */
[----:B0-----:R-:W5:Y:S04]  /*43660*/  LDL R21, [R1+0x210] ;  /* 0x0002100001157983 */ /* 0x001f680000100800 */
[----:B------:R0:W-:Y:S04]  /*43670*/  @!P6 STL [R1+0x284], R19 ;  /* 0x000284130100e387 */ /* 0x0001e80000100800 */
[----:B0-----:R-:W5:Y:S01]  /*43680*/  LDL R19, [R1+0x214] ;  /* 0x0002140001137983 */ /* 0x001f620000100800 */
[----:B---3--:R-:W-:-:S05]  /*43690*/  @!P6 FMUL R18, R18, 16777216 ;  /* 0x4b8000001212e820 */ /* 0x008fca0000400000 */
[----:B------:R0:W-:Y:S04]  /*436a0*/  @!P6 STL [R1+0x288], R18 ;  /* 0x000288120100e387 */ /* 0x0001e80000100800 */
[----:B0-----:R-:W3:Y:S01]  /*436b0*/  LDL R18, [R1+0x218] ;  /* 0x0002180001127983 */ /* 0x001ee20000100800 */
[----:B------:R-:W-:Y:S01]  /*436c0*/  LOP3.LUT P1, RZ, R0, 0x4, RZ, 0xc0, !PT ;  /* 0x0000000400ff7812 */ /* 0x000fe2000782c0ff */
[----:B------:R-:W-:-:S05]  /*436d0*/  @!P6 FMUL R26, R26, 16777216 ;  /* 0x4b8000001a1ae820 */ /* 0x000fca0000400000 */
[----:B------:R-:W-:Y:S01]  /*436e0*/  @!P6 STL [R1+0x28c], R26 ;  /* 0x00028c1a0100e387 */ /* 0x000fe20000100800 */
[----:B------:R-:W-:Y:S02]  /*436f0*/  @!P6 FMUL R2, R2, 16777216 ;  /* 0x4b8000000202e820 */ /* 0x000fe40000400000 */
[----:B--2---:R-:W-:Y:S02]  /*43700*/  @!P6 FMUL R23, R23, 16777216 ;  /* 0x4b8000001717e820 */ /* 0x004fe40000400000 */
[----:B----4-:R-:W-:-:S05]  /*43710*/  @!P6 FMUL R20, R20, 16777216 ;  /* 0x4b8000001414e820 */ /* 0x010fca0000400000 */
[----:B------:R0:W-:Y:S01]  /*43720*/  @!P6 STL [R1+0x290], R20 ;  /* 0x000290140100e387 */ /* 0x0001e20000100800 */
[----:B------:R-:W-:-:S03]  /*43730*/  @!P6 FMUL R22, R22, 16777216 ;  /* 0x4b8000001616e820 */ /* 0x000fc60000400000 */
[----:B0-----:R-:W2:Y:S04]  /*43740*/  LDL R20, [R1+0x21c] ;  /* 0x00021c0001147983 */ /* 0x001ea80000100800 */
[----:B------:R0:W-:Y:S04]  /*43750*/  @!P6 STL [R1+0x294], R23 ;  /* 0x000294170100e387 */ /* 0x0001e80000100800 */
[----:B0-----:R-:W4:Y:S01]  /*43760*/  LDL R23, [R1+0x220] ;  /* 0x0002200001177983 */ /* 0x001f220000100800 */
[----:B-----5:R-:W-:-:S03]  /*43770*/  @!P6 FMUL R25, R25, 16777216 ;  /* 0x4b8000001919e820 */ /* 0x020fc60000400000 */
[----:B------:R0:W-:Y:S04]  /*43780*/  @!P6 STL [R1+0x298], R22 ;  /* 0x000298160100e387 */ /* 0x0001e80000100800 */
[----:B0-----:R-:W5:Y:S01]  /*43790*/  LDL R22, [R1+0x224] ;  /* 0x0002240001167983 */ /* 0x001f620000100800 */
[----:B------:R-:W-:-:S03]  /*437a0*/  @!P1 FMUL R21, R21, 16777216 ;  /* 0x4b80000015159820 */ /* 0x000fc60000400000 */
[----:B------:R-:W-:Y:S04]  /*437b0*/  STL [R1+0x1658], R2 ;  /* 0x0016580201007387 */ /* 0x000fe80000100800 */
[----:B------:R-:W-:Y:S01]  /*437c0*/  @!P6 STL [R1+0x29c], R25 ;  /* 0x00029c190100e387 */ /* 0x000fe20000100800 */
[----:B------:R-:W-:-:S05]  /*437d0*/  @!P1 FMUL R19, R19, 16777216 ;  /* 0x4b80000013139820 */ /* 0x000fca0000400000 */
[----:B------:R0:W-:Y:S04]  /*437e0*/  @!P1 STL [R1+0x214], R19 ;  /* 0x0002141301009387 */ /* 0x0001e80000100800 */
[----:B0-----:R-:W5:Y:S04]  /*437f0*/  LDL R19, [R1+0x228] ;  /* 0x0002280001137983 */ /* 0x001f680000100800 */
[----:B------:R0:W-:Y:S04]  /*43800*/  @!P1 STL [R1+0x210], R21 ;  /* 0x0002101501009387 */ /* 0x0001e80000100800 */
[----:B------:R-:W5:Y:S01]  /*43810*/  LDL R3, [R1+0x22c] ;  /* 0x00022c0001037983 */ /* 0x000f620000100800 */
[----:B---3--:R-:W-:-:S05]  /*43820*/  @!P1 FMUL R18, R18, 16777216 ;  /* 0x4b80000012129820 */ /* 0x008fca0000400000 */
[----:B------:R1:W-:Y:S04]  /*43830*/  @!P1 STL [R1+0x218], R18 ;  /* 0x0002181201009387 */ /* 0x0003e80000100800 */
[----:B0-----:R-:W3:Y:S04]  /*43840*/  LDL R21, [R1+0x234] ;  /* 0x0002340001157983 */ /* 0x001ee80000100800 */
[----:B-1----:R-:W3:Y:S01]  /*43850*/  LDL R18, [R1+0x230] ;  /* 0x0002300001127983 */ /* 0x002ee20000100800 */
[----:B--2---:R-:W-:-:S05]  /*43860*/  @!P1 FMUL R20, R20, 16777216 ;  /* 0x4b80000014149820 */ /* 0x004fca0000400000 */
[----:B------:R0:W-:Y:S01]  /*43870*/  @!P1 STL [R1+0x21c], R20 ;  /* 0x00021c1401009387 */ /* 0x0001e20000100800 */
[----:B----4-:R-:W-:-:S03]  /*43880*/  @!P1 FMUL R23, R23, 16777216 ;  /* 0x4b80000017179820 */ /* 0x010fc60000400000 */
[----:B0-----:R-:W2:Y:S04]  /*43890*/  LDL R20, [R1+0x238] ;  /* 0x0002380001147983 */ /* 0x001ea80000100800 */
[----:B------:R-:W-:Y:S01]  /*438a0*/  @!P1 STL [R1+0x220], R23 ;  /* 0x0002201701009387 */ /* 0x000fe20000100800 */
[----:B-----5:R-:W-:-:S05]  /*438b0*/  @!P1 FMUL R22, R22, 16777216 ;  /* 0x4b80000016169820 */ /* 0x020fca0000400000 */
[----:B------:R0:W-:Y:S04]  /*438c0*/  @!P1 STL [R1+0x224], R22 ;  /* 0x0002241601009387 */ /* 0x0001e80000100800 */
[----:B------:R-:W4:Y:S04]  /*438d0*/  LDL R28, [R1+0x23c] ;  /* 0x00023c00011c7983 */ /* 0x000f280000100800 */
[----:B------:R-:W5:Y:S04]  /*438e0*/  LDL R27, [R1+0x240] ;  /* 0x00024000011b7983 */ /* 0x000f680000100800 */
[----:B------:R-:W5:Y:S04]  /*438f0*/  LDL R26, [R1+0x244] ;  /* 0x00024400011a7983 */ /* 0x000f680000100800 */
[----:B0-----:R-:W5:Y:S04]  /*43900*/  LDL R22, [R1+0x114] ;  /* 0x0001140001167983 */ /* 0x001f680000100800 */
[----:B------:R-:W5:Y:S04]  /*43910*/  LDL R25, [R1+0x248] ;  /* 0x0002480001197983 */ /* 0x000f680000100800 */
[----:B------:R-:W5:Y:S01]  /*43920*/  LDL R23, [R1+0x24c] ;  /* 0x00024c0001177983 */ /* 0x000f620000100800 */
[----:B------:R-:W-:-:S05]  /*43930*/  @!P1 FMUL R19, R19, 16777216 ;  /* 0x4b80000013139820 */ /* 0x000fca0000400000 */
[----:B------:R0:W-:Y:S01]  /*43940*/  @!P1 STL [R1+0x228], R19 ;  /* 0x0002281301009387 */ /* 0x0001e20000100800 */
[----:B------:R-:W-:-:S03]  /*43950*/  @!P1 FMUL R3, R3, 16777216 ;  /* 0x4b80000003039820 */ /* 0x000fc60000400000 */
[----:B0-----:R-:W5:Y:S04]  /*43960*/  LDL R19, [R1+0x1d0] ;  /* 0x0001d00001137983 */ /* 0x001f680000100800 */
[----:B------:R-:W-:Y:S01]  /*43970*/  @!P1 STL [R1+0x22c], R3 ;  /* 0x00022c0301009387 */ /* 0x000fe20000100800 */
[----:B---3--:R-:W-:-:S05]  /*43980*/  @!P1 FMUL R18, R18, 16777216 ;  /* 0x4b80000012129820 */ /* 0x008fca0000400000 */
[----:B------:R0:W-:Y:S04]  /*43990*/  @!P1 STL [R1+0x230], R18 ;  /* 0x0002301201009387 */ /* 0x0001e80000100800 */
[----:B0-----:R-:W3:Y:S01]  /*439a0*/  LDL R18, [R1+0x1d4] ;  /* 0x0001d40001127983 */ /* 0x001ee20000100800 */
[----:B------:R-:W-:Y:S01]  /*439b0*/  @!P1 FMUL R21, R21, 16777216 ;  /* 0x4b80000015159820 */ /* 0x000fe20000400000 */
[----:B------:R-:W-:-:S04]  /*439c0*/  LOP3.LUT P0, RZ, R0, 0x2, RZ, 0xc0, !PT ;  /* 0x0000000200ff7812 */ /* 0x000fc8000780c0ff */
[----:B------:R0:W-:Y:S04]  /*439d0*/  @!P1 STL [R1+0x234], R21 ;  /* 0x0002341501009387 */ /* 0x0001e80000100800 */
[----:B0-----:R-:W3:Y:S01]  /*439e0*/  LDL R21, [R1+0x1d8] ;  /* 0x0001d80001157983 */ /* 0x001ee20000100800 */
[----:B--2---:R-:W-:-:S05]  /*439f0*/  @!P1 FMUL R20, R20, 16777216 ;  /* 0x4b80000014149820 */ /* 0x004fca0000400000 */
[----:B------:R0:W-:Y:S04]  /*43a00*/  @!P1 STL [R1+0x238], R20 ;  /* 0x0002381401009387 */ /* 0x0001e80000100800 */
[----:B0-----:R-:W2:Y:S01]  /*43a10*/  LDL R20, [R1+0x1dc] ;  /* 0x0001dc0001147983 */ /* 0x001ea20000100800 */
[----:B----4-:R-:W-:Y:S02]  /*43a20*/  @!P1 FMUL R28, R28, 16777216 ;  /* 0x4b8000001c1c9820 */ /* 0x010fe40000400000 */
[----:B-----5:R-:W-:-:S03]  /*43a30*/  @!P1 FMUL R27, R27, 16777216 ;  /* 0x4b8000001b1b9820 */ /* 0x020fc60000400000 */
[----:B------:R-:W-:Y:S01]  /*43a40*/  @!P1 STL [R1+0x23c], R28 ;  /* 0x00023c1c01009387 */ /* 0x000fe20000100800 */
[----:B------:R-:W-:-:S03]  /*43a50*/  @!P1 FMUL R26, R26, 16777216 ;  /* 0x4b8000001a1a9820 */ /* 0x000fc60000400000 */
[----:B------:R-:W-:Y:S01]  /*43a60*/  @!P1 STL [R1+0x240], R27 ;  /* 0x0002401b01009387 */ /* 0x000fe20000100800 */
[----:B------:R-:W-:-:S03]  /*43a70*/  @!P1 FMUL R22, R22, 16777216 ;  /* 0x4b80000016169820 */ /* 0x000fc60000400000 */
[----:B------:R-:W-:Y:S01]  /*43a80*/  @!P1 STL [R1+0x244], R26 ;  /* 0x0002441a01009387 */ /* 0x000fe20000100800 */
[----:B------:R-:W-:-:S03]  /*43a90*/  @!P1 FMUL R25, R25, 16777216 ;  /* 0x4b80000019199820 */ /* 0x000fc60000400000 */
[----:B------:R0:W-:Y:S01]  /*43aa0*/  @!P1 STL [R1+0x114], R22 ;  /* 0x0001141601009387 */ /* 0x0001e20000100800 */
[----:B------:R-:W-:-:S03]  /*43ab0*/  @!P1 FMUL R23, R23, 16777216 ;  /* 0x4b80000017179820 */ /* 0x000fc60000400000 */
[----:B------:R-:W-:Y:S04]  /*43ac0*/  @!P1 STL [R1+0x248], R25 ;  /* 0x0002481901009387 */ /* 0x000fe80000100800 */
[----:B------:R-:W-:Y:S04]  /*43ad0*/  @!P1 STL [R1+0x24c], R23 ;  /* 0x00024c1701009387 */ /* 0x000fe80000100800 */
[----:B------:R-:W4:Y:S01]  /*43ae0*/  LDL R2, [R1+0x1e0] ;  /* 0x0001e00001027983 */ /* 0x000f220000100800 */
[----:B------:R-:W-:-:S05]  /*43af0*/  @!P0 FMUL R19, R19, 16777216 ;  /* 0x4b80000013138820 */ /* 0x000fca0000400000 */
[----:B------:R1:W-:Y:S04]  /*43b00*/  @!P0 STL [R1+0x1d0], R19 ;  /* 0x0001d01301008387 */ /* 0x0003e80000100800 */
[----:B0-----:R-:W5:Y:S04]  /*43b10*/  LDL R22, [R1+0x1e4] ;  /* 0x0001e40001167983 */ /* 0x001f680000100800 */
[----:B-1----:R-:W5:Y:S01]  /*43b20*/  LDL R19, [R1+0x1e8] ;  /* 0x0001e80001137983 */ /* 0x002f620000100800 */
[----:B---3--:R-:W-:-:S05]  /*43b30*/  @!P0 FMUL R18, R18, 16777216 ;  /* 0x4b80000012128820 */ /* 0x008fca0000400000 */
[----:B------:R0:W-:Y:S04]  /*43b40*/  @!P0 STL [R1+0x1d4], R18 ;  /* 0x0001d41201008387 */ /* 0x0001e80000100800 */
[----:B0-----:R-:W3:Y:S01]  /*43b50*/  LDL R18, [R1+0x1ec] ;  /* 0x0001ec0001127983 */ /* 0x001ee20000100800 */
[----:B------:R-:W-:-:S05]  /*43b60*/  @!P0 FMUL R21, R21, 16777216 ;  /* 0x4b80000015158820 */ /* 0x000fca0000400000 */
[----:B------:R0:W-:Y:S01]  /*43b70*/  @!P0 STL [R1+0x1d8], R21 ;  /* 0x0001d81501008387 */ /* 0x0001e20000100800 */
[----:B--2---:R-:W-:-:S05]  /*43b80*/  @!P0 FMUL R20, R20, 16777216 ;  /* 0x4b80000014148820 */ /* 0x004fca0000400000 */
[----:B------:R1:W-:Y:S04]  /*43b90*/  @!P0 STL [R1+0x1dc], R20 ;  /* 0x0001dc1401008387 */ /* 0x0003e80000100800 */
[----:B------:R-:W2:Y:S04]  /*43ba0*/  LDL R3, [R1+0x1f0] ;  /* 0x0001f00001037983 */ /* 0x000ea80000100800 */
[----:B------:R-:W2:Y:S04]  /*43bb0*/  LDL R28, [R1+0x1f4] ;  /* 0x0001f400011c7983 */ /* 0x000ea80000100800 */
[----:B------:R-:W2:Y:S04]  /*43bc0*/  LDL R27, [R1+0x1f8] ;  /* 0x0001f800011b7983 */ /* 0x000ea80000100800 */
[----:B------:R-:W2:Y:S04]  /*43bd0*/  LDL R26, [R1+0x1fc] ;  /* 0x0001fc00011a7983 */ /* 0x000ea80000100800 */
[----:B------:R-:W2:Y:S04]  /*43be0*/  LDL R25, [R1+0x200] ;  /* 0x0002000001197983 */ /* 0x000ea80000100800 */
[----:B0-----:R-:W2:Y:S04]  /*43bf0*/  LDL R21, [R1+0x208] ;  /* 0x0002080001157983 */ /* 0x001ea80000100800 */
[----:B------:R-:W2:Y:S01]  /*43c00*/  LDL R23, [R1+0x204] ;  /* 0x0002040001177983 */ /* 0x000ea20000100800 */
[----:B----4-:R-:W-:-:S03]  /*43c10*/  @!P0 FMUL R2, R2, 16777216 ;  /* 0x4b80000002028820 */ /* 0x010fc60000400000 */
[----:B-1----:R-:W4:Y:S04]  /*43c20*/  LDL R20, [R1+0x20c] ;  /* 0x00020c0001147983 */ /* 0x002f280000100800 */
[----:B------:R-:W-:Y:S01]  /*43c30*/  @!P0 STL [R1+0x1e0], R2 ;  /* 0x0001e00201008387 */ /* 0x000fe20000100800 */
[----:B-----5:R-:W-:Y:S02]  /*43c40*/  @!P0 FMUL R22, R22, 16777216 ;  /* 0x4b80000016168820 */ /* 0x020fe40000400000 */
[----:B------:R-:W-:-:S03]  /*43c50*/  @!P0 FMUL R19, R19, 16777216 ;  /* 0x4b80000013138820 */ /* 0x000fc60000400000 */
[----:B------:R0:W-:Y:S04]  /*43c60*/  @!P0 STL [R1+0x1e4], R22 ;  /* 0x0001e41601008387 */ /* 0x0001e80000100800 */
[----:B0-----:R-:W5:Y:S04]  /*43c70*/  LDL R22, [R1+0x118] ;  /* 0x0001180001167983 */ /* 0x001f680000100800 */
[----:B------:R0:W-:Y:S04]  /*43c80*/  @!P0 STL [R1+0x1e8], R19 ;  /* 0x0001e81301008387 */ /* 0x0001e80000100800 */
[----:B0-----:R-:W5:Y:S01]  /*43c90*/  LDL R19, [R1+0x190] ;  /* 0x0001900001137983 */ /* 0x001f620000100800 */
[----:B---3--:R-:W-:-:S05]  /*43ca0*/  @!P0 FMUL R18, R18, 16777216 ;  /* 0x4b80000012128820 */ /* 0x008fca0000400000 */
[----:B------:R0:W-:Y:S04]  /*43cb0*/  @!P0 STL [R1+0x1ec], R18 ;  /* 0x0001ec1201008387 */ /* 0x0001e80000100800 */
[----:B0-----:R-:W3:Y:S01]  /*43cc0*/  LDL R18, [R1+0x194] ;  /* 0x0001940001127983 */ /* 0x001ee20000100800 */
[C---:B------:R-:W-:Y:S02]  /*43cd0*/  LOP3.LUT P6, RZ, R0.reuse, 0x1, RZ, 0xc0, !PT ;  /* 0x0000000100ff7812 */ /* 0x040fe400078cc0ff */
[----:B------:R-:W-:Y:S01]  /*43ce0*/  LOP3.LUT P1, RZ, R0, 0x8000000, RZ, 0xc0, !PT ;  /* 0x0800000000ff7812 */ /* 0x000fe2000782c0ff */
[----:B--2---:R-:W-:Y:S02]  /*43cf0*/  @!P0 FMUL R3, R3, 16777216 ;  /* 0x4b80000003038820 */ /* 0x004fe40000400000 */
[----:B------:R-:W-:-:S03]  /*43d00*/  @!P0 FMUL R28, R28, 16777216 ;  /* 0x4b8000001c1c8820 */ /* 0x000fc60000400000 */
[----:B------:R-:W-:Y:S01]  /*43d10*/  @!P0 STL [R1+0x1f0], R3 ;  /* 0x0001f00301008387 */ /* 0x000fe20000100800 */
        /* <DEDUP_REMOVED lines=9> */
[----:B------:R0:W-:Y:S01]  /*43db0*/  @!P0 STL [R1+0x208], R21 ;  /* 0x0002081501008387 */ /* 0x0001e20000100800 */
[----:B----4-:R-:W-:-:S03]  /*43dc0*/  @!P0 FMUL R20, R20, 16777216 ;  /* 0x4b80000014148820 */ /* 0x010fc60000400000 */
[----:B------:R-:W-:Y:S04]  /*43dd0*/  @!P0 STL [R1+0x204], R23 ;  /* 0x0002041701008387 */ /* 0x000fe80000100800 */
[----:B0-----:R-:W2:Y:S04]  /*43de0*/  LDL R21, [R1+0x198] ;  /* 0x0001980001157983 */ /* 0x001ea80000100800 */
[----:B------:R0:W-:Y:S04]  /*43df0*/  @!P0 STL [R1+0x20c], R20 ;  /* 0x00020c1401008387 */ /* 0x0001e80000100800 */
[----:B0-----:R-:W4:Y:S01]  /*43e00*/  LDL R20, [R1+0x19c] ;  /* 0x00019c0001147983 */ /* 0x001f220000100800 */
[----:B-----5:R-:W-:-:S05]  /*43e10*/  @!P0 FMUL R22, R22, 16777216 ;  /* 0x4b80000016168820 */ /* 0x020fca0000400000 */
[----:B------:R-:W-:Y:S01]  /*43e20*/  @!P0 STL [R1+0x118], R22 ;  /* 0x0001181601008387 */ /* 0x000fe20000100800 */
[----:B------:R-:W-:-:S03]  /*43e30*/  LOP3.LUT P0, RZ, R0, 0x4000000, RZ, 0xc0, !PT ;  /* 0x0400000000ff7812 */ /* 0x000fc6000780c0ff */
[----:B------:R0:W-:Y:S01]  /*43e40*/  STL [R1+0x1668], R0 ;  /* 0x0016680001007387 */ /* 0x0001e20000100800 */
[----:B------:R-:W-:-:S05]  /*43e50*/  @!P6 FMUL R19, R19, 16777216 ;  /* 0x4b8000001313e820 */ /* 0x000fca0000400000 */
[----:B------:R1:W-:Y:S01]  /*43e60*/  @!P6 STL [R1+0x190], R19 ;  /* 0x000190130100e387 */ /* 0x0003e20000100800 */
[----:B---3--:R-:W-:-:S05]  /*43e70*/  @!P6 FMUL R18, R18, 16777216 ;  /* 0x4b8000001212e820 */ /* 0x008fca0000400000 */
[----:B------:R3:W-:Y:S04]  /*43e80*/  @!P6 STL [R1+0x194], R18 ;  /* 0x000194120100e387 */ /* 0x0007e80000100800 */
[----:B0-----:R-:W5:Y:S04]  /*43e90*/  LDL R0, [R1+0x1a0] ;  /* 0x0001a00001007983 */ /* 0x001f680000100800 */
[----:B------:R-:W5:Y:S04]  /*43ea0*/  LDL R2, [R1+0x1a4] ;  /* 0x0001a40001027983 */ /* 0x000f680000100800 */
[----:B------:R-:W5:Y:S04]  /*43eb0*/  LDL R3, [R1+0x1a8] ;  /* 0x0001a80001037983 */ /* 0x000f680000100800 */
[----:B------:R-:W5:Y:S04]  /*43ec0*/  LDL R28, [R1+0x1ac] ;  /* 0x0001ac00011c7983 */ /* 0x000f680000100800 */
[----:B------:R-:W5:Y:S04]  /*43ed0*/  LDL R27, [R1+0x1b0] ;  /* 0x0001b000011b7983 */ /* 0x000f680000100800 */
[----:B-1----:R-:W5:Y:S04]  /*43ee0*/  LDL R19, [R1+0x1b8] ;  /* 0x0001b80001137983 */ /* 0x002f680000100800 */
[----:B------:R-:W5:Y:S04]  /*43ef0*/  LDL R26, [R1+0x1b4] ;  /* 0x0001b400011a7983 */ /* 0x000f680000100800 */
[----:B---3--:R-:W3:Y:S01]  /*43f00*/  LDL R18, [R1+0x1bc] ;  /* 0x0001bc0001127983 */ /* 0x008ee20000100800 */
[----:B--2---:R-:W-:-:S05]  /*43f10*/  @!P6 FMUL R21, R21, 16777216 ;  /* 0x4b8000001515e820 */ /* 0x004fca0000400000 */
[----:B------:R0:W-:Y:S04]  /*43f20*/  @!P6 STL [R1+0x198], R21 ;  /* 0x000198150100e387 */ /* 0x0001e80000100800 */
[----:B------:R-:W2:Y:S04]  /*43f30*/  LDL R25, [R1+0x1c0] ;  /* 0x0001c00001197983 */ /* 0x000ea80000100800 */
[----:B------:R-:W2:Y:S01]  /*43f40*/  LDL R23, [R1+0x1c4] ;  /* 0x0001c40001177983 */ /* 0x000ea20000100800 */
[----:B----4-:R-:W-:-:S03]  /*43f50*/  @!P6 FMUL R20, R20, 16777216 ;  /* 0x4b8000001414e820 */ /* 0x010fc60000400000 */
[----:B------:R-:W4:Y:S04]  /*43f60*/  LDL R22, [R1+0x1c8] ;  /* 0x0001c80001167983 */ /* 0x000f280000100800 */
[----:B------:R1:W-:Y:S04]  /*43f70*/  @!P6 STL [R1+0x19c], R20 ;  /* 0x00019c140100e387 */ /* 0x0003e80000100800 */
[----:B0-----:R-:W4:Y:S04]  /*43f80*/  LDL R21, [R1+0x1cc] ;  /* 0x0001cc0001157983 */ /* 0x001f280000100800 */
[----:B-1----:R-:W4:Y:S01]  /*43f90*/  LDL R20, [R1+0x120] ;  /* 0x0001200001147983 */ /* 0x002f220000100800 */
[----:B-----5:R-:W-:-:S05]  /*43fa0*/  @!P6 FMUL R0, R0, 16777216 ;  /* 0x4b8000000000e820 */ /* 0x020fca0000400000 */
[----:B------:R0:W-:Y:S04]  /*43fb0*/  @!P6 STL [R1+0x1a0], R0 ;  /* 0x0001a0000100e387 */ /* 0x0001e80000100800 */
[----:B0-----:R-:W5:Y:S01]  /*43fc0*/  LDL.LU R0, [R1+0x1668] ;  /* 0x0016680001007983 */ /* 0x001f620000300800 */
[----:B------:R-:W-:Y:S02]  /*43fd0*/  @!P6 FMUL R2, R2, 16777216 ;  /* 0x4b8000000202e820 */ /* 0x000fe40000400000 */
[----:B------:R-:W-:Y:S02]  /*43fe0*/  @!P6 FMUL R3, R3, 16777216 ;  /* 0x4b8000000303e820 */ /* 0x000fe40000400000 */
[----:B------:R-:W-:Y:S02]  /*43ff0*/  @!P6 FMUL R28, R28, 16777216 ;  /* 0x4b8000001c1ce820 */ /* 0x000fe40000400000 */
[----:B------:R-:W-:Y:S01]  /*44000*/  @!P6 FMUL R27, R27, 16777216 ;  /* 0x4b8000001b1be820 */ /* 0x000fe20000400000 */
[----:B------:R-:W-:Y:S01]  /*44010*/  @!P6 STL [R1+0x1a4], R2 ;  /* 0x0001a4020100e387 */ /* 0x000fe20000100800 */
[----:B------:R-:W-:-:S02]  /*44020*/  @!P6 FMUL R19, R19, 16777216 ;  /* 0x4b8000001313e820 */ /* 0x000fc40000400000 */
[----:B------:R-:W-:Y:S01]  /*44030*/  @!P6 FMUL R26, R26, 16777216 ;  /* 0x4b8000001a1ae820 */ /* 0x000fe20000400000 */
[----:B------:R-:W-:Y:S04]  /*44040*/  @!P6 STL [R1+0x1a8], R3 ;  /* 0x0001a8030100e387 */ /* 0x000fe80000100800 */
[----:B------:R-:W-:Y:S04]  /*44050*/  @!P6 STL [R1+0x1ac], R28 ;  /* 0x0001ac1c0100e387 */ /* 0x000fe80000100800 */
[----:B------:R-:W-:Y:S04]  /*44060*/  @!P6 STL [R1+0x1b0], R27 ;  /* 0x0001b01b0100e387 */ /* 0x000fe80000100800 */
[----:B------:R0:W-:Y:S04]  /*44070*/  @!P6 STL [R1+0x1b8], R19 ;  /* 0x0001b8130100e387 */ /* 0x0001e80000100800 */
[----:B------:R-:W-:Y:S04]  /*44080*/  @!P6 STL [R1+0x1b4], R26 ;  /* 0x0001b41a0100e387 */ /* 0x000fe80000100800 */
[----:B0-----:R-:W5:Y:S01]  /*44090*/  LDL R19, [R1+0x150] ;  /* 0x0001500001137983 */ /* 0x001f620000100800 */
[----:B---3--:R-:W-:-:S05]  /*440a0*/  @!P6 FMUL R18, R18, 16777216 ;  /* 0x4b8000001212e820 */ /* 0x008fca0000400000 */
[----:B------:R0:W-:Y:S04]  /*440b0*/  @!P6 STL [R1+0x1bc], R18 ;  /* 0x0001bc120100e387 */ /* 0x0001e80000100800 */
[----:B0-----:R-:W3:Y:S01]  /*440c0*/  LDL R18, [R1+0x154] ;  /* 0x0001540001127983 */ /* 0x001ee20000100800 */
[----:B--2---:R-:W-:Y:S02]  /*440d0*/  @!P6 FMUL R25, R25, 16777216 ;  /* 0x4b8000001919e820 */ /* 0x004fe40000400000 */
[----:B------:R-:W-:-:S03]  /*440e0*/  @!P6 FMUL R23, R23, 16777216 ;  /* 0x4b8000001717e820 */ /* 0x000fc60000400000 */
[----:B------:R-:W-:Y:S01]  /*440f0*/  @!P6 STL [R1+0x1c0], R25 ;  /* 0x0001c0190100e387 */ /* 0x000fe20000100800 */
[----:B----4-:R-:W-:-:S03]  /*44100*/  @!P6 FMUL R22, R22, 16777216 ;  /* 0x4b8000001616e820 */ /* 0x010fc60000400000 */
[----:B------:R-:W-:Y:S01]  /*44110*/  @!P6 STL [R1+0x1c4], R23 ;  /* 0x0001c4170100e387 */ /* 0x000fe20000100800 */
[----:B------:R-:W-:-:S03]  /*44120*/  @!P6 FMUL R21, R21, 16777216 ;  /* 0x4b8000001515e820 */ /* 0x000fc60000400000 */
[----:B------:R-:W-:Y:S01]  /*44130*/  @!P6 STL [R1+0x1c8], R22 ;  /* 0x0001c8160100e387 */ /* 0x000fe20000100800 */
[----:B------:R-:W-:-:S03]  /*44140*/  @!P6 FMUL R20, R20, 16777216 ;  /* 0x4b8000001414e820 */ /* 0x000fc60000400000 */
[----:B------:R-:W-:Y:S04]  /*44150*/  @!P6 STL [R1+0x1cc], R21 ;  /* 0x0001cc150100e387 */ /* 0x000fe80000100800 */
[----:B------:R-:W-:Y:S01]  /*44160*/  @!P6 STL [R1+0x120], R20 ;  /* 0x000120140100e387 */ /* 0x000fe20000100800 */
[C---:B-----5:R-:W-:Y:S02]  /*44170*/  LOP3.LUT P6, RZ, R0.reuse, 0x400, RZ, 0xc0, !PT ;  /* 0x0000040000ff7812 */ /* 0x060fe400078cc0ff */
[----:B------:R-:W-:-:S11]  /*44180*/  LOP3.LUT R0, R0, 0xfeffffff, RZ, 0xc0, !PT ;  /* 0xfeffffff00007812 */ /* 0x000fd600078ec0ff */
[----:B------:R-:W-:-:S04]  /*44190*/  @P6 LOP3.LUT R0, R0, 0x1000000, RZ, 0xfc, !PT ;  /* 0x0100000000006812 */ /* 0x000fc800078efcff */
[C---:B------:R-:W-:Y:S02]  /*441a0*/  LOP3.LUT P6, RZ, R0.reuse, 0x200, RZ, 0xc0, !PT ;  /* 0x0000020000ff7812 */ /* 0x040fe400078cc0ff */
[----:B------:R-:W-:-:S11]  /*441b0*/  LOP3.LUT R0, R0, 0xfdffffff, RZ, 0xc0, !PT ;  /* 0xfdffffff00007812 */ /* 0x000fd600078ec0ff */
[----:B------:R-:W-:Y:S01]  /*441c0*/  @P6 LOP3.LUT R0, R0, 0x2000000, RZ, 0xfc, !PT ;  /* 0x0200000000006812 */ /* 0x000fe200078efcff */
[----:B------:R-:W-:-:S04]  /*441d0*/  @!P0 FMUL R19, R19, 16777216 ;  /* 0x4b80000013138820 */ /* 0x000fc80000400000 */
[----:B------:R0:W-:Y:S01]  /*441e0*/  STL [R1+0x1660], R0 ;  /* 0x0016600001007387 */ /* 0x0001e20000100800 */
[----:B------:R-:W-:-:S03]  /*441f0*/  LOP3.LUT P6, RZ, R0, 0x100, RZ, 0xc0, !PT ;  /* 0x0000010000ff7812 */ /* 0x000fc600078cc0ff */
[----:B------:R1:W-:Y:S04]  /*44200*/  @!P0 STL [R1+0x150], R19 ;  /* 0x0001501301008387 */ /* 0x0003e80000100800 */
[----:B0-----:R-:W2:Y:S04]  /*44210*/  LDL R0, [R1+0x160] ;  /* 0x0001600001007983 */ /* 0x001ea80000100800 */
[----:B-1----:R-:W4:Y:S01]  /*44220*/  LDL R19, [R1+0x158] ;  /* 0x0001580001137983 */ /* 0x002f220000100800 */
[----:B---3--:R-:W-:-:S03]  /*44230*/  @!P0 FMUL R18, R18, 16777216 ;  /* 0x4b80000012128820 */ /* 0x008fc60000400000 */
[----:B--2---:R0:W-:Y:S04]  /*44240*/  STL [R1+0x1664], R0 ;  /* 0x0016640001007387 */ /* 0x0041e80000100800 */
[----:B------:R1:W-:Y:S01]  /*44250*/  @!P0 STL [R1+0x154], R18 ;  /* 0x0001541201008387 */ /* 0x0003e20000100800 */
[----:B----4-:R-:W-:-:S03]  /*44260*/  @!P0 FMUL R19, R19, 16777216 ;  /* 0x4b80000013138820 */ /* 0x010fc60000400000 */
[----:B------:R-:W2:Y:S04]  /*44270*/  LDL R2, [R1+0x164] ;  /* 0x0001640001027983 */ /* 0x000ea80000100800 */
[----:B0-----:R-:W3:Y:S01]  /*44280*/  LDL R0, [R1+0x15c] ;  /* 0x00015c0001007983 */ /* 0x001ee20000100800 */
[----:B-1----:R-:W-:Y:S01]  /*44290*/  MOV R18, R17 ;  /* 0x0000001100127202 */ /* 0x002fe20000000f00 */
[----:B------:R-:W-:Y:S01]  /*442a0*/  IMAD.MOV.U32 R17, RZ, RZ, R16 ;  /* 0x000000ffff117224 */ /* 0x000fe200078e0010 */
[----:B------:R-:W-:Y:S01]  /*442b0*/  MOV R16, R24 ;  /* 0x0000001800107202 */ /* 0x000fe20000000f00 */
[----:B------:R-:W4:Y:S01]  /*442c0*/  LDL R3, [R1+0x168] ;  /* 0x0001680001037983 */ /* 0x000f220000100800 */
[----:B------:R-:W-:Y:S02]  /*442d0*/  MOV R24, R15 ;  /* 0x0000000f00187202 */ /* 0x000fe40000000f00 */
[----:B------:R-:W-:Y:S01]  /*442e0*/  MOV R15, R14 ;  /* 0x0000000e000f7202 */ /* 0x000fe20000000f00 */
[----:B------:R-:W-:Y:S01]  /*442f0*/  IMAD.MOV.U32 R14, RZ, RZ, R13 ;  /* 0x000000ffff0e7224 */ /* 0x000fe200078e000d */
[----:B------:R-:W-:Y:S01]  /*44300*/  MOV R13, R12 ;  /* 0x0000000c000d7202 */ /* 0x000fe20000000f00 */
[----:B------:R-:W5:Y:S01]  /*44310*/  LDL R28, [R1+0x16c] ;  /* 0x00016c00011c7983 */ /* 0x000f620000100800 */
[----:B------:R-:W-:-:S02]  /*44320*/  MOV R12, R11 ;  /* 0x0000000b000c7202 */ /* 0x000fc40000000f00 */
[----:B------:R-:W-:Y:S01]  /*44330*/  MOV R11, R10 ;  /* 0x0000000a000b7202 */ /* 0x000fe20000000f00 */
[----:B------:R-:W-:Y:S01]  /*44340*/  IMAD.MOV.U32 R10, RZ, RZ, R9 ;  /* 0x000000ffff0a7224 */ /* 0x000fe200078e0009 */
[----:B------:R-:W-:Y:S01]  /*44350*/  MOV R9, R8 ;  /* 0x0000000800097202 */ /* 0x000fe20000000f00 */
[----:B------:R-:W4:Y:S01]  /*44360*/  LDL R27, [R1+0x170] ;  /* 0x00017000011b7983 */ /* 0x000f220000100800 */
[----:B------:R-:W-:Y:S02]  /*44370*/  MOV R8, R7 ;  /* 0x0000000700087202 */ /* 0x000fe40000000f00 */
[----:B------:R-:W-:Y:S01]  /*44380*/  MOV R7, R6 ;  /* 0x0000000600077202 */ /* 0x000fe20000000f00 */
[----:B------:R-:W-:Y:S01]  /*44390*/  IMAD.MOV.U32 R6, RZ, RZ, R4 ;  /* 0x000000ffff067224 */ /* 0x000fe200078e0004 */
[----:B------:R-:W5:Y:S04]  /*443a0*/  LDL R26, [R1+0x174] ;  /* 0x00017400011a7983 */ /* 0x000f680000100800 */
[----:B------:R-:W5:Y:S04]  /*443b0*/  LDL R25, [R1+0x178] ;  /* 0x0001780001197983 */ /* 0x000f680000100800 */
[----:B------:R-:W5:Y:S04]  /*443c0*/  LDL R23, [R1+0x17c] ;  /* 0x00017c0001177983 */ /* 0x000f680000100800 */
[----:B------:R-:W5:Y:S04]  /*443d0*/  LDL R22, [R1+0x180] ;  /* 0x0001800001167983 */ /* 0x000f680000100800 */
[----:B------:R-:W5:Y:S04]  /*443e0*/  LDL R21, [R1+0x184] ;  /* 0x0001840001157983 */ /* 0x000f680000100800 */
[----:B------:R-:W5:Y:S04]  /*443f0*/  LDL R20, [R1+0x188] ;  /* 0x0001880001147983 */ /* 0x000f680000100800 */
[----:B------:R-:W5:Y:S04]  /*44400*/  LDL R4, [R1+0x18c] ;  /* 0x00018c0001047983 */ /* 0x000f680000100800 */
[----:B------:R0:W-:Y:S04]  /*44410*/  @!P0 STL [R1+0x158], R19 ;  /* 0x0001581301008387 */ /* 0x0001e80000100800 */
[----:B0-----:R-:W5:Y:S01]  /*44420*/  LDL R19, [R1+0x128] ;  /* 0x0001280001137983 */ /* 0x001f620000100800 */
[----:B---3--:R-:W-:-:S05]  /*44430*/  @!P0 FMUL R0, R0, 16777216 ;  /* 0x4b80000000008820 */ /* 0x008fca0000400000 */
[----:B------:R0:W-:Y:S04]  /*44440*/  @!P0 STL [R1+0x15c], R0 ;  /* 0x00015c0001008387 */ /* 0x0001e80000100800 */
[----:B0-----:R-:W3:Y:S01]  /*44450*/  LDL.LU R0, [R1+0x1664] ;  /* 0x0016640001007983 */ /* 0x001ee20000300800 */
[----:B--2---:R-:W-:Y:S02]  /*44460*/  @!P0 FMUL R2, R2, 16777216 ;  /* 0x4b80000002028820 */ /* 0x004fe40000400000 */
[----:B----4-:R-:W-:Y:S02]  /*44470*/  @!P0 FMUL R3, R3, 16777216 ;  /* 0x4b80000003038820 */ /* 0x010fe40000400000 */
[----:B-----5:R-:W-:Y:S02]  /*44480*/  @!P0 FMUL R28, R28, 16777216 ;  /* 0x4b8000001c1c8820 */ /* 0x020fe40000400000 */
[----:B------:R-:W-:-:S02]  /*44490*/  @!P0 FMUL R27, R27, 16777216 ;  /* 0x4b8000001b1b8820 */ /* 0x000fc40000400000 */
[----:B------:R-:W-:Y:S02]  /*444a0*/  @!P0 FMUL R26, R26, 16777216 ;  /* 0x4b8000001a1a8820 */ /* 0x000fe40000400000 */
[----:B------:R-:W-:Y:S02]  /*444b0*/  @!P0 FMUL R25, R25, 16777216 ;  /* 0x4b80000019198820 */ /* 0x000fe40000400000 */
[----:B------:R-:W-:Y:S02]  /*444c0*/  @!P0 FMUL R23, R23, 16777216 ;  /* 0x4b80000017178820 */ /* 0x000fe40000400000 */
[----:B------:R-:W-:Y:S02]  /*444d0*/  @!P0 FMUL R22, R22, 16777216 ;  /* 0x4b80000016168820 */ /* 0x000fe40000400000 */
[----:B------:R-:W-:Y:S02]  /*444e0*/  @!P0 FMUL R21, R21, 16777216 ;  /* 0x4b80000015158820 */ /* 0x000fe40000400000 */
[----:B------:R-:W-:-:S02]  /*444f0*/  @!P0 FMUL R20, R20, 16777216 ;  /* 0x4b80000014148820 */ /* 0x000fc40000400000 */
[----:B------:R-:W-:Y:S02]  /*44500*/  @!P0 FMUL R4, R4, 16777216 ;  /* 0x4b80000004048820 */ /* 0x000fe40000400000 */
[----:B---3--:R-:W-:-:S05]  /*44510*/  @!P0 FMUL R0, R0, 16777216 ;  /* 0x4b80000000008820 */ /* 0x008fca0000400000 */
[----:B------:R0:W-:Y:S04]  /*44520*/  @!P0 STL [R1+0x160], R0 ;  /* 0x0001600001008387 */ /* 0x0001e80000100800 */
[----:B0-----:R-:W2:Y:S04]  /*44530*/  LDL.LU R0, [R1+0x1660] ;  /* 0x0016600001007983 */ /* 0x001ea80000300800 */
[----:B------:R0:W-:Y:S04]  /*44540*/  @!P0 STL [R1+0x164], R2 ;  /* 0x0001640201008387 */ /* 0x0001e80000100800 */
[----:B------:R-:W-:Y:S04]  /*44550*/  @!P0 STL [R1+0x168], R3 ;  /* 0x0001680301008387 */ /* 0x000fe80000100800 */
        /* <DEDUP_REMOVED lines=8> */
[----:B------:R1:W-:Y:S04]  /*445e0*/  @!P0 STL [R1+0x18c], R4 ;  /* 0x00018c0401008387 */ /* 0x0003e80000100800 */
[----:B0-----:R-:W3:Y:S04]  /*445f0*/  LDL R2, [R1+0xe0] ;  /* 0x0000e00001027983 */ /* 0x001ee80000100800 */
[----:B-1----:R-:W4:Y:S01]  /*44600*/  LDL R4, [R1+0xd8] ;  /* 0x0000d80001047983 */ /* 0x002f220000100800 */
[----:B------:R-:W-:-:S03]  /*44610*/  @!P0 FMUL R19, R19, 16777216 ;  /* 0x4b80000013138820 */ /* 0x000fc60000400000 */
[----:B---3--:R0:W-:Y:S01]  /*44620*/  STL [R1+0x165c], R2 ;  /* 0x00165c0201007387 */ /* 0x0081e20000100800 */
[----:B----4-:R-:W-:Y:S01]  /*44630*/  @!P1 FMUL R4, R4, 16777216 ;  /* 0x4b80000004049820 */ /* 0x010fe20000400000 */
[----:B0-----:R-:W-:Y:S02]  /*44640*/  MOV R2, R18 ;  /* 0x0000001200027202 */ /* 0x001fe40000000f00 */
[----:B------:R-:W-:Y:S01]  /*44650*/  MOV R18, R17 ;  /* 0x0000001100127202 */ /* 0x000fe20000000f00 */
[----:B------:R0:W-:Y:S01]  /*44660*/  @!P0 STL [R1+0x128], R19 ;  /* 0x0001281301008387 */ /* 0x0001e20000100800 */
[----:B------:R-:W-:Y:S01]  /*44670*/  MOV R17, R16 ;  /* 0x0000001000117202 */ /* 0x000fe20000000f00 */
[----:B------:R-:W-:Y:S02]  /*44680*/  @!P1 FMUL R2, R2, 16777216 ;  /* 0x4b80000002029820 */ /* 0x000fe40000400000 */
[----:B------:R-:W-:Y:S01]  /*44690*/  IMAD.MOV.U32 R16, RZ, RZ, R24 ;  /* 0x000000ffff107224 */ /* 0x000fe200078e0018 */
[----:B------:R-:W3:Y:S04]  /*446a0*/  LDL R3, [R1+0xe4] ;  /* 0x0000e40001037983 */ /* 0x000ee80000100800 */
[----:B------:R-:W4:Y:S04]  /*446b0*/  LDL R28, [R1+0xec] ;  /* 0x0000ec00011c7983 */ /* 0x000f280000100800 */
[----:B0-----:R-:W5:Y:S04]  /*446c0*/  LDL R19, [R1+0xe8] ;  /* 0x0000e80001137983 */ /* 0x001f680000100800 */
[----:B------:R-:W2:Y:S04]  /*446d0*/  LDL R27, [R1+0xf0] ;  /* 0x0000f000011b7983 */ /* 0x000ea80000100800 */
[----:B------:R-:W2:Y:S04]  /*446e0*/  LDL R26, [R1+0xf4] ;  /* 0x0000f400011a7983 */ /* 0x000ea80000100800 */
[----:B------:R-:W2:Y:S04]  /*446f0*/  LDL R25, [R1+0xf8] ;  /* 0x0000f80001197983 */ /* 0x000ea80000100800 */
[----:B------:R-:W2:Y:S04]  /*44700*/  LDL R23, [R1+0xfc] ;  /* 0x0000fc0001177983 */ /* 0x000ea80000100800 */
[----:B------:R-:W2:Y:S04]  /*44710*/  LDL R22, [R1+0x100] ;  /* 0x0001000001167983 */ /* 0x000ea80000100800 */
[----:B------:R-:W2:Y:S04]  /*44720*/  LDL R21, [R1+0x11c] ;  /* 0x00011c0001157983 */ /* 0x000ea80000100800 */
[----:B------:R-:W2:Y:S04]  /*44730*/  LDL R24, [R1+0x134] ;  /* 0x0001340001187983 */ /* 0x000ea80000100800 */
[----:B------:R-:W2:Y:S04]  /*44740*/  LDL R20, [R1+0x140] ;  /* 0x0001400001147983 */ /* 0x000ea80000100800 */
[----:B------:R0:W-:Y:S04]  /*44750*/  @!P1 STL [R1+0xd8], R4 ;  /* 0x0000d80401009387 */ /* 0x0001e80000100800 */
[----:B0-----:R-:W2:Y:S04]  /*44760*/  LDL R4, [R1+0x144] ;  /* 0x0001440001047983 */ /* 0x001ea80000100800 */
[----:B------:R0:W-:Y:S04]  /*44770*/  @!P1 STL [R1+0xdc], R2 ;  /* 0x0000dc0201009387 */ /* 0x0001e80000100800 */
[----:B0-----:R-:W2:Y:S01]  /*44780*/  LDL.LU R2, [R1+0x165c] ;  /* 0x00165c0001027983 */ /* 0x001ea20000300800 */
[----:B---3--:R-:W-:-:S02]  /*44790*/  @!P1 FMUL R3, R3, 16777216 ;  /* 0x4b80000003039820 */ /* 0x008fc40000400000 */
[----:B----4-:R-:W-:Y:S02]  /*447a0*/  @!P1 FMUL R28, R28, 16777216 ;  /* 0x4b8000001c1c9820 */ /* 0x010fe40000400000 */
[----:B-----5:R-:W-:Y:S02]  /*447b0*/  @!P1 FMUL R19, R19, 16777216 ;  /* 0x4b80000013139820 */ /* 0x020fe40000400000 */
[----:B--2---:R-:W-:-:S03]  /*447c0*/  @!P1 FMUL R27, R27, 16777216 ;  /* 0x4b8000001b1b9820 */ /* 0x004fc60000400000 */
[----:B------:R0:W-:Y:S01]  /*447d0*/  @!P1 STL [R1+0xe8], R19 ;  /* 0x0000e81301009387 */ /* 0x0001e20000100800 */
[----:B------:R-:W-:Y:S02]  /*447e0*/  @!P1 FMUL R26, R26, 16777216 ;  /* 0x4b8000001a1a9820 */ /* 0x000fe40000400000 */
[----:B------:R-:W-:Y:S02]  /*447f0*/  @!P1 FMUL R25, R25, 16777216 ;  /* 0x4b80000019199820 */ /* 0x000fe40000400000 */
[----:B------:R-:W-:Y:S02]  /*44800*/  @!P1 FMUL R23, R23, 16777216 ;  /* 0x4b80000017179820 */ /* 0x000fe40000400000 */
[----:B------:R-:W-:Y:S02]  /*44810*/  @!P1 FMUL R22, R22, 16777216 ;  /* 0x4b80000016169820 */ /* 0x000fe40000400000 */
[----:B------:R-:W-:Y:S02]  /*44820*/  @!P1 FMUL R21, R21, 16777216 ;  /* 0x4b80000015159820 */ /* 0x000fe40000400000 */
[----:B------:R-:W-:-:S02]  /*44830*/  @!P1 FMUL R24, R24, 16777216 ;  /* 0x4b80000018189820 */ /* 0x000fc40000400000 */
[----:B------:R-:W-:Y:S02]  /*44840*/  @!P1 FMUL R20, R20, 16777216 ;  /* 0x4b80000014149820 */ /* 0x000fe40000400000 */
[----:B------:R-:W-:-:S05]  /*44850*/  @!P1 FMUL R2, R2, 16777216 ;  /* 0x4b80000002029820 */ /* 0x000fca0000400000 */
[----:B------:R1:W-:Y:S04]  /*44860*/  @!P1 STL [R1+0xe0], R2 ;  /* 0x0000e00201009387 */ /* 0x0003e80000100800 */
[----:B0-----:R-:W2:Y:S04]  /*44870*/  LDL R19, [R1+0x148] ;  /* 0x0001480001137983 */ /* 0x001ea80000100800 */
        /* <DEDUP_REMOVED lines=8> */
[----:B------:R3:W-:Y:S01]  /*44900*/  @!P1 STL [R1+0x134], R24 ;  /* 0x0001341801009387 */ /* 0x0007e20000100800 */
[----:B------:R-:W-:-:S03]  /*44910*/  @!P1 FMUL R4, R4, 16777216 ;  /* 0x4b80000004049820 */ /* 0x000fc60000400000 */
[----:B-1----:R-:W4:Y:S04]  /*44920*/  LDL R2, [R1+0x98] ;  /* 0x0000980001027983 */ /* 0x002f280000100800 */
[----:B0-----:R-:W5:Y:S01]  /*44930*/  LDL R3, [R1+0x9c] ;  /* 0x00009c0001037983 */ /* 0x001f620000100800 */
[----:B---3--:R-:W-:Y:S02]  /*44940*/  MOV R24, R15 ;  /* 0x0000000f00187202 */ /* 0x008fe40000000f00 */
[----:B------:R-:W-:Y:S02]  /*44950*/  MOV R15, R14 ;  /* 0x0000000e000f7202 */ /* 0x000fe40000000f00 */
[----:B------:R-:W-:Y:S01]  /*44960*/  MOV R14, R13 ;  /* 0x0000000d000e7202 */ /* 0x000fe20000000f00 */
[----:B------:R-:W-:Y:S01]  /*44970*/  IMAD.MOV.U32 R13, RZ, RZ, R12 ;  /* 0x000000ffff0d7224 */ /* 0x000fe200078e000c */
[----:B------:R-:W-:-:S02]  /*44980*/  MOV R12, R11 ;  /* 0x0000000b000c7202 */ /* 0x000fc40000000f00 */
[----:B------:R-:W-:Y:S02]  /*44990*/  MOV R11, R10 ;  /* 0x0000000a000b7202 */ /* 0x000fe40000000f00 */
[----:B------:R-:W-:Y:S01]  /*449a0*/  MOV R10, R9 ;  /* 0x00000009000a7202 */ /* 0x000fe20000000f00 */
[----:B------:R-:W-:Y:S01]  /*449b0*/  IMAD.MOV.U32 R9, RZ, RZ, R8 ;  /* 0x000000ffff097224 */ /* 0x000fe200078e0008 */
[----:B------:R-:W-:Y:S02]  /*449c0*/  MOV R8, R7 ;  /* 0x0000000700087202 */ /* 0x000fe40000000f00 */
[----:B------:R-:W-:Y:S02]  /*449d0*/  MOV R7, R6 ;  /* 0x0000000600077202 */ /* 0x000fe40000000f00 */
[----:B------:R-:W-:Y:S02]  /*449e0*/  MOV R6, R5 ;  /* 0x0000000500067202 */ /* 0x000fe40000000f00 */
[----:B------:R-:W3:Y:S04]  /*449f0*/  LDL R5, [R1+0x124] ;  /* 0x0001240001057983 */ /* 0x000ee80000100800 */
[----:B------:R-:W-:Y:S04]  /*44a00*/  @!P1 STL [R1+0x140], R20 ;  /* 0x0001401401009387 */ /* 0x000fe80000100800 */
[----:B------:R-:W3:Y:S04]  /*44a10*/  LDL R28, [R1+0xa0] ;  /* 0x0000a000011c7983 */ /* 0x000ee80000100800 */
[----:B------:R0:W-:Y:S04]  /*44a20*/  @!P1 STL [R1+0x144], R4 ;  /* 0x0001440401009387 */ /* 0x0001e80000100800 */
[----:B------:R-:W3:Y:S04]  /*44a30*/  LDL R27, [R1+0xa8] ;  /* 0x0000a800011b7983 */ /* 0x000ee80000100800 */
[----:B------:R-:W3:Y:S04]  /*44a40*/  LDL R26, [R1+0xac] ;  /* 0x0000ac00011a7983 */ /* 0x000ee80000100800 */
[----:B0-----:R-:W3:Y:S04]  /*44a50*/  LDL R4, [R1+0xa4] ;  /* 0x0000a40001047983 */ /* 0x001ee80000100800 */
[----:B------:R-:W3:Y:S01]  /*44a60*/  LDL R25, [R1+0xb0] ;  /* 0x0000b00001197983 */ /* 0x000ee20000100800 */
[----:B--2---:R-:W-:-:S05]  /*44a70*/  @!P1 FMUL R19, R19, 16777216 ;  /* 0x4b80000013139820 */ /* 0x004fca0000400000 */
[----:B------:R0:W-:Y:S04]  /*44a80*/  @!P1 STL [R1+0x148], R19 ;  /* 0x0001481301009387 */ /* 0x0001e80000100800 */
[----:B------:R-:W2:Y:S04]  /*44a90*/  LDL R23, [R1+0xb4] ;  /* 0x0000b40001177983 */ /* 0x000ea80000100800 */
[----:B------:R-:W2:Y:S01]  /*44aa0*/  LDL R22, [R1+0xb8] ;  /* 0x0000b80001167983 */ /* 0x000ea20000100800 */
[----:B0-----:R-:W-:Y:S01]  /*44ab0*/  IMAD.MOV.U32 R19, RZ, RZ, R18 ;  /* 0x000000ffff137224 */ /* 0x001fe200078e0012 */
[----:B------:R-:W-:-:S02]  /*44ac0*/  MOV R18, R17 ;  /* 0x0000001100127202 */ /* 0x000fc40000000f00 */
[----:B------:R-:W2:Y:S01]  /*44ad0*/  LDL R21, [R1+0xbc] ;  /* 0x0000bc0001157983 */ /* 0x000ea20000100800 */
[----:B------:R-:W-:-:S03]  /*44ae0*/  MOV R17, R16 ;  /* 0x0000001000117202 */ /* 0x000fc60000000f00 */
[----:B------:R-:W2:Y:S04]  /*44af0*/  LDL R20, [R1+0xc0] ;  /* 0x0000c00001147983 */ /* 0x000ea80000100800 */
[----:B------:R-:W2:Y:S01]  /*44b00*/  LDL R16, [R1+0xc4] ;  /* 0x0000c40001107983 */ /* 0x000ea20000100800 */
[----:B----4-:R-:W-:Y:S02]  /*44b10*/  @!P2 FMUL R2, R2, 16777216 ;  /* 0x4b8000000202a820 */ /* 0x010fe40000400000 */
[----:B-----5:R-:W-:Y:S02]  /*44b20*/  @!P2 FMUL R3, R3, 16777216 ;  /* 0x4b8000000303a820 */ /* 0x020fe40000400000 */
[----:B---3--:R-:W-:-:S05]  /*44b30*/  @!P1 FMUL R5, R5, 16777216 ;  /* 0x4b80000005059820 */ /* 0x008fca0000400000 */
[----:B------:R0:W-:Y:S04]  /*44b40*/  @!P1 STL [R1+0x124], R5 ;  /* 0x0001240501009387 */ /* 0x0001e80000100800 */
[----:B0-----:R-:W3:Y:S04]  /*44b50*/  LDL R5, [R1+0xc8] ;  /* 0x0000c80001057983 */ /* 0x001ee80000100800 */
[----:B------:R-:W-:Y:S01]  /*44b60*/  @!P2 STL [R1+0x98], R2 ;  /* 0x000098020100a387 */ /* 0x000fe20000100800 */
[----:B------:R-:W-:-:S05]  /*44b70*/  @!P2 FMUL R4, R4, 16777216 ;  /* 0x4b8000000404a820 */ /* 0x000fca0000400000 */
[----:B------:R0:W-:Y:S04]  /*44b80*/  @!P2 STL [R1+0xa4], R4 ;  /* 0x0000a4040100a387 */ /* 0x0001e80000100800 */
[----:B------:R-:W-:Y:S04]  /*44b90*/  @!P2 STL [R1+0x9c], R3 ;  /* 0x00009c030100a387 */ /* 0x000fe80000100800 */
[----:B0-----:R-:W3:Y:S01]  /*44ba0*/  LDL R4, [R1+0xcc] ;  /* 0x0000cc0001047983 */ /* 0x001ee20000100800 */
[----:B------:R-:W-:Y:S02]  /*44bb0*/  @!P2 FMUL R28, R28, 16777216 ;  /* 0x4b8000001c1ca820 */ /* 0x000fe40000400000 */
[----:B------:R-:W-:-:S02]  /*44bc0*/  @!P2 FMUL R27, R27, 16777216 ;  /* 0x4b8000001b1ba820 */ /* 0x000fc40000400000 */
[----:B------:R-:W-:Y:S02]  /*44bd0*/  @!P2 FMUL R26, R26, 16777216 ;  /* 0x4b8000001a1aa820 */ /* 0x000fe40000400000 */
[----:B------:R-:W-:Y:S01]  /*44be0*/  @!P2 FMUL R25, R25, 16777216 ;  /* 0x4b8000001919a820 */ /* 0x000fe20000400000 */
[----:B------:R-:W-:Y:S04]  /*44bf0*/  @!P2 STL [R1+0xa0], R28 ;  /* 0x0000a01c0100a387 */ /* 0x000fe80000100800 */
[----:B------:R0:W-:Y:S04]  /*44c00*/  @!P2 STL [R1+0xa8], R27 ;  /* 0x0000a81b0100a387 */ /* 0x0001e80000100800 */
[----:B------:R1:W-:Y:S04]  /*44c10*/  @!P2 STL [R1+0xac], R26 ;  /* 0x0000ac1a0100a387 */ /* 0x0003e80000100800 */
[----:B------:R5:W-:Y:S01]  /*44c20*/  @!P2 STL [R1+0xb0], R25 ;  /* 0x0000b0190100a387 */ /* 0x000be20000100800 */
[----:B0-----:R-:W-:-:S02]  /*44c30*/  MOV R27, R24 ;  /* 0x00000018001b7202 */ /* 0x001fc40000000f00 */
[----:B-1----:R-:W-:Y:S01]  /*44c40*/  MOV R26, R15 ;  /* 0x0000000f001a7202 */ /* 0x002fe20000000f00 */
[----:B-----5:R-:W-:Y:S01]  /*44c50*/  IMAD.MOV.U32 R25, RZ, RZ, R14 ;  /* 0x000000ffff197224 */ /* 0x020fe200078e000e */
[----:B------:R-:W-:Y:S01]  /*44c60*/  MOV R2, R19 ;  /* 0x0000001300027202 */ /* 0x000fe20000000f00 */
[----:B------:R-:W-:Y:S01]  /*44c70*/  IMAD.MOV.U32 R3, RZ, RZ, R18 ;  /* 0x000000ffff037224 */ /* 0x000fe200078e0012 */
[----:B------:R-:W-:Y:S02]  /*44c80*/  MOV R19, R9 ;  /* 0x0000000900137202 */ /* 0x000fe40000000f00 */
[----:B------:R-:W-:Y:S02]  /*44c90*/  MOV R18, R8 ;  /* 0x0000000800127202 */ /* 0x000fe40000000f00 */
[----:B------:R-:W-:Y:S02]  /*44ca0*/  MOV R28, R17 ;  /* 0x00000011001c7202 */ /* 0x000fe40000000f00 */
[----:B------:R-:W-:Y:S01]  /*44cb0*/  MOV R17, R7 ;  /* 0x0000000700117202 */ /* 0x000fe20000000f00 */
[----:B--2---:R-:W-:-:S02]  /*44cc0*/  @!P2 FMUL R23, R23, 16777216 ;  /* 0x4b8000001717a820 */ /* 0x004fc40000400000 */
[----:B------:R-:W-:-:S03]  /*44cd0*/  @!P2 FMUL R22, R22, 16777216 ;  /* 0x4b8000001616a820 */ /* 0x000fc60000400000 */
[----:B------:R0:W-:Y:S01]  /*44ce0*/  @!P2 STL [R1+0xb4], R23 ;  /* 0x0000b4170100a387 */ /* 0x0001e20000100800 */
[----:B------:R-:W-:-:S03]  /*44cf0*/  @!P2 FMUL R21, R21, 16777216 ;  /* 0x4b8000001515a820 */ /* 0x000fc60000400000 */
[----:B------:R1:W-:Y:S01]  /*44d00*/  @!P2 STL [R1+0xb8], R22 ;  /* 0x0000b8160100a387 */ /* 0x0003e20000100800 */
[----:B------:R-:W-:-:S03]  /*44d10*/  @!P2 FMUL R20, R20, 16777216 ;  /* 0x4b8000001414a820 */ /* 0x000fc60000400000 */
[----:B------:R2:W-:Y:S01]  /*44d20*/  @!P2 STL [R1+0xbc], R21 ;  /* 0x0000bc150100a387 */ /* 0x0005e20000100800 */
[----:B------:R-:W-:-:S03]  /*44d30*/  @!P2 FMUL R16, R16, 16777216 ;  /* 0x4b8000001010a820 */ /* 0x000fc60000400000 */
[----:B------:R5:W-:Y:S04]  /*44d40*/  @!P2 STL [R1+0xc0], R20 ;  /* 0x0000c0140100a387 */ /* 0x000be80000100800 */
[----:B------:R2:W-:Y:S04]  /*44d50*/  @!P2 STL [R1+0xc4], R16 ;  /* 0x0000c4100100a387 */ /* 0x0005e80000100800 */
[----:B------:R-:W4:Y:S01]  /*44d60*/  LDL R15, [R1+0x84] ;  /* 0x00008400010f7983 */ /* 0x000f220000100800 */
[----:B0-----:R-:W-:-:S03]  /*44d70*/  MOV R23, R13 ;  /* 0x0000000d00177202 */ /* 0x001fc60000000f00 */
[----:B------:R-:W4:Y:S01]  /*44d80*/  LDL R24, [R1+0x88] ;  /* 0x0000880001187983 */ /* 0x000f220000100800 */
[----:B-1----:R-:W-:-:S03]  /*44d90*/  MOV R22, R12 ;  /* 0x0000000c00167202 */ /* 0x002fc60000000f00 */
[----:B------:R-:W4:Y:S01]  /*44da0*/  LDL R14, [R1+0x8c] ;  /* 0x00008c00010e7983 */ /* 0x000f220000100800 */
[----:B--2---:R-:W-:-:S03]  /*44db0*/  MOV R21, R11 ;  /* 0x0000000b00157202 */ /* 0x004fc60000000f00 */
[----:B------:R-:W2:Y:S01]  /*44dc0*/  LDL R13, [R1+0x90] ;  /* 0x00009000010d7983 */ /* 0x000ea20000100800 */
[----:B-----5:R-:W-:-:S03]  /*44dd0*/  IMAD.MOV.U32 R20, RZ, RZ, R10 ;  /* 0x000000ffff147224 */ /* 0x020fc600078e000a */
[----:B------:R-:W5:Y:S01]  /*44de0*/  LDL R12, [R1+0x94] ;  /* 0x00009400010c7983 */ /* 0x000f620000100800 */
[----:B------:R-:W-:Y:S02]  /*44df0*/  IMAD.MOV.U32 R16, RZ, RZ, R6 ;  /* 0x000000ffff107224 */ /* 0x000fe400078e0006 */
[----:B---3--:R-:W-:-:S05]  /*44e00*/  @!P2 FMUL R5, R5, 16777216 ;  /* 0x4b8000000505a820 */ /* 0x008fca0000400000 */
[----:B------:R0:W-:Y:S04]  /*44e10*/  @!P2 STL [R1+0xc8], R5 ;  /* 0x0000c8050100a387 */ /* 0x0001e80000100800 */
[----:B------:R-:W3:Y:S04]  /*44e20*/  LDL R11, [R1+0x12c] ;  /* 0x00012c00010b7983 */ /* 0x000ee80000100800 */
[----:B------:R-:W3:Y:S04]  /*44e30*/  LDL R10, [R1+0x74] ;  /* 0x00007400010a7983 */ /* 0x000ee80000100800 */
[----:B------:R-:W3:Y:S04]  /*44e40*/  LDL R9, [R1+0x70] ;  /* 0x0000700001097983 */ /* 0x000ee80000100800 */
[----:B------:R-:W3:Y:S01]  /*44e50*/  LDL R8, [R1+0x64] ;  /* 0x0000640001087983 */ /* 0x000ee20000100800 */
[----:B------:R-:W-:-:S05]  /*44e60*/  @!P2 FMUL R4, R4, 16777216 ;  /* 0x4b8000000404a820 */ /* 0x000fca0000400000 */
[----:B------:R1:W-:Y:S04]  /*44e70*/  @!P2 STL [R1+0xcc], R4 ;  /* 0x0000cc040100a387 */ /* 0x0003e80000100800 */
[----:B------:R-:W3:Y:S04]  /*44e80*/  LDL R7, [R1+0x60] ;  /* 0x0000600001077983 */ /* 0x000ee80000100800 */
[----:B------:R-:W3:Y:S04]  /*44e90*/  LDL R6, [R1+0x54] ;  /* 0x0000540001067983 */ /* 0x000ee80000100800 */
[----:B0-----:R-:W3:Y:S04]  /*44ea0*/  LDL R5, [R1+0x50] ;  /* 0x0000500001057983 */ /* 0x001ee80000100800 */
[----:B-1----:R-:W3:Y:S01]  /*44eb0*/  LDL R4, [R1+0x44] ;  /* 0x0000440001047983 */ /* 0x002ee20000100800 */
[----:B------:R-:W-:-:S02]  /*44ec0*/  @!P2 FMUL R2, R2, 16777216 ;  /* 0x4b8000000202a820 */ /* 0x000fc40000400000 */
[----:B------:R-:W-:Y:S02]  /*44ed0*/  @!P2 FMUL R3, R3, 16777216 ;  /* 0x4b8000000303a820 */ /* 0x000fe40000400000 */
[----:B------:R-:W-:Y:S01]  /*44ee0*/  @!P2 FMUL R28, R28, 16777216 ;  /* 0x4b8000001c1ca820 */ /* 0x000fe20000400000 */
[----:B------:R0:W-:Y:S01]  /*44ef0*/  @!P2 STL [R1+0xd0], R2 ;  /* 0x0000d0020100a387 */ /* 0x0001e20000100800 */
[----:B------:R-:W-:Y:S02]  /*44f00*/  @!P3 FMUL R27, R27, 16777216 ;  /* 0x4b8000001b1bb820 */ /* 0x000fe40000400000 */
[----:B------:R-:W-:Y:S02]  /*44f10*/  @!P3 FMUL R26, R26, 16777216 ;  /* 0x4b8000001a1ab820 */ /* 0x000fe40000400000 */
[----:B------:R-:W-:Y:S01]  /*44f20*/  @!P3 FMUL R25, R25, 16777216 ;  /* 0x4b8000001919b820 */ /* 0x000fe20000400000 */
[----:B0-----:R-:W3:Y:S04]  /*44f30*/  LDL.LU R2, [R1+0x1658] ;  /* 0x0016580001027983 */ /* 0x001ee80000300800 */
[----:B------:R0:W-:Y:S01]  /*44f40*/  @!P2 STL [R1+0xd4], R3 ;  /* 0x0000d4030100a387 */ /* 0x0001e20000100800 */
[----:B------:R-:W-:-:S02]  /*44f50*/  @!P3 FMUL R23, R23, 16777216 ;  /* 0x4b8000001717b820 */ /* 0x000fc40000400000 */
[----:B------:R-:W-:Y:S01]  /*44f60*/  @!P3 FMUL R22, R22, 16777216 ;  /* 0x4b8000001616b820 */ /* 0x000fe20000400000 */
[----:B0-----:R-:W3:Y:S04]  /*44f70*/  LDL.LU R3, [R1+0x1654] ;  /* 0x0016540001037983 */ /* 0x001ee80000300800 */
[----:B------:R0:W-:Y:S01]  /*44f80*/  @!P2 STL [R1+0x130], R28 ;  /* 0x0001301c0100a387 */ /* 0x0001e20000100800 */
[----:B------:R-:W-:-:S03]  /*44f90*/  @!P3 FMUL R21, R21, 16777216 ;  /* 0x4b8000001515b820 */ /* 0x000fc60000400000 */
        /* <DEDUP_REMOVED lines=16> */
[----:B------:R0:W-:Y:S04]  /*450a0*/  @!P3 STL [R1+0x58], R21 ;  /* 0x000058150100b387 */ /* 0x0001e80000100800 */
        /* <DEDUP_REMOVED lines=10> */
[----:B0-----:R-:W3:Y:S01]  /*45150*/  LDL.LU R16, [R1+0x1624] ;  /* 0x0016240001107983 */ /* 0x001ee20000300800 */
[----:B----4-:R-:W-:-:S02]  /*45160*/  @!P3 FMUL R15, R15, 16777216 ;  /* 0x4b8000000f0fb820 */ /* 0x010fc40000400000 */
[----:B------:R-:W-:-:S03]  /*45170*/  @!P3 FMUL R24, R24, 16777216 ;  /* 0x4b8000001818b820 */ /* 0x000fc60000400000 */
[----:B------:R0:W-:Y:S01]  /*45180*/  @!P3 STL [R1+0x84], R15 ;  /* 0x0000840f0100b387 */ /* 0x0001e20000100800 */
[----:B------:R-:W-:Y:S02]  /*45190*/  @!P3 FMUL R14, R14, 16777216 ;  /* 0x4b8000000e0eb820 */ /* 0x000fe40000400000 */
[----:B--2---:R-:W-:Y:S01]  /*451a0*/  @!P3 FMUL R13, R13, 16777216 ;  /* 0x4b8000000d0db820 */ /* 0x004fe20000400000 */
[----:B0-----:R-:W2:Y:S01]  /*451b0*/  LDL.LU R15, [R1+0x1620] ;  /* 0x00162000010f7983 */ /* 0x001ea20000300800 */
[----:B-----5:R-:W-:-:S03]  /*451c0*/  @!P3 FMUL R12, R12, 16777216 ;  /* 0x4b8000000c0cb820 */ /* 0x020fc60000400000 */
[----:B------:R0:W-:Y:S04]  /*451d0*/  @!P3 STL [R1+0x88], R24 ;  /* 0x000088180100b387 */ /* 0x0001e80000100800 */
[----:B0-----:R-:W4:Y:S04]  /*451e0*/  LDL.LU R24, [R1+0x138] ;  /* 0x0001380001187983 */ /* 0x001f280000300800 */
[----:B------:R0:W-:Y:S04]  /*451f0*/  @!P3 STL [R1+0x8c], R14 ;  /* 0x00008c0e0100b387 */ /* 0x0001e80000100800 */
[----:B0-----:R-:W3:Y:S04]  /*45200*/  LDL.LU R14, [R1+0x161c] ;  /* 0x00161c00010e7983 */ /* 0x001ee80000300800 */
[----:B------:R0:W-:Y:S01]  /*45210*/  @!P3 STL [R1+0x90], R13 ;  /* 0x0000900d0100b387 */ /* 0x0001e20000100800 */
[----:B---3--:R-:W-:-:S03]  /*45220*/  @!P3 FMUL R11, R11, 16777216 ;  /* 0x4b8000000b0bb820 */ /* 0x008fc60000400000 */
[----:B0-----:R-:W3:Y:S01]  /*45230*/  LDL.LU R13, [R1+0x1618] ;  /* 0x00161800010d7983 */ /* 0x001ee20000300800 */
[----:B------:R-:W-:-:S03]  /*45240*/  @!P4 FMUL R10, R10, 16777216 ;  /* 0x4b8000000a0ac820 */ /* 0x000fc60000400000 */
[----:B------:R0:W-:Y:S01]  /*45250*/  @!P3 STL [R1+0x94], R12 ;  /* 0x0000940c0100b387 */ /* 0x0001e20000100800 */
[----:B------:R-:W-:Y:S02]  /*45260*/  @!P4 FMUL R9, R9, 16777216 ;  /* 0x4b8000000909c820 */ /* 0x000fe40000400000 */
[----:B------:R-:W-:Y:S01]  /*45270*/  @!P4 FMUL R8, R8, 16777216 ;  /* 0x4b8000000808c820 */ /* 0x000fe20000400000 */
[----:B0-----:R-:W2:Y:S04]  /*45280*/  LDL.LU R12, [R1+0x1614] ;  /* 0x00161400010c7983 */ /* 0x001ea80000300800 */
[----:B------:R0:W-:Y:S01]  /*45290*/  @!P3 STL [R1+0x12c], R11 ;  /* 0x00012c0b0100b387 */ /* 0x0001e20000100800 */
[----:B------:R-:W-:-:S03]  /*452a0*/  @!P4 FMUL R7, R7, 16777216 ;  /* 0x4b8000000707c820 */ /* 0x000fc60000400000 */
[----:B0-----:R-:W2:Y:S01]  /*452b0*/  LDL.LU R11, [R1+0x1610] ;  /* 0x00161000010b7983 */ /* 0x001ea20000300800 */
[----:B------:R-:W-:-:S03]  /*452c0*/  @!P4 FMUL R6, R6, 16777216 ;  /* 0x4b8000000606c820 */ /* 0x000fc60000400000 */
[----:B------:R0:W-:Y:S01]  /*452d0*/  @!P4 STL [R1+0x74], R10 ;  /* 0x0000740a0100c387 */ /* 0x0001e20000100800 */
[----:B------:R-:W-:Y:S02]  /*452e0*/  @!P4 FMUL R5, R5, 16777216 ;  /* 0x4b8000000505c820 */ /* 0x000fe40000400000 */
[----:B------:R-:W-:Y:S01]  /*452f0*/  @!P4 FMUL R4, R4, 16777216 ;  /* 0x4b8000000404c820 */ /* 0x000fe20000400000 */
[----:B0-----:R-:W2:Y:S04]  /*45300*/  LDL.LU R10, [R1+0x160c] ;  /* 0x00160c00010a7983 */ /* 0x001ea80000300800 */
[----:B------:R0:W-:Y:S04]  /*45310*/  @!P4 STL [R1+0x70], R9 ;  /* 0x000070090100c387 */ /* 0x0001e80000100800 */
[----:B0-----:R-:W2:Y:S04]  /*45320*/  LDL.LU R9, [R1+0x1608] ;  /* 0x0016080001097983 */ /* 0x001ea80000300800 */
[----:B------:R0:W-:Y:S04]  /*45330*/  @!P4 STL [R1+0x64], R8 ;  /* 0x000064080100c387 */ /* 0x0001e80000100800 */
[----:B0-----:R-:W2:Y:S04]  /*45340*/  LDL.LU R8, [R1+0x1604] ;  /* 0x0016040001087983 */ /* 0x001ea80000300800 */
        /* <DEDUP_REMOVED lines=8> */
[----:B------:R-:W-:-:S05]  /*453d0*/  @!P4 FMUL R29, R29, 16777216 ;  /* 0x4b8000001d1dc820 */ /* 0x000fca0000400000 */
[----:B------:R0:W-:Y:S04]  /*453e0*/  @!P4 STL [R1+0x40], R29 ;  /* 0x0000401d0100c387 */ /* 0x0001e80000100800 */
[----:B0-----:R-:W3:Y:S01]  /*453f0*/  LDL.LU R29, [R1+0x13c] ;  /* 0x00013c00011d7983 */ /* 0x001ee20000300800 */
[----:B------:R-:W-:Y:S02]  /*45400*/  @!P4 FMUL R23, R23, 16777216 ;  /* 0x4b8000001717c820 */ /* 0x000fe40000400000 */
[----:B------:R-:W-:Y:S02]  /*45410*/  @!P4 FMUL R22, R22, 16777216 ;  /* 0x4b8000001616c820 */ /* 0x000fe40000400000 */
[----:B------:R-:W-:Y:S02]  /*45420*/  @!P4 FMUL R21, R21, 16777216 ;  /* 0x4b8000001515c820 */ /* 0x000fe40000400000 */
[----:B------:R-:W-:-:S02]  /*45430*/  @!P4 FMUL R20, R20, 16777216 ;  /* 0x4b8000001414c820 */ /* 0x000fc40000400000 */
[----:B------:R-:W-:Y:S02]  /*45440*/  @!P4 FMUL R19, R19, 16777216 ;  /* 0x4b8000001313c820 */ /* 0x000fe40000400000 */
[----:B------:R-:W-:Y:S02]  /*45450*/  @!P4 FMUL R18, R18, 16777216 ;  /* 0x4b8000001212c820 */ /* 0x000fe40000400000 */
[----:B------:R-:W-:Y:S02]  /*45460*/  @!P4 FMUL R17, R17, 16777216 ;  /* 0x4b8000001111c820 */ /* 0x000fe40000400000 */
[----:B------:R-:W-:-:S05]  /*45470*/  @!P4 FMUL R16, R16, 16777216 ;  /* 0x4b8000001010c820 */ /* 0x000fca0000400000 */
[----:B------:R0:W-:Y:S04]  /*45480*/  STL [R1+0x1584], R16 ;  /* 0x0015841001007387 */ /* 0x0001e80000100800 */
[----:B0-----:R-:W5:Y:S04]  /*45490*/  LDL.LU R16, [R1+0x760] ;  /* 0x0007600001107983 */ /* 0x001f680000300800 */
[----:B------:R0:W-:Y:S04]  /*454a0*/  STL [R1+0x1588], R17 ;  /* 0x0015881101007387 */ /* 0x0001e80000100800 */
[----:B0-----:R-:W5:Y:S04]  /*454b0*/  LDL.LU R17, [R1+0x61c] ;  /* 0x00061c0001117983 */ /* 0x001f680000300800 */
[----:B------:R0:W-:Y:S04]  /*454c0*/  STL [R1+0x158c], R18 ;  /* 0x00158c1201007387 */ /* 0x0001e80000100800 */
[----:B0-----:R-:W5:Y:S04]  /*454d0*/  LDL.LU R18, [R1+0x764] ;  /* 0x0007640001127983 */ /* 0x001f680000300800 */
[----:B------:R-:W-:Y:S04]  /*454e0*/  STL [R1+0x1590], R19 ;  /* 0x0015901301007387 */ /* 0x000fe80000100800 */
[----:B------:R0:W-:Y:S04]  /*454f0*/  STL [R1+0x1594], R20 ;  /* 0x0015941401007387 */ /* 0x0001e80000100800 */
[----:B0-----:R-:W5:Y:S04]  /*45500*/  LDL.LU R20, [R1+0x638] ;  /* 0x0006380001147983 */ /* 0x001f680000300800 */
[----:B------:R0:W-:Y:S04]  /*45510*/  STL [R1+0x1598], R21 ;  /* 0x0015981501007387 */ /* 0x0001e80000100800 */
[----:B0-----:R-:W5:Y:S04]  /*45520*/  LDL.LU R21, [R1+0x62c] ;  /* 0x00062c0001157983 */ /* 0x001f680000300800 */
[----:B------:R0:W-:Y:S04]  /*45530*/  STL [R1+0x159c], R22 ;  /* 0x00159c1601007387 */ /* 0x0001e80000100800 */
[----:B0-----:R-:W5:Y:S04]  /*45540*/  LDL.LU R22, [R1+0x63c] ;  /* 0x00063c0001167983 */ /* 0x001f680000300800 */
[----:B------:R0:W-:Y:S04]  /*45550*/  STL [R1+0x15a0], R23 ;  /* 0x0015a01701007387 */ /* 0x0001e80000100800 */
[----:B0-----:R-:W5:Y:S01]  /*45560*/  LDL.LU R23, [R1+0x6bc] ;  /* 0x0006bc0001177983 */ /* 0x001f620000300800 */
[----:B----4-:R-:W-:-:S02]  /*45570*/  @!P4 FMUL R24, R24, 16777216 ;  /* 0x4b8000001818c820 */ /* 0x010fc40000400000 */
[----:B------:R-:W-:Y:S02]  /*45580*/  @!P5 FMUL R25, R25, 16777216 ;  /* 0x4b8000001919d820 */ /* 0x000fe40000400000 */
[----:B------:R-:W-:Y:S01]  /*45590*/  @!P5 FMUL R26, R26, 16777216 ;  /* 0x4b8000001a1ad820 */ /* 0x000fe20000400000 */
[----:B------:R-:W-:Y:S01]  /*455a0*/  STL [R1+0x15dc], R24 ;  /* 0x0015dc1801007387 */ /* 0x000fe20000100800 */
[----:B------:R-:W-:Y:S02]  /*455b0*/  @!P5 FMUL R27, R27, 16777216 ;  /* 0x4b8000001b1bd820 */ /* 0x000fe40000400000 */
[----:B------:R-:W-:Y:S01]  /*455c0*/  @!P5 FMUL R28, R28, 16777216 ;  /* 0x4b8000001c1cd820 */ /* 0x000fe20000400000 */
[----:B------:R0:W-:Y:S04]  /*455d0*/  STL [R1+0x15a4], R25 ;  /* 0x0015a41901007387 */ /* 0x0001e80000100800 */
[----:B0-----:R-:W4:Y:S04]  /*455e0*/  LDL.LU R25, [R1+0x628] ;  /* 0x0006280001197983 */ /* 0x001f280000300800 */
[----:B------:R0:W-:Y:S04]  /*455f0*/  STL [R1+0x15a8], R26 ;  /* 0x0015a81a01007387 */ /* 0x0001e80000100800 */
[----:B0-----:R-:W4:Y:S04]  /*45600*/  LDL.LU R26, [R1+0x108] ;  /* 0x00010800011a7983 */ /* 0x001f280000300800 */
[----:B------:R0:W-:Y:S01]  /*45610*/  STL [R1+0x15ac], R27 ;  /* 0x0015ac1b01007387 */ /* 0x0001e20000100800 */
[----:B--2---:R-:W-:-:S03]  /*45620*/  @!P5 FMUL R8, R8, 16777216 ;  /* 0x4b8000000808d820 */ /* 0x004fc60000400000 */
[----:B0-----:R-:W2:Y:S04]  /*45630*/  LDL.LU R27, [R1+0x104] ;  /* 0x00010400011b7983 */ /* 0x001ea80000300800 */
[----:B------:R0:W-:Y:S01]  /*45640*/  STL [R1+0x15b0], R28 ;  /* 0x0015b01c01007387 */ /* 0x0001e20000100800 */
[----:B---3--:R-:W-:-:S03]  /*45650*/  @!P5 FMUL R7, R7, 16777216 ;  /* 0x4b8000000707d820 */ /* 0x008fc60000400000 */
[----:B0-----:R-:W3:Y:S01]  /*45660*/  LDL.LU R28, [R1+0x6a0] ;  /* 0x0006a000011c7983 */ /* 0x001ee20000300800 */
[----:B------:R-:W-:Y:S02]  /*45670*/  @!P5 FMUL R6, R6, 16777216 ;  /* 0x4b8000000606d820 */ /* 0x000fe40000400000 */
[----:B------:R-:W-:Y:S02]  /*45680*/  @!P5 FMUL R5, R5, 16777216 ;  /* 0x4b8000000505d820 */ /* 0x000fe40000400000 */
[----:B------:R-:W-:-:S05]  /*45690*/  @!P5 FMUL R4, R4, 16777216 ;  /* 0x4b8000000404d820 */ /* 0x000fca0000400000 */
[----:B------:R0:W-:Y:S04]  /*456a0*/  STL [R1+0x15b4], R4 ;  /* 0x0015b40401007387 */ /* 0x0001e80000100800 */
[----:B0-----:R-:W3:Y:S04]  /*456b0*/  LDL.LU R4, [R1+0x6a4] ;  /* 0x0006a40001047983 */ /* 0x001ee80000300800 */
[----:B------:R0:W-:Y:S04]  /*456c0*/  STL [R1+0x15b8], R5 ;  /* 0x0015b80501007387 */ /* 0x0001e80000100800 */
[----:B0-----:R-:W3:Y:S04]  /*456d0*/  LDL.LU R5, [R1+0x6a8] ;  /* 0x0006a80001057983 */ /* 0x001ee80000300800 */
[----:B------:R0:W-:Y:S04]  /*456e0*/  STL [R1+0x15bc], R6 ;  /* 0x0015bc0601007387 */ /* 0x0001e80000100800 */
[----:B0-----:R-:W3:Y:S04]  /*456f0*/  LDL.LU R6, [R1+0x6ac] ;  /* 0x0006ac0001067983 */ /* 0x001ee80000300800 */
[----:B------:R0:W-:Y:S04]  /*45700*/  STL [R1+0x15c0], R7 ;  /* 0x0015c00701007387 */ /* 0x0001e80000100800 */
[----:B0-----:R-:W3:Y:S04]  /*45710*/  LDL.LU R7, [R1+0x6b0] ;  /* 0x0006b00001077983 */ /* 0x001ee80000300800 */
[----:B------:R0:W-:Y:S04]  /*45720*/  STL [R1+0x15c4], R8 ;  /* 0x0015c40801007387 */ /* 0x0001e80000100800 */
[----:B0-----:R-:W3:Y:S01]  /*45730*/  LDL.LU R8, [R1+0x6b8] ;  /* 0x0006b80001087983 */ /* 0x001ee20000300800 */
[----:B------:R-:W-:-:S02]  /*45740*/  @!P5 FMUL R9, R9, 16777216 ;  /* 0x4b8000000909d820 */ /* 0x000fc40000400000 */
[----:B------:R-:W-:Y:S02]  /*45750*/  @!P5 FMUL R10, R10, 16777216 ;  /* 0x4b8000000a0ad820 */ /* 0x000fe40000400000 */
[----:B------:R-:W-:Y:S02]  /*45760*/  @!P5 FMUL R11, R11, 16777216 ;  /* 0x4b8000000b0bd820 */ /* 0x000fe40000400000 */
[----:B------:R-:W-:Y:S01]  /*45770*/  @!P5 FMUL R12, R12, 16777216 ;  /* 0x4b8000000c0cd820 */ /* 0x000fe20000400000 */
[----:B------:R5:W-:Y:S01]  /*45780*/  STL [R1+0x15c8], R9 ;  /* 0x0015c80901007387 */ /* 0x000be20000100800 */
[----:B------:R-:W-:Y:S02]  /*45790*/  @!P5 FMUL R13, R13, 16777216 ;  /* 0x4b8000000d0dd820 */ /* 0x000fe40000400000 */
[----:B------:R-:W-:Y:S01]  /*457a0*/  @!P5 FMUL R14, R14, 16777216 ;  /* 0x4b8000000e0ed820 */ /* 0x000fe20000400000 */
[----:B------:R-:W-:Y:S01]  /*457b0*/  STL [R1+0x15cc], R10 ;  /* 0x0015cc0a01007387 */ /* 0x000fe20000100800 */
[----:B------:R-:W-:-:S02]  /*457c0*/  @!P5 FMUL R15, R15, 16777216 ;  /* 0x4b8000000f0fd820 */ /* 0x000fc40000400000 */
[----:B------:R-:W-:Y:S01]  /*457d0*/  @!P5 FMUL R29, R29, 16777216 ;  /* 0x4b8000001d1dd820 */ /* 0x000fe20000400000 */
[----:B------:R-:W-:Y:S04]  /*457e0*/  STL [R1+0x15d0], R11 ;  /* 0x0015d00b01007387 */ /* 0x000fe80000100800 */
[----:B------:R-:W-:Y:S04]  /*457f0*/  STL [R1+0x15d4], R12 ;  /* 0x0015d40c01007387 */ /* 0x000fe80000100800 */
[----:B------:R-:W-:Y:S04]  /*45800*/  STL [R1+0x15d8], R13 ;  /* 0x0015d80d01007387 */ /* 0x000fe80000100800 */
[----:B------:R-:W-:Y:S04]  /*45810*/  STL [R1+0x15e0], R14 ;  /* 0x0015e00e01007387 */ /* 0x000fe80000100800 */
[----:B------:R-:W-:Y:S04]  /*45820*/  STL [R1+0x15e4], R15 ;  /* 0x0015e40f01007387 */ /* 0x000fe80000100800 */
[----:B------:R-:W-:Y:S04]  /*45830*/  STL [R1+0x15e8], R29 ;  /* 0x0015e81d01007387 */ /* 0x000fe80000100800 */
[----:B------:R-:W4:Y:S04]  /*45840*/  LDL.LU R19, [R1+0x648] ;  /* 0x0006480001137983 */ /* 0x000f280000300800 */
[----:B------:R-:W4:Y:S01]  /*45850*/  LDL.LU R24, [R1+0x64c] ;  /* 0x00064c0001187983 */ /* 0x000f220000300800 */
[----:B-----5:R-:W-:-:S02]  /*45860*/  FSEL R9, R18, -INF , P6 ;  /* 0xff80000012097808 */ /* 0x020fc40003000000 */
[----:B------:R-:W-:-:S03]  /*45870*/  LOP3.LUT P6, RZ, R0, 0x2000000, RZ, 0xc0, !PT ;  /* 0x0200000000ff7812 */ /* 0x000fc600078cc0ff */
[----:B------:R0:W-:Y:S04]  /*45880*/  STL [R1+0x478], R9 ;  /* 0x0004780901007387 */ /* 0x0001e80000100800 */
[----:B------:R-:W5:Y:S01]  /*45890*/  LDL.LU R18, [R1+0x660] ;  /* 0x0006600001127983 */ /* 0x000f620000300800 */
[----:B0-----:R-:W-:-:S03]  /*458a0*/  FSEL R9, R16, -INF , P6 ;  /* 0xff80000010097808 */ /* 0x001fc60003000000 */
[----:B------:R-:W5:Y:S01]  /*458b0*/  LDL.LU R16, [R1+0x664] ;  /* 0x0006640001107983 */ /* 0x000f620000300800 */
[----:B------:R-:W-:-:S03]  /*458c0*/  LOP3.LUT P6, RZ, R0, 0x1000000, RZ, 0xc0, !PT ;  /* 0x0100000000ff7812 */ /* 0x000fc600078cc0ff */
[----:B------:R0:W-:Y:S01]  /*458d0*/  STL [R1+0x47c], R9 ;  /* 0x00047c0901007387 */ /* 0x0001e20000100800 */
[C---:B------:R-:W-:Y:S02]  /*458e0*/  LOP3.LUT P5, RZ, R0.reuse, 0x800, RZ, 0xc0, !PT ;  /* 0x0000080000ff7812 */ /* 0x040fe400078ac0ff */
[----:B0-----:R-:W-:Y:S02]  /*458f0*/  FSEL R9, R23, -INF , P6 ;  /* 0xff80000017097808 */ /* 0x001fe40003000000 */
[----:B------:R-:W5:Y:S01]  /*45900*/  LDL.LU R23, [R1+0x668] ;  /* 0x0006680001177983 */ /* 0x000f620000300800 */
[C---:B------:R-:W-:Y:S02]  /*45910*/  LOP3.LUT P4, RZ, R0.reuse, 0x1000, RZ, 0xc0, !PT ;  /* 0x0000100000ff7812 */ /* 0x040fe4000788c0ff */
[C---:B------:R-:W-:Y:S01]  /*45920*/  LOP3.LUT P3, RZ, R0.reuse, 0x8000, RZ, 0xc0, !PT ;  /* 0x0000800000ff7812 */ /* 0x040fe2000786c0ff */
[----:B------:R3:W-:Y:S01]  /*45930*/  STL [R1+0x480], R9 ;  /* 0x0004800901007387 */ /* 0x0007e20000100800 */
[----:B------:R-:W-:-:S02]  /*45940*/  LOP3.LUT P2, RZ, R0, 0x400000, RZ, 0xc0, !PT ;  /* 0x0040000000ff7812 */ /* 0x000fc4000784c0ff */
[C---:B------:R-:W-:Y:S02]  /*45950*/  LOP3.LUT P1, RZ, R0.reuse, 0x200000, RZ, 0xc0, !PT ;  /* 0x0020000000ff7812 */ /* 0x040fe4000782c0ff */
[----:B------:R-:W-:Y:S01]  /*45960*/  LOP3.LUT P0, RZ, R0, 0x100000, RZ, 0xc0, !PT ;  /* 0x0010000000ff7812 */ /* 0x000fe2000780c0ff */
[----:B--2---:R-:W0:Y:S01]  /*45970*/  MUFU.RCP R13, R27 ;  /* 0x0000001b000d7308 */ /* 0x004e220000001000 */
[----:B---3--:R-:W-:Y:S02]  /*45980*/  FSEL R9, R8, -INF , P5 ;  /* 0xff80000008097808 */ /* 0x008fe40002800000 */
[----:B------:R-:W-:Y:S02]  /*45990*/  FSEL R8, R7, -INF , P4 ;  /* 0xff80000007087808 */ /* 0x000fe40002000000 */
[----:B------:R-:W-:Y:S02]  /*459a0*/  FSEL R7, R6, -INF , P3 ;  /* 0xff80000006077808 */ /* 0x000fe40001800000 */
[----:B------:R-:W-:Y:S01]  /*459b0*/  FSEL R6, R5, -INF , P2 ;  /* 0xff80000005067808 */ /* 0x000fe20001000000 */
[----:B------:R-:W-:Y:S01]  /*459c0*/  STL [R1+0x484], R9 ;  /* 0x0004840901007387 */ /* 0x000fe20000100800 */
[----:B------:R-:W-:-:S02]  /*459d0*/  FSEL R5, R4, -INF , P1 ;  /* 0xff80000004057808 */ /* 0x000fc40000800000 */
[----:B------:R-:W-:Y:S01]  /*459e0*/  FSEL R4, R28, -INF , P0 ;  /* 0xff8000001c047808 */ /* 0x000fe20000000000 */
[----:B------:R-:W-:Y:S04]  /*459f0*/  STL [R1+0x488], R8 ;  /* 0x0004880801007387 */ /* 0x000fe80000100800 */
[----:B------:R-:W-:Y:S04]  /*45a00*/  STL [R1+0x48c], R7 ;  /* 0x00048c0701007387 */ /* 0x000fe80000100800 */
[----:B------:R-:W-:Y:S04]  /*45a10*/  STL [R1+0x490], R6 ;  /* 0x0004900601007387 */ /* 0x000fe80000100800 */
[----:B------:R0:W-:Y:S04]  /*45a20*/  STL [R1+0x494], R5 ;  /* 0x0004940501007387 */ /* 0x0001e80000100800 */
[----:B------:R4:W-:Y:S04]  /*45a30*/  STL [R1+0x1328], R0 ;  /* 0x0013280001007387 */ /* 0x0009e80000100800 */
[----:B------:R-:W-:Y:S01]  /*45a40*/  STL [R1+0x498], R4 ;  /* 0x0004980401007387 */ /* 0x000fe20000100800 */
[----:B0-----:R-:W-:-:S03]  /*45a50*/  FMUL R5, R13, R17 ;  /* 0x000000110d057220 */ /* 0x001fc60000400000 */
[----:B------:R-:W2:Y:S01]  /*45a60*/  LDL.LU R17, [R1+0x66c] ;  /* 0x00066c0001117983 */ /* 0x000ea20000300800 */
[C---:B------:R-:W-:Y:S02]  /*45a70*/  LOP3.LUT P6, RZ, R0.reuse, 0x800000, RZ, 0xc0, !PT ;  /* 0x0080000000ff7812 */ /* 0x040fe400078cc0ff */
[----:B------:R-:W-:Y:S01]  /*45a80*/  LOP3.LUT P1, RZ, R0, 0x80000, RZ, 0xc0, !PT ;  /* 0x0008000000ff7812 */ /* 0x000fe2000782c0ff */
[C---:B----4-:R-:W-:Y:S01]  /*45a90*/  FMUL R0, R13.reuse, R25 ;  /* 0x000000190d007220 */ /* 0x050fe20000400000 */
[----:B------:R0:W-:Y:S02]  /*45aa0*/  STL [R1+0x418], R5 ;  /* 0x0004180501007387 */ /* 0x0001e40000100800 */
[C---:B0-----:R-:W-:Y:S02]  /*45ab0*/  FMUL R5, R13.reuse, R21 ;  /* 0x000000150d057220 */ /* 0x041fe40000400000 */
[----:B------:R-:W3:Y:S04]  /*45ac0*/  LDL.LU R21, [R1+0x670] ;  /* 0x0006700001157983 */ /* 0x000ee80000300800 */
[----:B------:R0:W-:Y:S04]  /*45ad0*/  STL [R1+0x414], R0 ;  /* 0x0004140001007387 */ /* 0x0001e80000100800 */
[----:B------:R1:W-:Y:S04]  /*45ae0*/  STL [R1+0x410], R5 ;  /* 0x0004100501007387 */ /* 0x0003e80000100800 */
[----:B------:R-:W4:Y:S01]  /*45af0*/  LDL.LU R15, [R1+0x674] ;  /* 0x00067400010f7983 */ /* 0x000f220000300800 */
[----:B0-----:R-:W-:-:S03]  /*45b00*/  FMUL R0, R13, R20 ;  /* 0x000000140d007220 */ /* 0x001fc60000400000 */
[----:B------:R-:W4:Y:S04]  /*45b10*/  LDL.LU R20, [R1+0x678] ;  /* 0x0006780001147983 */ /* 0x000f280000300800 */
[----:B------:R0:W-:Y:S01]  /*45b20*/  STL [R1+0x40c], R0 ;  /* 0x00040c0001007387 */ /* 0x0001e20000100800 */
[----:B-1----:R-:W-:-:S03]  /*45b30*/  FMUL R5, R13, R19 ;  /* 0x000000130d057220 */ /* 0x002fc60000400000 */
[----:B------:R-:W4:Y:S01]  /*45b40*/  LDL.LU R14, [R1+0x67c] ;  /* 0x00067c00010e7983 */ /* 0x000f220000300800 */
[----:B0-----:R-:W-:-:S03]  /*45b50*/  FMUL R0, R13, R22 ;  /* 0x000000160d007220 */ /* 0x001fc60000400000 */
[----:B------:R-:W4:Y:S04]  /*45b60*/  LDL.LU R22, [R1+0x680] ;  /* 0x0006800001167983 */ /* 0x000f280000300800 */
[----:B------:R0:W-:Y:S04]  /*45b70*/  STL [R1+0x408], R0 ;  /* 0x0004080001007387 */ /* 0x0001e80000100800 */
[----:B------:R-:W4:Y:S04]  /*45b80*/  LDL.LU R19, [R1+0x340] ;  /* 0x0003400001137983 */ /* 0x000f280000300800 */
[----:B------:R5:W-:Y:S01]  /*45b90*/  STL [R1+0x404], R5 ;  /* 0x0004040501007387 */ /* 0x000be20000100800 */
[----:B0-----:R-:W-:-:S02]  /*45ba0*/  FMUL R0, R13, R24 ;  /* 0x000000180d007220 */ /* 0x001fc40000400000 */
[C---:B-----5:R-:W-:Y:S02]  /*45bb0*/  FMUL R5, R13.reuse, R18 ;  /* 0x000000120d057220 */ /* 0x060fe40000400000 */
[----:B------:R-:W5:Y:S04]  /*45bc0*/  LDL.LU R18, [R1+0x344] ;  /* 0x0003440001127983 */ /* 0x000f680000300800 */
[----:B------:R0:W-:Y:S04]  /*45bd0*/  STL [R1+0x400], R0 ;  /* 0x0004000001007387 */ /* 0x0001e80000100800 */
[----:B------:R-:W-:Y:S04]  /*45be0*/  STL [R1+0x3fc], R5 ;  /* 0x0003fc0501007387 */ /* 0x000fe80000100800 */
[----:B------:R-:W5:Y:S01]  /*45bf0*/  LDL.LU R12, [R1+0x348] ;  /* 0x00034800010c7983 */ /* 0x000f620000300800 */
[----:B0-----:R-:W-:-:S03]  /*45c00*/  FMUL R0, R13, R16 ;  /* 0x000000100d007220 */ /* 0x001fc60000400000 */
[----:B------:R-:W5:Y:S04]  /*45c10*/  LDL.LU R16, [R1+0x34c] ;  /* 0x00034c0001107983 */ /* 0x000f680000300800 */
[----:B------:R0:W-:Y:S04]  /*45c20*/  STL [R1+0x31c], R0 ;  /* 0x00031c0001007387 */ /* 0x0001e80000100800 */
[----:B------:R-:W5:Y:S04]  /*45c30*/  LDL.LU R11, [R1+0x3b4] ;  /* 0x0003b400010b7983 */ /* 0x000f680000300800 */
[----:B------:R-:W5:Y:S01]  /*45c40*/  LDL.LU R10, [R1+0x3b8] ;  /* 0x0003b800010a7983 */ /* 0x000f620000300800 */
[----:B0-----:R-:W-:-:S05]  /*45c50*/  FMUL R0, R13, R23 ;  /* 0x000000170d007220 */ /* 0x001fca0000400000 */
[----:B------:R2:W-:Y:S04]  /*45c60*/  STL [R1+0x318], R0 ;  /* 0x0003180001007387 */ /* 0x0005e80000100800 */
[----:B------:R-:W5:Y:S04]  /*45c70*/  LDL.LU R9, [R1+0x3bc] ;  /* 0x0003bc0001097983 */ /* 0x000f680000300800 */
[----:B------:R-:W5:Y:S04]  /*45c80*/  LDL.LU R8, [R1+0x3d0] ;  /* 0x0003d00001087983 */ /* 0x000f680000300800 */
[----:B------:R-:W5:Y:S04]  /*45c90*/  LDL.LU R7, [R1+0x3d4] ;  /* 0x0003d40001077983 */ /* 0x000f680000300800 */
[----:B------:R-:W5:Y:S04]  /*45ca0*/  LDL.LU R6, [R1+0x3d8] ;  /* 0x0003d80001067983 */ /* 0x000f680000300800 */
[----:B------:R-:W5:Y:S04]  /*45cb0*/  LDL.LU R5, [R1+0x3dc] ;  /* 0x0003dc0001057983 */ /* 0x000f680000300800 */
[----:B------:R-:W5:Y:S01]  /*45cc0*/  LDL.LU R28, [R1+0x600] ;  /* 0x00060000011c7983 */ /* 0x000f620000300800 */
[----:B------:R0:W5:Y:S03]  /*45cd0*/  MUFU.RCP R4, R26 ;  /* 0x0000001a00047308 */ /* 0x0001660000001000 */
[----:B------:R-:W5:Y:S04]  /*45ce0*/  LDL.LU R27, [R1+0x604] ;  /* 0x00060400011b7983 */ /* 0x000f680000300800 */
[----:B0-----:R-:W5:Y:S04]  /*45cf0*/  LDL.LU R26, [R1+0x608] ;  /* 0x00060800011a7983 */ /* 0x001f680000300800 */
[----:B------:R-:W5:Y:S04]  /*45d00*/  LDL.LU R25, [R1+0x60c] ;  /* 0x00060c0001197983 */ /* 0x000f680000300800 */
[----:B------:R-:W5:Y:S04]  /*45d10*/  LDL.LU R24, [R1+0x618] ;  /* 0x0006180001187983 */ /* 0x000f680000300800 */
[----:B------:R-:W5:Y:S01]  /*45d20*/  LDL.LU R23, [R1+0x2a0] ;  /* 0x0002a00001177983 */ /* 0x000f620000300800 */
[----:B--2---:R-:W-:-:S03]  /*45d30*/  FMUL R0, R13, R17 ;  /* 0x000000110d007220 */ /* 0x004fc60000400000 */
[----:B------:R-:W2:Y:S04]  /*45d40*/  LDL.LU R17, [R1+0x2a4] ;  /* 0x0002a40001117983 */ /* 0x000ea80000300800 */
[----:B------:R3:W-:Y:S02]  /*45d50*/  STL [R1+0x314], R0 ;  /* 0x0003140001007387 */ /* 0x0007e40000100800 */
[C---:B---3--:R-:W-:Y:S02]  /*45d60*/  FMUL R0, R13.reuse, R21 ;  /* 0x000000150d007220 */ /* 0x048fe40000400000 */
[----:B------:R-:W3:Y:S04]  /*45d70*/  LDL.LU R21, [R1+0x2a8] ;  /* 0x0002a80001157983 */ /* 0x000ee80000300800 */
[----:B------:R0:W-:Y:S01]  /*45d80*/  STL [R1+0x310], R0 ;  /* 0x0003100001007387 */ /* 0x0001e20000100800 */
[----:B----4-:R-:W-:-:S02]  /*45d90*/  FMUL R15, R13, R15 ;  /* 0x0000000f0d0f7220 */ /* 0x010fc40000400000 */
[C---:B0-----:R-:W-:Y:S02]  /*45da0*/  FMUL R0, R13.reuse, R20 ;  /* 0x000000140d007220 */ /* 0x041fe40000400000 */
[----:B------:R-:W4:Y:S01]  /*45db0*/  LDL.LU R20, [R1+0x2ac] ;  /* 0x0002ac0001147983 */ /* 0x000f220000300800 */
[----:B------:R-:W-:-:S03]  /*45dc0*/  FMUL R14, R13, R14 ;  /* 0x0000000e0d0e7220 */ /* 0x000fc60000400000 */
[----:B------:R-:W-:Y:S04]  /*45dd0*/  STL [R1+0x30c], R15 ;  /* 0x00030c0f01007387 */ /* 0x000fe80000100800 */
[----:B------:R0:W-:Y:S01]  /*45de0*/  STL [R1+0x308], R0 ;  /* 0x0003080001007387 */ /* 0x0001e20000100800 */
[----:B------:R-:W-:-:S03]  /*45df0*/  FMUL R13, R13, R22 ;  /* 0x000000160d0d7220 */ /* 0x000fc60000400000 */
[----:B------:R5:W-:Y:S01]  /*45e00*/  STL [R1+0x2fc], R14 ;  /* 0x0002fc0e01007387 */ /* 0x000be20000100800 */
[----:B0-----:R0:W2:Y:S03]  /*45e10*/  MUFU.RCP R0, R3 ;  /* 0x0000000300007308 */ /* 0x0010a60000001000 */
[----:B0-----:R-:W4:Y:S04]  /*45e20*/  LDL.LU R3, [R1+0x15f0] ;  /* 0x0015f00001037983 */ /* 0x001f280000300800 */
[----:B------:R0:W-:Y:S04]  /*45e30*/  STL [R1+0x2f8], R13 ;  /* 0x0002f80d01007387 */ /* 0x0001e80000100800 */
[----:B------:R-:W4:Y:S01]  /*45e40*/  LDL.LU R22, [R1+0x2b0] ;  /* 0x0002b00001167983 */ /* 0x000f220000300800 */
[----:B-----5:R-:W-:-:S02]  /*45e50*/  FMUL R14, R4, R18 ;  /* 0x00000012040e7220 */ /* 0x020fc40000400000 */
[C---:B0-----:R-:W-:Y:S02]  /*45e60*/  FMUL R13, R4.reuse, R19 ;  /* 0x00000013040d7220 */ /* 0x041fe40000400000 */
[----:B------:R-:W5:Y:S04]  /*45e70*/  LDL.LU R19, [R1+0x2b4] ;  /* 0x0002b40001137983 */ /* 0x000f680000300800 */
[----:B------:R0:W-:Y:S04]  /*45e80*/  STL [R1+0x3f8], R13 ;  /* 0x0003f80d01007387 */ /* 0x0001e80000100800 */
[----:B------:R-:W5:Y:S01]  /*45e90*/  LDL.LU R18, [R1+0x2b8] ;  /* 0x0002b80001127983 */ /* 0x000f620000300800 */
[----:B0-----:R-:W-:-:S02]  /*45ea0*/  FMUL R13, R4, R12 ;  /* 0x0000000c040d7220 */ /* 0x001fc40000400000 */
[C---:B------:R-:W-:Y:S01]  /*45eb0*/  FMUL R12, R4.reuse, R16 ;  /* 0x00000010040c7220 */ /* 0x040fe20000400000 */
[----:B------:R-:W-:Y:S04]  /*45ec0*/  STL [R1+0x3f4], R14 ;  /* 0x0003f40e01007387 */ /* 0x000fe80000100800 */
[----:B------:R-:W5:Y:S04]  /*45ed0*/  LDL.LU R16, [R1+0x2bc] ;  /* 0x0002bc0001107983 */ /* 0x000f680000300800 */
[----:B------:R0:W-:Y:S04]  /*45ee0*/  STL [R1+0x3f0], R13 ;  /* 0x0003f00d01007387 */ /* 0x0001e80000100800 */
[----:B------:R1:W-:Y:S01]  /*45ef0*/  STL [R1+0x3ec], R12 ;  /* 0x0003ec0c01007387 */ /* 0x0003e20000100800 */
[----:B0-----:R-:W-:-:S02]  /*45f00*/  FMUL R13, R4, R11 ;  /* 0x0000000b040d7220 */ /* 0x001fc40000400000 */
[C---:B------:R-:W-:Y:S02]  /*45f10*/  FMUL R11, R4.reuse, R9 ;  /* 0x00000009040b7220 */ /* 0x040fe40000400000 */
[C---:B-1----:R-:W-:Y:S02]  /*45f20*/  FMUL R12, R4.reuse, R10 ;  /* 0x0000000a040c7220 */ /* 0x042fe40000400000 */
[C---:B------:R-:W-:Y:S01]  /*45f30*/  FMUL R10, R4.reuse, R8 ;  /* 0x00000008040a7220 */ /* 0x040fe20000400000 */
[----:B------:R-:W-:Y:S01]  /*45f40*/  STL [R1+0x3e8], R13 ;  /* 0x0003e80d01007387 */ /* 0x000fe20000100800 */
[C---:B------:R-:W-:Y:S02]  /*45f50*/  FMUL R9, R4.reuse, R7 ;  /* 0x0000000704097220 */ /* 0x040fe40000400000 */
[C---:B------:R-:W-:Y:S01]  /*45f60*/  FMUL R8, R4.reuse, R6 ;  /* 0x0000000604087220 */ /* 0x040fe20000400000 */
[----:B------:R-:W-:Y:S01]  /*45f70*/  STL [R1+0x3e4], R12 ;  /* 0x0003e40c01007387 */ /* 0x000fe20000100800 */
[----:B------:R-:W-:-:S03]  /*45f80*/  FMUL R7, R4, R5 ;  /* 0x0000000504077220 */ /* 0x000fc60000400000 */
[----:B------:R-:W-:Y:S01]  /*45f90*/  STL [R1+0x3e0], R11 ;  /* 0x0003e00b01007387 */ /* 0x000fe20000100800 */
[----:B------:R-:W-:-:S03]  /*45fa0*/  FMUL R6, R4, R28 ;  /* 0x0000001c04067220 */ /* 0x000fc60000400000 */
[----:B------:R-:W-:Y:S01]  /*45fb0*/  STL [R1+0x3cc], R10 ;  /* 0x0003cc0a01007387 */ /* 0x000fe20000100800 */
[----:B------:R-:W-:-:S03]  /*45fc0*/  FMUL R5, R4, R27 ;  /* 0x0000001b04057220 */ /* 0x000fc60000400000 */
[----:B------:R-:W-:Y:S04]  /*45fd0*/  STL [R1+0x304], R9 ;  /* 0x0003040901007387 */ /* 0x000fe80000100800 */
[----:B------:R-:W-:Y:S04]  /*45fe0*/  STL [R1+0x300], R8 ;  /* 0x0003000801007387 */ /* 0x000fe80000100800 */
[----:B------:R0:W-:Y:S04]  /*45ff0*/  STL [R1+0x2f4], R7 ;  /* 0x0002f40701007387 */ /* 0x0001e80000100800 */
[----:B------:R1:W-:Y:S01]  /*46000*/  STL [R1+0x2f0], R6 ;  /* 0x0002f00601007387 */ /* 0x0003e20000100800 */
[----:B0-----:R-:W-:-:S03]  /*46010*/  FMUL R7, R4, R26 ;  /* 0x0000001a04077220 */ /* 0x001fc60000400000 */
[----:B------:R0:W-:Y:S01]  /*46020*/  STL [R1+0x2dc], R5 ;  /* 0x0002dc0501007387 */ /* 0x0001e20000100800 */
[----:B-1----:R-:W-:-:S03]  /*46030*/  FMUL R6, R4, R25 ;  /* 0x0000001904067220 */ /* 0x002fc60000400000 */
[----:B------:R-:W-:Y:S04]  /*46040*/  STL [R1+0x2d8], R7 ;  /* 0x0002d80701007387 */ /* 0x000fe80000100800 */
[----:B------:R2:W-:Y:S01]  /*46050*/  STL [R1+0x2d4], R6 ;  /* 0x0002d40601007387 */ /* 0x0005e20000100800 */
[----:B0-----:R-:W-:Y:S02]  /*46060*/  FMUL R5, R4, R24 ;  /* 0x0000001804057220 */ /* 0x001fe40000400000 */
[----:B------:R0:W1:Y:S02]  /*46070*/  MUFU.RCP R4, R2 ;  /* 0x0000000200047308 */ /* 0x0000640000001000 */
[----:B0-----:R-:W5:Y:S04]  /*46080*/  LDL.LU R2, [R1+0x15ec] ;  /* 0x0015ec0001027983 */ /* 0x001f680000300800 */
[----:B------:R0:W-:Y:S01]  /*46090*/  STL [R1+0x2d0], R5 ;  /* 0x0002d00501007387 */ /* 0x0001e20000100800 */
[----:B--2---:R-:W-:-:S03]  /*460a0*/  FMUL R6, R0, R17 ;  /* 0x0000001100067220 */ /* 0x004fc60000400000 */
[----:B------:R-:W2:Y:S01]  /*460b0*/  LDL.LU R17, [R1+0x2c8] ;  /* 0x0002c80001117983 */ /* 0x000ea20000300800 */
[----:B0-----:R-:W-:-:S05]  /*460c0*/  FMUL R5, R0, R23 ;  /* 0x0000001700057220 */ /* 0x001fca0000400000 */
[----:B------:R3:W-:Y:S04]  /*460d0*/  STL [R1+0x3c8], R5 ;  /* 0x0003c80501007387 */ /* 0x0007e80000100800 */
[----:B------:R-:W-:Y:S04]  /*460e0*/  STL [R1+0x3c4], R6 ;  /* 0x0003c40601007387 */ /* 0x000fe80000100800 */
[----:B------:R-:W2:Y:S01]  /*460f0*/  LDL.LU R12, [R1+0x2cc] ;  /* 0x0002cc00010c7983 */ /* 0x000ea20000300800 */
[----:B---3--:R-:W-:-:S03]  /*46100*/  FMUL R5, R0, R21 ;  /* 0x0000001500057220 */ /* 0x008fc60000400000 */
[----:B------:R-:W3:Y:S04]  /*46110*/  LDL.LU R21, [R1+0x2e0] ;  /* 0x0002e00001157983 */ /* 0x000ee80000300800 */
[----:B------:R4:W-:Y:S04]  /*46120*/  STL [R1+0x3c0], R5 ;  /* 0x0003c00501007387 */ /* 0x0009e80000100800 */
[----:B------:R-:W3:Y:S04]  /*46130*/  LDL.LU R11, [R1+0x2e4] ;  /* 0x0002e400010b7983 */ /* 0x000ee80000300800 */
[----:B------:R-:W3:Y:S01]  /*46140*/  LDL.LU R10, [R1+0x2e8] ;  /* 0x0002e800010a7983 */ /* 0x000ee20000300800 */
[----:B----4-:R-:W-:-:S05]  /*46150*/  FMUL R5, R0, R20 ;  /* 0x0000001400057220 */ /* 0x010fca0000400000 */
[----:B------:R0:W-:Y:S04]  /*46160*/  STL [R1+0x3bc], R5 ;  /* 0x0003bc0501007387 */ /* 0x0001e80000100800 */
[----:B------:R-:W4:Y:S04]  /*46170*/  LDL.LU R24, [R1+0x2ec] ;  /* 0x0002ec0001187983 */ /* 0x000f280000300800 */
[----:B------:R-:W4:Y:S04]  /*46180*/  LDL.LU R20, [R1+0x114] ;  /* 0x0001140001147983 */ /* 0x000f280000300800 */
[----:B------:R-:W1:Y:S01]  /*46190*/  LDL.LU R23, [R1+0x250] ;  /* 0x0002500001177983 */ /* 0x000e620000300800 */
[----:B0-----:R-:W-:-:S02]  /*461a0*/  FMUL R5, R0, R22 ;  /* 0x0000001600057220 */ /* 0x001fc40000400000 */
[----:B-----5:R-:W-:-:S03]  /*461b0*/  FMUL R6, R0, R19 ;  /* 0x0000001300067220 */ /* 0x020fc60000400000 */
[----:B------:R0:W-:Y:S04]  /*461c0*/  STL [R1+0x3b8], R5 ;  /* 0x0003b80501007387 */ /* 0x0001e80000100800 */
[----:B------:R-:W-:Y:S04]  /*461d0*/  STL [R1+0x3b4], R6 ;  /* 0x0003b40601007387 */ /* 0x000fe80000100800 */
[----:B------:R-:W5:Y:S01]  /*461e0*/  LDL.LU R27, [R1+0x254] ;  /* 0x00025400011b7983 */ /* 0x000f620000300800 */
[----:B0-----:R-:W-:-:S03]  /*461f0*/  FMUL R5, R0, R18 ;  /* 0x0000001200057220 */ /* 0x001fc60000400000 */
[----:B------:R-:W5:Y:S04]  /*46200*/  LDL.LU R22, [R1+0x258] ;  /* 0x0002580001167983 */ /* 0x000f680000300800 */
[----:B------:R0:W-:Y:S02]  /*46210*/  STL [R1+0x3ac], R5 ;  /* 0x0003ac0501007387 */ /* 0x0001e40000100800 */
[C---:B0-----:R-:W-:Y:S02]  /*46220*/  FMUL R5, R0.reuse, R16 ;  /* 0x0000001000057220 */ /* 0x041fe40000400000 */
[----:B------:R-:W5:Y:S04]  /*46230*/  LDL.LU R16, [R1+0x25c] ;  /* 0x00025c0001107983 */ /* 0x000f680000300800 */
[----:B------:R0:W-:Y:S04]  /*46240*/  STL [R1+0x3a8], R5 ;  /* 0x0003a80501007387 */ /* 0x0001e80000100800 */
[----:B------:R-:W5:Y:S04]  /*46250*/  LDL.LU R9, [R1+0x260] ;  /* 0x0002600001097983 */ /* 0x000f680000300800 */
[----:B------:R-:W5:Y:S01]  /*46260*/  LDL.LU R19, [R1+0x264] ;  /* 0x0002640001137983 */ /* 0x000f620000300800 */
[----:B------:R-:W-:-:S02]  /*46270*/  FMUL R3, R0, R3 ;  /* 0x0000000300037220 */ /* 0x000fc40000400000 */
[----:B------:R-:W-:-:S05]  /*46280*/  FMUL R2, R0, R2 ;  /* 0x0000000200027220 */ /* 0x000fca0000400000 */
[----:B------:R2:W-:Y:S04]  /*46290*/  STL [R1+0x1504], R2 ;  /* 0x0015040201007387 */ /* 0x0005e80000100800 */
[----:B------:R-:W5:Y:S04]  /*462a0*/  LDL.LU R8, [R1+0x268] ;  /* 0x0002680001087983 */ /* 0x000f680000300800 */
[----:B------:R-:W5:Y:S04]  /*462b0*/  LDL.LU R7, [R1+0x26c] ;  /* 0x00026c0001077983 */ /* 0x000f680000300800 */
[----:B------:R-:W5:Y:S04]  /*462c0*/  LDL.LU R26, [R1+0x280] ;  /* 0x00028000011a7983 */ /* 0x000f680000300800 */
[----:B------:R-:W5:Y:S04]  /*462d0*/  LDL.LU R6, [R1+0x284] ;  /* 0x0002840001067983 */ /* 0x000f680000300800 */
[----:B0-----:R-:W5:Y:S04]  /*462e0*/  LDL.LU R5, [R1+0x288] ;  /* 0x0002880001057983 */ /* 0x001f680000300800 */
[----:B------:R-:W5:Y:S04]  /*462f0*/  LDL.LU R28, [R1+0x28c] ;  /* 0x00028c00011c7983 */ /* 0x000f680000300800 */
[----:B------:R-:W5:Y:S04]  /*46300*/  LDL.LU R25, [R1+0x290] ;  /* 0x0002900001197983 */ /* 0x000f680000300800 */
[----:B------:R-:W5:Y:S04]  /*46310*/  LDL.LU R18, [R1+0x294] ;  /* 0x0002940001127983 */ /* 0x000f680000300800 */
[----:B------:R0:W-:Y:S01]  /*46320*/  STL [R1+0x1508], R3 ;  /* 0x0015080301007387 */ /* 0x0001e20000100800 */
[----:B--2---:R-:W-:-:S03]  /*46330*/  FMUL R2, R0, R17 ;  /* 0x0000001100027220 */ /* 0x004fc60000400000 */
[----:B------:R-:W2:Y:S04]  /*46340*/  LDL.LU R17, [R1+0x298] ;  /* 0x0002980001117983 */ /* 0x000ea80000300800 */
[----:B------:R3:W-:Y:S01]  /*46350*/  STL [R1+0x2a4], R2 ;  /* 0x0002a40201007387 */ /* 0x0007e20000100800 */
[C---:B0-----:R-:W-:Y:S02]  /*46360*/  FMUL R3, R0.reuse, R12 ;  /* 0x0000000c00037220 */ /* 0x041fe40000400000 */
[C---:B---3--:R-:W-:Y:S02]  /*46370*/  FMUL R2, R0.reuse, R21 ;  /* 0x0000001500027220 */ /* 0x048fe40000400000 */
[----:B------:R-:W3:Y:S04]  /*46380*/  LDL.LU R21, [R1+0x29c] ;  /* 0x00029c0001157983 */ /* 0x000ee80000300800 */
[----:B------:R0:W-:Y:S01]  /*46390*/  STL [R1+0x2a0], R3 ;  /* 0x0002a00301007387 */ /* 0x0001e20000100800 */
[----:B------:R-:W-:-:S03]  /*463a0*/  FMUL R11, R0, R11 ;  /* 0x0000000b000b7220 */ /* 0x000fc60000400000 */
[----:B------:R4:W-:Y:S01]  /*463b0*/  STL [R1+0x27c], R2 ;  /* 0x00027c0201007387 */ /* 0x0009e20000100800 */
[----:B0-----:R-:W-:-:S03]  /*463c0*/  FMUL R3, R0, R10 ;  /* 0x0000000a00037220 */ /* 0x001fc60000400000 */
[----:B------:R-:W-:Y:S01]  /*463d0*/  STL [R1+0x278], R11 ;  /* 0x0002780b01007387 */ /* 0x000fe20000100800 */
[----:B----4-:R-:W-:-:S03]  /*463e0*/  FMUL R2, R0, R24 ;  /* 0x0000001800027220 */ /* 0x010fc60000400000 */
[----:B------:R-:W-:Y:S01]  /*463f0*/  STL [R1+0x274], R3 ;  /* 0x0002740301007387 */ /* 0x000fe20000100800 */
[----:B------:R0:W4:Y:S03]  /*46400*/  MUFU.RCP R0, R20 ;  /* 0x0000001400007308 */ /* 0x0001260000001000 */
[----:B------:R-:W4:Y:S04]  /*46410*/  LDL.LU R24, [R1+0x118] ;  /* 0x0001180001187983 */ /* 0x000f280000300800 */
[----:B------:R1:W-:Y:S04]  /*46420*/  STL [R1+0x270], R2 ;  /* 0x0002700201007387 */ /* 0x0003e80000100800 */
[----:B0-----:R-:W4:Y:S01]  /*46430*/  LDL.LU R20, [R1+0x210] ;  /* 0x0002100001147983 */ /* 0x001f220000300800 */
[----:B-1----:R-:W-:-:S03]  /*46440*/  FMUL R2, R4, R23 ;  /* 0x0000001704027220 */ /* 0x002fc60000400000 */
[----:B------:R-:W4:Y:S04]  /*46450*/  LDL.LU R23, [R1+0x214] ;  /* 0x0002140001177983 */ /* 0x000f280000300800 */
[----:B------:R0:W-:Y:S01]  /*46460*/  STL [R1+0x3a4], R2 ;  /* 0x0003a40201007387 */ /* 0x0001e20000100800 */
[----:B-----5:R-:W-:-:S03]  /*46470*/  FMUL R3, R4, R27 ;  /* 0x0000001b04037220 */ /* 0x020fc60000400000 */
[----:B------:R-:W5:Y:S01]  /*46480*/  LDL.LU R27, [R1+0x218] ;  /* 0x00021800011b7983 */ /* 0x000f620000300800 */
[----:B0-----:R-:W-:-:S03]  /*46490*/  FMUL R2, R4, R22 ;  /* 0x0000001604027220 */ /* 0x001fc60000400000 */
[----:B------:R-:W-:Y:S04]  /*464a0*/  STL [R1+0x3a0], R3 ;  /* 0x0003a00301007387 */ /* 0x000fe80000100800 */
[----:B------:R-:W5:Y:S04]  /*464b0*/  LDL.LU R22, [R1+0x21c] ;  /* 0x00021c0001167983 */ /* 0x000f680000300800 */
[----:B------:R0:W-:Y:S02]  /*464c0*/  STL [R1+0x39c], R2 ;  /* 0x00039c0201007387 */ /* 0x0001e40000100800 */
[----:B0-----:R-:W-:-:S02]  /*464d0*/  FMUL R2, R4, R16 ;  /* 0x0000001004027220 */ /* 0x001fc40000400000 */
[----:B------:R-:W5:Y:S01]  /*464e0*/  LDL.LU R16, [R1+0x220] ;  /* 0x0002200001107983 */ /* 0x000f620000300800 */
[----:B------:R-:W-:-:S03]  /*464f0*/  FMUL R3, R4, R9 ;  /* 0x0000000904037220 */ /* 0x000fc60000400000 */
[----:B------:R0:W-:Y:S02]  /*46500*/  STL [R1+0x398], R2 ;  /* 0x0003980201007387 */ /* 0x0001e40000100800 */
[C---:B0-----:R-:W-:Y:S02]  /*46510*/  FMUL R2, R4.reuse, R19 ;  /* 0x0000001304027220 */ /* 0x041fe40000400000 */
[----:B------:R-:W5:Y:S04]  /*46520*/  LDL.LU R19, [R1+0x224] ;  /* 0x0002240001137983 */ /* 0x000f680000300800 */
[----:B------:R0:W-:Y:S04]  /*46530*/  STL [R1+0x394], R3 ;  /* 0x0003940301007387 */ /* 0x0001e80000100800 */
[----:B------:R1:W-:Y:S01]  /*46540*/  STL [R1+0x390], R2 ;  /* 0x0003900201007387 */ /* 0x0003e20000100800 */
[----:B------:R-:W-:-:S02]  /*46550*/  FMUL R8, R4, R8 ;  /* 0x0000000804087220 */ /* 0x000fc40000400000 */
[----:B0-----:R-:W-:-:S03]  /*46560*/  FMUL R3, R4, R7 ;  /* 0x0000000704037220 */ /* 0x001fc60000400000 */
[----:B------:R-:W-:Y:S01]  /*46570*/  STL [R1+0x38c], R8 ;  /* 0x00038c0801007387 */ /* 0x000fe20000100800 */
[----:B-1----:R-:W-:-:S03]  /*46580*/  FMUL R2, R4, R26 ;  /* 0x0000001a04027220 */ /* 0x002fc60000400000 */
[----:B------:R-:W5:Y:S04]  /*46590*/  LDL.LU R26, [R1+0x228] ;  /* 0x00022800011a7983 */ /* 0x000f680000300800 */
[----:B------:R0:W-:Y:S04]  /*465a0*/  STL [R1+0x388], R3 ;  /* 0x0003880301007387 */ /* 0x0001e80000100800 */
[----:B------:R1:W-:Y:S01]  /*465b0*/  STL [R1+0x26c], R2 ;  /* 0x00026c0201007387 */ /* 0x0003e20000100800 */
[C---:B0-----:R-:W-:Y:S02]  /*465c0*/  FMUL R3, R4.reuse, R6 ;  /* 0x0000000604037220 */ /* 0x041fe40000400000 */
[----:B-1----:R-:W-:-:S02]  /*465d0*/  FMUL R2, R4, R5 ;  /* 0x0000000504027220 */ /* 0x002fc40000400000 */
[C---:B------:R-:W-:Y:S01]  /*465e0*/  FMUL R5, R4.reuse, R28 ;  /* 0x0000001c04057220 */ /* 0x040fe20000400000 */
[----:B------:R-:W-:Y:S04]  /*465f0*/  STL [R1+0x268], R3 ;  /* 0x0002680301007387 */ /* 0x000fe80000100800 */
[----:B------:R0:W-:Y:S04]  /*46600*/  STL [R1+0x264], R2 ;  /* 0x0002640201007387 */ /* 0x0001e80000100800 */
[----:B------:R-:W-:Y:S01]  /*46610*/  STL [R1+0x260], R5 ;  /* 0x0002600501007387 */ /* 0x000fe20000100800 */
[----:B0-----:R-:W-:-:S03]  /*46620*/  FMUL R2, R4, R18 ;  /* 0x0000001204027220 */ /* 0x001fc60000400000 */
[----:B------:R-:W5:Y:S01]  /*46630*/  LDL.LU R18, [R1+0x22c] ;  /* 0x00022c0001127983 */ /* 0x000f620000300800 */
[----:B------:R-:W-:-:S05]  /*46640*/  FMUL R3, R4, R25 ;  /* 0x0000001904037220 */ /* 0x000fca0000400000 */
[----:B------:R2:W-:Y:S04]  /*46650*/  STL [R1+0x25c], R3 ;  /* 0x00025c0301007387 */ /* 0x0005e80000100800 */
[----:B------:R3:W-:Y:S01]  /*46660*/  STL [R1+0x258], R2 ;  /* 0x0002580201007387 */ /* 0x0007e20000100800 */
[----:B--2---:R-:W-:-:S03]  /*46670*/  FMUL R3, R4, R17 ;  /* 0x0000001104037220 */ /* 0x004fc60000400000 */
[----:B------:R-:W2:Y:S04]  /*46680*/  LDL.LU R17, [R1+0x230] ;  /* 0x0002300001117983 */ /* 0x000ea80000300800 */
[----:B------:R0:W-:Y:S04]  /*46690*/  STL [R1+0x150c], R3 ;  /* 0x00150c0301007387 */ /* 0x0001e80000100800 */
[----:B------:R-:W2:Y:S04]  /*466a0*/  LDL.LU R12, [R1+0x234] ;  /* 0x00023400010c7983 */ /* 0x000ea80000300800 */
[----:B------:R-:W2:Y:S01]  /*466b0*/  LDL.LU R25, [R1+0x238] ;  /* 0x0002380001197983 */ /* 0x000ea20000300800 */
[----:B---3--:R-:W-:-:S03]  /*466c0*/  FMUL R2, R4, R21 ;  /* 0x0000001504027220 */ /* 0x008fc60000400000 */
[----:B------:R-:W3:Y:S04]  /*466d0*/  LDL.LU R21, [R1+0x23c] ;  /* 0x00023c0001157983 */ /* 0x000ee80000300800 */
[----:B------:R1:W-:Y:S01]  /*466e0*/  STL [R1+0x1510], R2 ;  /* 0x0015100201007387 */ /* 0x0003e20000100800 */
[----:B----4-:R4:W1:Y:S01]  /*466f0*/  MUFU.RCP R4, R24 ;  /* 0x0000001800047308 */ /* 0x0108620000001000 */
[C---:B0-----:R-:W-:Y:S02]  /*46700*/  FMUL R3, R0.reuse, R20 ;  /* 0x0000001400037220 */ /* 0x041fe40000400000 */
[----:B------:R-:W3:Y:S04]  /*46710*/  LDL.LU R20, [R1+0x240] ;  /* 0x0002400001147983 */ /* 0x000ee80000300800 */
[----:B------:R-:W-:Y:S01]  /*46720*/  STL [R1+0x384], R3 ;  /* 0x0003840301007387 */ /* 0x000fe20000100800 */
[----:B-1----:R-:W-:-:S03]  /*46730*/  FMUL R2, R0, R23 ;  /* 0x0000001700027220 */ /* 0x002fc60000400000 */
[----:B----4-:R-:W4:Y:S04]  /*46740*/  LDL R24, [R1+0x244] ;  /* 0x0002440001187983 */ /* 0x010f280000100800 */
[----:B------:R-:W4:Y:S04]  /*46750*/  LDL.LU R23, [R1+0x248] ;  /* 0x0002480001177983 */ /* 0x000f280000300800 */
[----:B------:R5:W-:Y:S02]  /*46760*/  STL [R1+0x380], R2 ;  /* 0x0003800201007387 */ /* 0x000be40000100800 */
[----:B-----5:R-:W-:-:S02]  /*46770*/  FMUL R2, R0, R27 ;  /* 0x0000001b00027220 */ /* 0x020fc40000400000 */
[C---:B------:R-:W-:Y:S02]  /*46780*/  FMUL R3, R0.reuse, R22 ;  /* 0x0000001600037220 */ /* 0x040fe40000400000 */
        /* <DEDUP_REMOVED lines=13> */
[----:B------:R-:W5:Y:S01]  /*46860*/  LDL.LU R7, [R1+0x1e4] ;  /* 0x0001e40001077983 */ /* 0x000f620000300800 */
[----:B0-----:R-:W-:-:S05]  /*46870*/  FMUL R2, R0, R26 ;  /* 0x0000001a00027220 */ /* 0x001fca0000400000 */
[----:B------:R2:W-:Y:S04]  /*46880*/  STL [R1+0x36c], R2 ;  /* 0x00036c0201007387 */ /* 0x0005e80000100800 */
[----:B------:R-:W5:Y:S04]  /*46890*/  LDL.LU R6, [R1+0x1e8] ;  /* 0x0001e80001067983 */ /* 0x000f680000300800 */
[----:B------:R-:W5:Y:S04]  /*468a0*/  LDL.LU R5, [R1+0x1ec] ;  /* 0x0001ec0001057983 */ /* 0x000f680000300800 */
[----:B------:R-:W5:Y:S04]  /*468b0*/  LDL.LU R28, [R1+0x1f0] ;  /* 0x0001f000011c7983 */ /* 0x000f680000300800 */
[----:B------:R-:W5:Y:S01]  /*468c0*/  LDL R27, [R1+0x1f4] ;  /* 0x0001f400011b7983 */ /* 0x000f620000100800 */
[----:B------:R-:W-:-:S05]  /*468d0*/  FMUL R3, R0, R18 ;  /* 0x0000001200037220 */ /* 0x000fca0000400000 */
[----:B------:R0:W-:Y:S04]  /*468e0*/  STL [R1+0x364], R3 ;  /* 0x0003640301007387 */ /* 0x0001e80000100800 */
[----:B------:R-:W5:Y:S04]  /*468f0*/  LDL.LU R26, [R1+0x1f8] ;  /* 0x0001f800011a7983 */ /* 0x000f680000300800 */
[----:B------:R-:W5:Y:S01]  /*46900*/  LDL.LU R18, [R1+0x1fc] ;  /* 0x0001fc0001127983 */ /* 0x000f620000300800 */
[----:B--2---:R-:W-:-:S05]  /*46910*/  FMUL R2, R0, R17 ;  /* 0x0000001100027220 */ /* 0x004fca0000400000 */
[----:B------:R3:W-:Y:S04]  /*46920*/  STL [R1+0x22c], R2 ;  /* 0x00022c0201007387 */ /* 0x0007e80000100800 */
[----:B------:R-:W2:Y:S01]  /*46930*/  LDL.LU R17, [R1+0x200] ;  /* 0x0002000001117983 */ /* 0x000ea20000300800 */
[C---:B------:R-:W-:Y:S02]  /*46940*/  FMUL R12, R0.reuse, R12 ;  /* 0x0000000c000c7220 */ /* 0x040fe40000400000 */
[----:B0-----:R-:W-:-:S03]  /*46950*/  FMUL R3, R0, R25 ;  /* 0x0000001900037220 */ /* 0x001fc60000400000 */
[----:B------:R-:W-:Y:S01]  /*46960*/  STL [R1+0x228], R12 ;  /* 0x0002280c01007387 */ /* 0x000fe20000100800 */
[----:B---3--:R-:W-:-:S03]  /*46970*/  FMUL R2, R0, R21 ;  /* 0x0000001500027220 */ /* 0x008fc60000400000 */
[----:B------:R-:W3:Y:S04]  /*46980*/  LDL.LU R25, [R1+0x204] ;  /* 0x0002040001197983 */ /* 0x000ee80000300800 */
[----:B------:R-:W-:Y:S04]  /*46990*/  STL [R1+0x224], R3 ;  /* 0x0002240301007387 */ /* 0x000fe80000100800 */
[----:B------:R-:W3:Y:S04]  /*469a0*/  LDL.LU R21, [R1+0x208] ;  /* 0x0002080001157983 */ /* 0x000ee80000300800 */
[----:B------:R0:W-:Y:S02]  /*469b0*/  STL [R1+0x220], R2 ;  /* 0x0002200201007387 */ /* 0x0001e40000100800 */
[----:B0-----:R-:W-:-:S02]  /*469c0*/  FMUL R2, R0, R20 ;  /* 0x0000001400027220 */ /* 0x001fc40000400000 */
[----:B------:R-:W3:Y:S04]  /*469d0*/  LDL.LU R20, [R1+0x20c] ;  /* 0x00020c0001147983 */ /* 0x000ee80000300800 */
[----:B------:R0:W-:Y:S01]  /*469e0*/  STL [R1+0x21c], R2 ;  /* 0x00021c0201007387 */ /* 0x0001e20000100800 */
[----:B----4-:R-:W-:-:S03]  /*469f0*/  FMUL R3, R0, R24 ;  /* 0x0000001800037220 */ /* 0x010fc60000400000 */
[----:B------:R-:W4:Y:S01]  /*46a00*/  LDL.LU R24, [R1+0x128] ;  /* 0x0001280001187983 */ /* 0x000f220000300800 */
[----:B0-----:R-:W-:-:S03]  /*46a10*/  FMUL R2, R0, R23 ;  /* 0x0000001700027220 */ /* 0x001fc60000400000 */
[----:B------:R-:W-:Y:S04]  /*46a20*/  STL [R1+0x218], R3 ;  /* 0x0002180301007387 */ /* 0x000fe80000100800 */
[----:B------:R-:W4:Y:S04]  /*46a30*/  LDL.LU R23, [R1+0x190] ;  /* 0x0001900001177983 */ /* 0x000f280000300800 */
[----:B------:R5:W-:Y:S02]  /*46a40*/  STL [R1+0x214], R2 ;  /* 0x0002140201007387 */ /* 0x000be40000100800 */
[----:B-----5:R-:W-:-:S02]  /*46a50*/  FMUL R2, R0, R22 ;  /* 0x0000001600027220 */ /* 0x020fc40000400000 */
[----:B------:R-:W4:Y:S04]  /*46a60*/  LDL.LU R22, [R1+0x194] ;  /* 0x0001940001167983 */ /* 0x000f280000300800 */
[----:B------:R0:W-:Y:S02]  /*46a70*/  STL [R1+0x210], R2 ;  /* 0x0002100201007387 */ /* 0x0001e40000100800 */
[C---:B0-----:R-:W-:Y:S02]  /*46a80*/  FMUL R2, R4.reuse, R16 ;  /* 0x0000001004027220 */ /* 0x041fe40000400000 */
[----:B------:R-:W4:Y:S04]  /*46a90*/  LDL.LU R16, [R1+0x198] ;  /* 0x0001980001107983 */ /* 0x000f280000300800 */
[----:B------:R0:W-:Y:S01]  /*46aa0*/  STL [R1+0x368], R2 ;  /* 0x0003680201007387 */ /* 0x0001e20000100800 */
[----:B------:R-:W-:-:S02]  /*46ab0*/  FMUL R10, R4, R10 ;  /* 0x0000000a040a7220 */ /* 0x000fc40000400000 */
[----:B------:R-:W-:-:S03]  /*46ac0*/  FMUL R3, R4, R9 ;  /* 0x0000000904037220 */ /* 0x000fc60000400000 */
[----:B------:R-:W-:Y:S01]  /*46ad0*/  STL [R1+0x360], R10 ;  /* 0x0003600a01007387 */ /* 0x000fe20000100800 */
[----:B0-----:R-:W-:-:S03]  /*46ae0*/  FMUL R2, R4, R19 ;  /* 0x0000001304027220 */ /* 0x001fc60000400000 */
[----:B------:R-:W4:Y:S04]  /*46af0*/  LDL.LU R19, [R1+0x19c] ;  /* 0x00019c0001137983 */ /* 0x000f280000300800 */
[----:B------:R0:W-:Y:S04]  /*46b00*/  STL [R1+0x35c], R3 ;  /* 0x00035c0301007387 */ /* 0x0001e80000100800 */
[----:B------:R1:W-:Y:S01]  /*46b10*/  STL [R1+0x358], R2 ;  /* 0x0003580201007387 */ /* 0x0003e20000100800 */
[C---:B0-----:R-:W-:Y:S02]  /*46b20*/  FMUL R3, R4.reuse, R8 ;  /* 0x0000000804037220 */ /* 0x041fe40000400000 */
[----:B-1----:R-:W-:-:S03]  /*46b30*/  FMUL R2, R4, R7 ;  /* 0x0000000704027220 */ /* 0x002fc60000400000 */
[----:B------:R0:W-:Y:S04]  /*46b40*/  STL [R1+0x354], R3 ;  /* 0x0003540301007387 */ /* 0x0001e80000100800 */
[----:B------:R1:W-:Y:S01]  /*46b50*/  STL [R1+0x350], R2 ;  /* 0x0003500201007387 */ /* 0x0003e20000100800 */
[C---:B------:R-:W-:Y:S02]  /*46b60*/  FMUL R6, R4.reuse, R6 ;  /* 0x0000000604067220 */ /* 0x040fe40000400000 */
[C---:B0-----:R-:W-:Y:S02]  /*46b70*/  FMUL R3, R4.reuse, R5 ;  /* 0x0000000504037220 */ /* 0x041fe40000400000 */
[C---:B-1----:R-:W-:Y:S01]  /*46b80*/  FMUL R2, R4.reuse, R28 ;  /* 0x0000001c04027220 */ /* 0x042fe20000400000 */
[----:B------:R-:W-:Y:S04]  /*46b90*/  STL [R1+0x34c], R6 ;  /* 0x00034c0601007387 */ /* 0x000fe80000100800 */
[----:B------:R-:W-:Y:S04]  /*46ba0*/  STL [R1+0x1514], R2 ;  /* 0x0015140201007387 */ /* 0x000fe80000100800 */
[----:B------:R0:W-:Y:S02]  /*46bb0*/  STL [R1+0x348], R3 ;  /* 0x0003480301007387 */ /* 0x0001e40000100800 */
[----:B0-----:R-:W-:-:S05]  /*46bc0*/  FMUL R3, R4, R27 ;  /* 0x0000001b04037220 */ /* 0x001fca0000400000 */
[----:B------:R0:W-:Y:S01]  /*46bd0*/  STL [R1+0x1518], R3 ;  /* 0x0015180301007387 */ /* 0x0001e20000100800 */
[C---:B------:R-:W-:Y:S02]  /*46be0*/  FMUL R5, R4.reuse, R26 ;  /* 0x0000001a04057220 */ /* 0x040fe40000400000 */
[----:B0-----:R-:W-:-:S03]  /*46bf0*/  FMUL R3, R4, R18 ;  /* 0x0000001204037220 */ /* 0x001fc60000400000 */
[----:B------:R-:W-:Y:S04]  /*46c00*/  STL [R1+0x1e4], R5 ;  /* 0x0001e40501007387 */ /* 0x000fe80000100800 */
[----:B------:R-:W5:Y:S04]  /*46c10*/  LDL.LU R18, [R1+0x1a0] ;  /* 0x0001a00001127983 */ /* 0x000f680000300800 */
[----:B------:R-:W-:Y:S01]  /*46c20*/  STL [R1+0x1e0], R3 ;  /* 0x0001e00301007387 */ /* 0x000fe20000100800 */
[----:B--2---:R-:W-:-:S03]  /*46c30*/  FMUL R2, R4, R17 ;  /* 0x0000001104027220 */ /* 0x004fc60000400000 */
[----:B------:R-:W2:Y:S01]  /*46c40*/  LDL.LU R17, [R1+0x1a4] ;  /* 0x0001a40001117983 */ /* 0x000ea20000300800 */
[----:B------:R-:W4:Y:S03]  /*46c50*/  MUFU.RCP R0, R11 ;  /* 0x0000000b00007308 */ /* 0x000f260000001000 */
[----:B------:R3:W-:Y:S02]  /*46c60*/  STL [R1+0x151c], R2 ;  /* 0x00151c0201007387 */ /* 0x0007e40000100800 */
[C---:B---3--:R-:W-:Y:S02]  /*46c70*/  FMUL R2, R4.reuse, R25 ;  /* 0x0000001904027220 */ /* 0x048fe40000400000 */
[----:B------:R-:W-:-:S05]  /*46c80*/  FMUL R3, R4, R21 ;  /* 0x0000001504037220 */ /* 0x000fca0000400000 */
[----:B------:R-:W-:Y:S04]  /*46c90*/  STL [R1+0x1520], R3 ;  /* 0x0015200301007387 */ /* 0x000fe80000100800 */
[----:B------:R0:W-:Y:S04]  /*46ca0*/  STL [R1+0x1d8], R2 ;  /* 0x0001d80201007387 */ /* 0x0001e80000100800 */
[----:B------:R-:W3:Y:S01]  /*46cb0*/  LDL.LU R21, [R1+0x1a8] ;  /* 0x0001a80001157983 */ /* 0x000ee20000300800 */
[----:B0-----:R-:W-:-:S03]  /*46cc0*/  FMUL R2, R4, R20 ;  /* 0x0000001404027220 */ /* 0x001fc60000400000 */
[----:B------:R-:W3:Y:S04]  /*46cd0*/  LDL.LU R20, [R1+0x1ac] ;  /* 0x0001ac0001147983 */ /* 0x000ee80000300800 */
[----:B------:R0:W-:Y:S04]  /*46ce0*/  STL [R1+0x1d0], R2 ;  /* 0x0001d00201007387 */ /* 0x0001e80000100800 */
[----:B------:R-:W3:Y:S01]  /*46cf0*/  LDL.LU R15, [R1+0x1b0] ;  /* 0x0001b000010f7983 */ /* 0x000ee20000300800 */
[----:B----4-:R-:W-:-:S05]  /*46d00*/  FMUL R3, R0, R23 ;  /* 0x0000001700037220 */ /* 0x010fca0000400000 */
[----:B------:R-:W-:Y:S04]  /*46d10*/  STL [R1+0x344], R3 ;  /* 0x0003440301007387 */ /* 0x000fe80000100800 */
[----:B------:R-:W4:Y:S04]  /*46d20*/  LDL.LU R14, [R1+0x1b4] ;  /* 0x0001b400010e7983 */ /* 0x000f280000300800 */
[----:B------:R-:W4:Y:S01]  /*46d30*/  LDL.LU R13, [R1+0x1b8] ;  /* 0x0001b800010d7983 */ /* 0x000f220000300800 */
[----:B0-----:R-:W-:-:S05]  /*46d40*/  FMUL R2, R0, R22 ;  /* 0x0000001600027220 */ /* 0x001fca0000400000 */
[----:B------:R0:W-:Y:S04]  /*46d50*/  STL [R1+0x340], R2 ;  /* 0x0003400201007387 */ /* 0x0001e80000100800 */
[----:B------:R-:W4:Y:S04]  /*46d60*/  LDL.LU R12, [R1+0x1bc] ;  /* 0x0001bc00010c7983 */ /* 0x000f280000300800 */
[----:B------:R-:W4:Y:S01]  /*46d70*/  LDL.LU R11, [R1+0x1c0] ;  /* 0x0001c000010b7983 */ /* 0x000f220000300800 */
[----:B0-----:R-:W-:-:S05]  /*46d80*/  FMUL R2, R0, R16 ;  /* 0x0000001000027220 */ /* 0x001fca0000400000 */
[----:B------:R0:W-:Y:S04]  /*46d90*/  STL [R1+0x33c], R2 ;  /* 0x00033c0201007387 */ /* 0x0001e80000100800 */
[----:B------:R-:W4:Y:S04]  /*46da0*/  LDL.LU R16, [R1+0x1c4] ;  /* 0x0001c40001107983 */ /* 0x000f280000300800 */
[----:B------:R-:W4:Y:S04]  /*46db0*/  LDL.LU R10, [R1+0x1c8] ;  /* 0x0001c800010a7983 */ /* 0x000f280000300800 */
[----:B------:R-:W4:Y:S01]  /*46dc0*/  LDL.LU R9, [R1+0x1cc] ;  /* 0x0001cc0001097983 */ /* 0x000f220000300800 */
[----:B0-----:R-:W-:-:S05]  /*46dd0*/  FMUL R2, R0, R19 ;  /* 0x0000001300027220 */ /* 0x001fca0000400000 */
[----:B------:R2:W-:Y:S04]  /*46de0*/  STL [R1+0x338], R2 ;  /* 0x0003380201007387 */ /* 0x0005e80000100800 */
        /* <DEDUP_REMOVED lines=8> */
[----:B------:R0:W1:Y:S03]  /*46e70*/  MUFU.RCP R4, R24 ;  /* 0x0000001800047308 */ /* 0x0000660000001000 */
[----:B------:R-:W4:Y:S04]  /*46e80*/  LDL.LU R19, [R1+0x16c] ;  /* 0x00016c0001137983 */ /* 0x000f280000300800 */
[----:B0-----:R-:W4:Y:S01]  /*46e90*/  LDL.LU R24, [R1+0x170] ;  /* 0x0001700001187983 */ /* 0x001f220000300800 */
[----:B-----5:R-:W-:-:S05]  /*46ea0*/  FMUL R3, R0, R18 ;  /* 0x0000001200037220 */ /* 0x020fca0000400000 */
[----:B------:R3:W-:Y:S04]  /*46eb0*/  STL [R1+0x334], R3 ;  /* 0x0003340301007387 */ /* 0x0007e80000100800 */
[----:B------:R-:W5:Y:S04]  /*46ec0*/  LDL.LU R23, [R1+0x174] ;  /* 0x0001740001177983 */ /* 0x000f680000300800 */
[----:B------:R-:W5:Y:S01]  /*46ed0*/  LDL.LU R22, [R1+0x178] ;  /* 0x0001780001167983 */ /* 0x000f620000300800 */
[----:B--2---:R-:W-:-:S05]  /*46ee0*/  FMUL R2, R0, R17 ;  /* 0x0000001100027220 */ /* 0x004fca0000400000 */
[----:B------:R0:W-:Y:S04]  /*46ef0*/  STL [R1+0x330], R2 ;  /* 0x0003300201007387 */ /* 0x0001e80000100800 */
[----:B------:R-:W2:Y:S04]  /*46f00*/  LDL.LU R18, [R1+0x17c] ;  /* 0x00017c0001127983 */ /* 0x000ea80000300800 */
[----:B------:R-:W2:Y:S01]  /*46f10*/  LDL.LU R17, [R1+0x180] ;  /* 0x0001800001117983 */ /* 0x000ea20000300800 */
[----:B---3--:R-:W-:-:S03]  /*46f20*/  FMUL R3, R0, R21 ;  /* 0x0000001500037220 */ /* 0x008fc60000400000 */
[----:B------:R-:W3:Y:S04]  /*46f30*/  LDL.LU R21, [R1+0x184] ;  /* 0x0001840001157983 */ /* 0x000ee80000300800 */
[----:B------:R-:W-:Y:S01]  /*46f40*/  STL [R1+0x32c], R3 ;  /* 0x00032c0301007387 */ /* 0x000fe20000100800 */
[----:B0-----:R-:W-:-:S03]  /*46f50*/  FMUL R2, R0, R20 ;  /* 0x0000001400027220 */ /* 0x001fc60000400000 */
[----:B------:R-:W3:Y:S04]  /*46f60*/  LDL.LU R20, [R1+0x188] ;  /* 0x0001880001147983 */ /* 0x000ee80000300800 */
[----:B------:R0:W-:Y:S02]  /*46f70*/  STL [R1+0x328], R2 ;  /* 0x0003280201007387 */ /* 0x0001e40000100800 */
[----:B0-----:R-:W-:-:S05]  /*46f80*/  FMUL R2, R0, R15 ;  /* 0x0000000f00027220 */ /* 0x001fca0000400000 */
[----:B------:R0:W-:Y:S01]  /*46f90*/  STL [R1+0x1524], R2 ;  /* 0x0015240201007387 */ /* 0x0001e20000100800 */
[C---:B----4-:R-:W-:Y:S02]  /*46fa0*/  FMUL R3, R0.reuse, R14 ;  /* 0x0000000e00037220 */ /* 0x050fe40000400000 */
[----:B0-----:R-:W-:-:S05]  /*46fb0*/  FMUL R2, R0, R13 ;  /* 0x0000000d00027220 */ /* 0x001fca0000400000 */
[----:B------:R-:W-:Y:S04]  /*46fc0*/  STL [R1+0x152c], R2 ;  /* 0x00152c0201007387 */ /* 0x000fe80000100800 */
[----:B------:R0:W-:Y:S01]  /*46fd0*/  STL [R1+0x1a8], R3 ;  /* 0x0001a80301007387 */ /* 0x0001e20000100800 */
[C---:B------:R-:W-:Y:S02]  /*46fe0*/  FMUL R12, R0.reuse, R12 ;  /* 0x0000000c000c7220 */ /* 0x040fe40000400000 */
[----:B0-----:R-:W-:-:S03]  /*46ff0*/  FMUL R3, R0, R11 ;  /* 0x0000000b00037220 */ /* 0x001fc60000400000 */
[----:B------:R-:W-:Y:S01]  /*47000*/  STL [R1+0x1a0], R12 ;  /* 0x0001a00c01007387 */ /* 0x000fe20000100800 */
[----:B------:R-:W-:-:S03]  /*47010*/  FMUL R2, R0, R16 ;  /* 0x0000001000027220 */ /* 0x000fc60000400000 */
[----:B------:R-:W4:Y:S04]  /*47020*/  LDL.LU R16, [R1+0x18c] ;  /* 0x00018c0001107983 */ /* 0x000f280000300800 */
[----:B------:R0:W-:Y:S04]  /*47030*/  STL [R1+0x19c], R3 ;  /* 0x00019c0301007387 */ /* 0x0001e80000100800 */
[----:B------:R1:W-:Y:S01]  /*47040*/  STL [R1+0x198], R2 ;  /* 0x0001980201007387 */ /* 0x0003e20000100800 */
[C---:B0-----:R-:W-:Y:S02]  /*47050*/  FMUL R3, R0.reuse, R10 ;  /* 0x0000000a00037220 */ /* 0x041fe40000400000 */
[----:B-1----:R-:W-:-:S03]  /*47060*/  FMUL R2, R0, R9 ;  /* 0x0000000900027220 */ /* 0x002fc60000400000 */
[----:B------:R0:W-:Y:S04]  /*47070*/  STL [R1+0x194], R3 ;  /* 0x0001940301007387 */ /* 0x0001e80000100800 */
[----:B------:R1:W-:Y:S01]  /*47080*/  STL [R1+0x190], R2 ;  /* 0x0001900201007387 */ /* 0x0003e20000100800 */
[C---:B0-----:R-:W-:Y:S02]  /*47090*/  FMUL R3, R4.reuse, R7 ;  /* 0x0000000704037220 */ /* 0x041fe40000400000 */
[----:B-1----:R-:W-:-:S03]  /*470a0*/  FMUL R2, R4, R6 ;  /* 0x0000000604027220 */ /* 0x002fc60000400000 */
[----:B------:R0:W-:Y:S01]  /*470b0*/  STL [R1+0x324], R3 ;  /* 0x0003240301007387 */ /* 0x0001e20000100800 */
[----:B------:R-:W-:-:S03]  /*470c0*/  FMUL R5, R4, R5 ;  /* 0x0000000504057220 */ /* 0x000fc60000400000 */
[----:B------:R1:W-:Y:S01]  /*470d0*/  STL [R1+0x320], R2 ;  /* 0x0003200201007387 */ /* 0x0003e20000100800 */
[----:B0-----:R-:W-:-:S03]  /*470e0*/  FMUL R3, R4, R28 ;  /* 0x0000001c04037220 */ /* 0x001fc60000400000 */
[----:B------:R0:W-:Y:S01]  /*470f0*/  STL [R1+0x2ec], R5 ;  /* 0x0002ec0501007387 */ /* 0x0001e20000100800 */
[----:B-1----:R-:W-:-:S03]  /*47100*/  FMUL R2, R4, R27 ;  /* 0x0000001b04027220 */ /* 0x002fc60000400000 */
[----:B------:R1:W-:Y:S04]  /*47110*/  STL [R1+0x2e8], R3 ;  /* 0x0002e80301007387 */ /* 0x0003e80000100800 */
[----:B------:R1:W-:Y:S01]  /*47120*/  STL [R1+0x2e4], R2 ;  /* 0x0002e40201007387 */ /* 0x0003e20000100800 */
[C---:B0-----:R-:W-:Y:S02]  /*47130*/  FMUL R5, R4.reuse, R26 ;  /* 0x0000001a04057220 */ /* 0x041fe40000400000 */
[----:B-1----:R-:W-:-:S03]  /*47140*/  FMUL R3, R4, R25 ;  /* 0x0000001904037220 */ /* 0x002fc60000400000 */
[----:B------:R-:W-:Y:S01]  /*47150*/  STL [R1+0x2e0], R5 ;  /* 0x0002e00501007387 */ /* 0x000fe20000100800 */
[----:B------:R-:W-:-:S03]  /*47160*/  FMUL R2, R4, R19 ;  /* 0x0000001304027220 */ /* 0x000fc60000400000 */
[----:B------:R-:W4:Y:S04]  /*47170*/  LDL.LU R19, [R1+0x130] ;  /* 0x0001300001137983 */ /* 0x000f280000300800 */
[----:B------:R0:W-:Y:S04]  /*47180*/  STL [R1+0x2cc], R3 ;  /* 0x0002cc0301007387 */ /* 0x0001e80000100800 */
[----:B------:R5:W-:Y:S01]  /*47190*/  STL [R1+0x2c8], R2 ;  /* 0x0002c80201007387 */ /* 0x000be20000100800 */
[----:B0-----:R-:W-:-:S05]  /*471a0*/  FMUL R3, R4, R24 ;  /* 0x0000001804037220 */ /* 0x001fca0000400000 */
[----:B------:R2:W-:Y:S01]  /*471b0*/  STL [R1+0x1528], R3 ;  /* 0x0015280301007387 */ /* 0x0005e20000100800 */
[C---:B-----5:R-:W-:Y:S02]  /*471c0*/  FMUL R2, R4.reuse, R23 ;  /* 0x0000001704027220 */ /* 0x060fe40000400000 */
[----:B------:R-:W-:-:S03]  /*471d0*/  FMUL R5, R4, R22 ;  /* 0x0000001604057220 */ /* 0x000fc60000400000 */
[----:B------:R0:W-:Y:S04]  /*471e0*/  STL [R1+0x128], R2 ;  /* 0x0001280201007387 */ /* 0x0001e80000100800 */
[----:B------:R3:W-:Y:S01]  /*471f0*/  STL [R1+0x124], R5 ;  /* 0x0001240501007387 */ /* 0x0007e20000100800 */
[----:B--2---:R-:W-:-:S03]  /*47200*/  FMUL R3, R4, R18 ;  /* 0x0000001204037220 */ /* 0x004fc60000400000 */
[----:B------:R-:W2:Y:S01]  /*47210*/  LDL.LU R18, [R1+0xd8] ;  /* 0x0000d80001127983 */ /* 0x000ea20000300800 */
[----:B0-----:R-:W-:-:S03]  /*47220*/  FMUL R2, R4, R17 ;  /* 0x0000001104027220 */ /* 0x001fc60000400000 */
[----:B------:R-:W-:Y:S04]  /*47230*/  STL [R1+0x120], R3 ;  /* 0x0001200301007387 */ /* 0x000fe80000100800 */
[----:B------:R-:W5:Y:S04]  /*47240*/  LDL.LU R17, [R1+0xdc] ;  /* 0x0000dc0001117983 */ /* 0x000f680000300800 */
[----:B------:R0:W-:Y:S01]  /*47250*/  STL [R1+0x118], R2 ;  /* 0x0001180201007387 */ /* 0x0001e20000100800 */
[----:B---3--:R-:W-:-:S03]  /*47260*/  FMUL R5, R4, R21 ;  /* 0x0000001504057220 */ /* 0x008fc60000400000 */
[----:B0-----:R-:W3:Y:S04]  /*47270*/  LDL.LU R2, [R1+0xe0] ;  /* 0x0000e00001027983 */ /* 0x001ee80000300800 */
[----:B------:R0:W-:Y:S04]  /*47280*/  STL [R1+0x114], R5 ;  /* 0x0001140501007387 */ /* 0x0001e80000100800 */
[----:B------:R-:W3:Y:S01]  /*47290*/  LDL.LU R29, [R1+0xe4] ;  /* 0x0000e400011d7983 */ /* 0x000ee20000300800 */
[----:B------:R-:W-:-:S05]  /*472a0*/  FMUL R3, R4, R20 ;  /* 0x0000001404037220 */ /* 0x000fca0000400000 */
[----:B------:R4:W-:Y:S04]  /*472b0*/  STL [R1+0x110], R3 ;  /* 0x0001100301007387 */ /* 0x0009e80000100800 */
[----:B------:R-:W3:Y:S04]  /*472c0*/  LDL.LU R15, [R1+0xe8] ;  /* 0x0000e800010f7983 */ /* 0x000ee80000300800 */
[----:B------:R-:W3:Y:S04]  /*472d0*/  LDL.LU R14, [R1+0xec] ;  /* 0x0000ec00010e7983 */ /* 0x000ee80000300800 */
[----:B------:R-:W3:Y:S04]  /*472e0*/  LDL.LU R13, [R1+0xf0] ;  /* 0x0000f000010d7983 */ /* 0x000ee80000300800 */
[----:B------:R-:W3:Y:S04]  /*472f0*/  LDL.LU R12, [R1+0xf4] ;  /* 0x0000f400010c7983 */ /* 0x000ee80000300800 */
[----:B------:R-:W3:Y:S04]  /*47300*/  LDL.LU R11, [R1+0xf8] ;  /* 0x0000f800010b7983 */ /* 0x000ee80000300800 */
[----:B------:R-:W3:Y:S04]  /*47310*/  LDL.LU R10, [R1+0xfc] ;  /* 0x0000fc00010a7983 */ /* 0x000ee80000300800 */
[----:B------:R-:W3:Y:S01]  /*47320*/  LDL.LU R9, [R1+0x100] ;  /* 0x0001000001097983 */ /* 0x000ee20000300800 */
[----:B------:R1:W2:Y:S03]  /*47330*/  MUFU.RCP R0, R8 ;  /* 0x0000000800007308 */ /* 0x0002a60000001000 */
[----:B-1----:R-:W3:Y:S04]  /*47340*/  LDL.LU R8, [R1+0x11c] ;  /* 0x00011c0001087983 */ /* 0x002ee80000300800 */
[----:B------:R-:W3:Y:S04]  /*47350*/  LDL.LU R7, [R1+0x134] ;  /* 0x0001340001077983 */ /* 0x000ee80000300800 */
[----:B------:R-:W3:Y:S04]  /*47360*/  LDL.LU R6, [R1+0x140] ;  /* 0x0001400001067983 */ /* 0x000ee80000300800 */
[----:B0-----:R-:W3:Y:S01]  /*47370*/  LDL.LU R5, [R1+0x144] ;  /* 0x0001440001057983 */ /* 0x001ee20000300800 */
[----:B----4-:R-:W-:-:S03]  /*47380*/  FMUL R3, R4, R16 ;  /* 0x0000001004037220 */ /* 0x010fc60000400000 */
[----:B------:R-:W4:Y:S04]  /*47390*/  LDL.LU R4, [R1+0x148] ;  /* 0x0001480001047983 */ /* 0x000f280000300800 */
[----:B------:R-:W4:Y:S04]  /*473a0*/  LDL.LU R21, [R1+0x12c] ;  /* 0x00012c0001157983 */ /* 0x000f280000300800 */
[----:B------:R-:W4:Y:S04]  /*473b0*/  LDL.LU R28, [R1+0x98] ;  /* 0x00009800011c7983 */ /* 0x000f280000300800 */
[----:B------:R-:W4:Y:S04]  /*473c0*/  LDL.LU R27, [R1+0x9c] ;  /* 0x00009c00011b7983 */ /* 0x000f280000300800 */
[----:B------:R-:W4:Y:S04]  /*473d0*/  LDL.LU R16, [R1+0xa0] ;  /* 0x0000a00001107983 */ /* 0x000f280000300800 */
[----:B------:R-:W-:Y:S04]  /*473e0*/  STL [R1+0x1530], R3 ;  /* 0x0015300301007387 */ /* 0x000fe80000100800 */
[----:B------:R-:W4:Y:S04]  /*473f0*/  LDL.LU R26, [R1+0xa4] ;  /* 0x0000a400011a7983 */ /* 0x000f280000300800 */
[----:B------:R-:W4:Y:S04]  /*47400*/  LDL.LU R25, [R1+0xa8] ;  /* 0x0000a80001197983 */ /* 0x000f280000300800 */
[----:B------:R-:W4:Y:S04]  /*47410*/  LDL.LU R23, [R1+0xac] ;  /* 0x0000ac0001177983 */ /* 0x000f280000300800 */
[----:B------:R-:W4:Y:S04]  /*47420*/  LDL.LU R22, [R1+0xb0] ;  /* 0x0000b00001167983 */ /* 0x000f280000300800 */
[----:B------:R-:W4:Y:S01]  /*47430*/  LDL.LU R20, [R1+0xb4] ;  /* 0x0000b40001147983 */ /* 0x000f220000300800 */
[----:B------:R0:W1:Y:S03]  /*47440*/  MUFU.RCP R24, R19 ;  /* 0x0000001300187308 */ /* 0x0000660000001000 */
[----:B0-----:R-:W4:Y:S01]  /*47450*/  LDL.LU R19, [R1+0xb8] ;  /* 0x0000b80001137983 */ /* 0x001f220000300800 */
[----:B--2---:R-:W-:-:S05]  /*47460*/  FMUL R18, R0, R18 ;  /* 0x0000001200127220 */ /* 0x004fca0000400000 */
[----:B------:R0:W-:Y:S04]  /*47470*/  STL [R1+0x2c4], R18 ;  /* 0x0002c41201007387 */ /* 0x0001e80000100800 */
[----:B0-----:R-:W2:Y:S01]  /*47480*/  LDL.LU R18, [R1+0xbc] ;  /* 0x0000bc0001127983 */ /* 0x001ea20000300800 */
[----:B-----5:R-:W-:-:S03]  /*47490*/  FMUL R3, R0, R17 ;  /* 0x0000001100037220 */ /* 0x020fc60000400000 */
[----:B------:R-:W5:Y:S04]  /*474a0*/  LDL.LU R17, [R1+0xc0] ;  /* 0x0000c00001117983 */ /* 0x000f680000300800 */
[----:B------:R3:W-:Y:S02]  /*474b0*/  STL [R1+0x2c0], R3 ;  /* 0x0002c00301007387 */ /* 0x0007e40000100800 */
[C---:B---3--:R-:W-:Y:S02]  /*474c0*/  FMUL R3, R0.reuse, R2 ;  /* 0x0000000200037220 */ /* 0x048fe40000400000 */
[----:B------:R-:W-:-:S03]  /*474d0*/  FMUL R2, R0, R29 ;  /* 0x0000001d00027220 */ /* 0x000fc60000400000 */
[----:B------:R0:W-:Y:S04]  /*474e0*/  STL [R1+0x2bc], R3 ;  /* 0x0002bc0301007387 */ /* 0x0001e80000100800 */
[----:B------:R3:W-:Y:S01]  /*474f0*/  STL [R1+0x2b8], R2 ;  /* 0x0002b80201007387 */ /* 0x0007e20000100800 */
[C---:B------:R-:W-:Y:S02]  /*47500*/  FMUL R15, R0.reuse, R15 ;  /* 0x0000000f000f7220 */ /* 0x040fe40000400000 */
[----:B0-----:R-:W-:-:S03]  /*47510*/  FMUL R3, R0, R14 ;  /* 0x0000000e00037220 */ /* 0x001fc60000400000 */
[----:B------:R-:W-:Y:S01]  /*47520*/  STL [R1+0x2b4], R15 ;  /* 0x0002b40f01007387 */ /* 0x000fe20000100800 */
[----:B---3--:R-:W-:-:S03]  /*47530*/  FMUL R2, R0, R13 ;  /* 0x0000000d00027220 */ /* 0x008fc60000400000 */
[----:B------:R-:W-:Y:S01]  /*47540*/  STL [R1+0x2b0], R3 ;  /* 0x0002b00301007387 */ /* 0x000fe20000100800 */
[----:B------:R-:W-:-:S03]  /*47550*/  FMUL R12, R0, R12 ;  /* 0x0000000c000c7220 */ /* 0x000fc60000400000 */
[----:B------:R0:W-:Y:S04]  /*47560*/  STL [R1+0x29c], R2 ;  /* 0x00029c0201007387 */ /* 0x0001e80000100800 */
[----:B------:R-:W-:Y:S01]  /*47570*/  STL [R1+0x298], R12 ;  /* 0x0002980c01007387 */ /* 0x000fe20000100800 */
[C---:B0-----:R-:W-:Y:S02]  /*47580*/  FMUL R2, R0.reuse, R10 ;  /* 0x0000000a00027220 */ /* 0x041fe40000400000 */
[----:B------:R-:W-:-:S03]  /*47590*/  FMUL R3, R0, R11 ;  /* 0x0000000b00037220 */ /* 0x000fc60000400000 */
[----:B------:R0:W-:Y:S04]  /*475a0*/  STL [R1+0x1534], R2 ;  /* 0x0015340201007387 */ /* 0x0001e80000100800 */
[----:B------:R3:W-:Y:S01]  /*475b0*/  STL [R1+0xf8], R3 ;  /* 0x0000f80301007387 */ /* 0x0007e20000100800 */
[----:B0-----:R-:W-:-:S05]  /*475c0*/  FMUL R2, R0, R9 ;  /* 0x0000000900027220 */ /* 0x001fca0000400000 */
[----:B------:R0:W-:Y:S01]  /*475d0*/  STL [R1+0x1538], R2 ;  /* 0x0015380201007387 */ /* 0x0001e20000100800 */
[C---:B------:R-:W-:Y:S02]  /*475e0*/  FMUL R7, R0.reuse, R7 ;  /* 0x0000000700077220 */ /* 0x040fe40000400000 */
[C---:B---3--:R-:W-:Y:S02]  /*475f0*/  FMUL R3, R0.reuse, R6 ;  /* 0x0000000600037220 */ /* 0x048fe40000400000 */
[----:B0-----:R-:W-:-:S05]  /*47600*/  FMUL R2, R0, R8 ;  /* 0x0000000800027220 */ /* 0x001fca0000400000 */
[----:B------:R0:W-:Y:S04]  /*47610*/  STL [R1+0xec], R2 ;  /* 0x0000ec0201007387 */ /* 0x0001e80000100800 */
[----:B------:R-:W-:Y:S01]  /*47620*/  STL [R1+0xe8], R7 ;  /* 0x0000e80701007387 */ /* 0x000fe20000100800 */
[C---:B0-----:R-:W-:Y:S02]  /*47630*/  FMUL R2, R0.reuse, R5 ;  /* 0x0000000500027220 */ /* 0x041fe40000400000 */
[----:B----4-:R-:W-:Y:S01]  /*47640*/  FMUL R0, R0, R4 ;  /* 0x0000000400007220 */ /* 0x010fe20000400000 */
[----:B------:R1:W-:Y:S04]  /*47650*/  STL [R1+0xe4], R3 ;  /* 0x0000e40301007387 */ /* 0x0003e80000100800 */
[----:B------:R0:W-:Y:S04]  /*47660*/  STL [R1+0xe0], R2 ;  /* 0x0000e00201007387 */ /* 0x0001e80000100800 */
[----:B------:R3:W-:Y:S01]  /*47670*/  STL [R1+0xdc], R0 ;  /* 0x0000dc0001007387 */ /* 0x0007e20000100800 */
[----:B-1----:R-:W-:-:S02]  /*47680*/  FMUL R3, R24, R28 ;  /* 0x0000001c18037220 */ /* 0x002fc40000400000 */
[----:B0-----:R-:W-:-:S03]  /*47690*/  FMUL R2, R24, R27 ;  /* 0x0000001b18027220 */ /* 0x001fc60000400000 */
[----:B------:R0:W-:Y:S01]  /*476a0*/  STL [R1+0x294], R3 ;  /* 0x0002940301007387 */ /* 0x0001e20000100800 */
[----:B---3--:R-:W-:-:S03]  /*476b0*/  FMUL R0, R24, R16 ;  /* 0x0000001018007220 */ /* 0x008fc60000400000 */
[----:B------:R-:W3:Y:S04]  /*476c0*/  LDL.LU R16, [R1+0xc4] ;  /* 0x0000c40001107983 */ /* 0x000ee80000300800 */
[----:B------:R1:W-:Y:S01]  /*476d0*/  STL [R1+0x290], R2 ;  /* 0x0002900201007387 */ /* 0x0003e20000100800 */
[----:B0-----:R-:W-:-:S03]  /*476e0*/  FMUL R3, R24, R23 ;  /* 0x0000001718037220 */ /* 0x001fc60000400000 */
[----:B------:R0:W-:Y:S01]  /*476f0*/  STL [R1+0x28c], R0 ;  /* 0x00028c0001007387 */ /* 0x0001e20000100800 */
[C---:B-1----:R-:W-:Y:S02]  /*47700*/  FMUL R2, R24.reuse, R26 ;  /* 0x0000001a18027220 */ /* 0x042fe40000400000 */
[----:B0-----:R-:W-:-:S03]  /*47710*/  FMUL R0, R24, R25 ;  /* 0x0000001918007220 */ /* 0x001fc60000400000 */
[----:B------:R0:W-:Y:S04]  /*47720*/  STL [R1+0x288], R2 ;  /* 0x0002880201007387 */ /* 0x0001e80000100800 */
[----:B------:R1:W-:Y:S04]  /*47730*/  STL [R1+0x284], R0 ;  /* 0x0002840001007387 */ /* 0x0003e80000100800 */
[----:B------:R4:W-:Y:S01]  /*47740*/  STL [R1+0x280], R3 ;  /* 0x0002800301007387 */ /* 0x0009e20000100800 */
[C---:B0-----:R-:W-:Y:S02]  /*47750*/  FMUL R2, R24.reuse, R22 ;  /* 0x0000001618027220 */ /* 0x041fe40000400000 */
[----:B-1----:R-:W-:-:S03]  /*47760*/  FMUL R0, R24, R20 ;  /* 0x0000001418007220 */ /* 0x002fc60000400000 */
[----:B------:R-:W-:Y:S01]  /*47770*/  STL [R1+0x24c], R2 ;  /* 0x00024c0201007387 */ /* 0x000fe20000100800 */
[----:B----4-:R-:W-:-:S05]  /*47780*/  FMUL R3, R24, R19 ;  /* 0x0000001318037220 */ /* 0x010fca0000400000 */
[----:B------:R0:W-:Y:S04]  /*47790*/  STL [R1+0x153c], R3 ;  /* 0x00153c0301007387 */ /* 0x0001e80000100800 */
[----:B------:R2:W-:Y:S04]  /*477a0*/  STL [R1+0x248], R0 ;  /* 0x0002480001007387 */ /* 0x0005e80000100800 */
[----:B0-----:R-:W4:Y:S04]  /*477b0*/  LDL.LU R3, [R1+0xc8] ;  /* 0x0000c80001037983 */ /* 0x001f280000300800 */
[----:B------:R-:W4:Y:S01]  /*477c0*/  LDL.LU R29, [R1+0xcc] ;  /* 0x0000cc00011d7983 */ /* 0x000f220000300800 */
[----:B--2---:R-:W-:-:S05]  /*477d0*/  FMUL R0, R24, R18 ;  /* 0x0000001218007220 */ /* 0x004fca0000400000 */
[----:B------:R3:W-:Y:S04]  /*477e0*/  STL [R1+0xb4], R0 ;  /* 0x0000b40001007387 */ /* 0x0007e80000100800 */
        /* <DEDUP_REMOVED lines=10> */
[----:B-----5:R-:W-:-:S03]  /*47890*/  FMUL R2, R24, R17 ;  /* 0x0000001118027220 */ /* 0x020fc60000400000 */
        /* <DEDUP_REMOVED lines=8> */
[----:B------:R-:W-:Y:S04]  /*47920*/  STL [R1+0x1540], R2 ;  /* 0x0015400201007387 */ /* 0x000fe80000100800 */
[----:B------:R-:W5:Y:S04]  /*47930*/  LDL.LU R20, [R1+0x74] ;  /* 0x0000740001147983 */ /* 0x000f680000300800 */
[----:B------:R-:W5:Y:S01]  /*47940*/  LDL.LU R19, [R1+0x70] ;  /* 0x0000700001137983 */ /* 0x000f620000300800 */
[----:B---3--:R-:W-:-:S05]  /*47950*/  FMUL R0, R24, R16 ;  /* 0x0000001018007220 */ /* 0x008fca0000400000 */
[----:B------:R0:W-:Y:S04]  /*47960*/  STL [R1+0xac], R0 ;  /* 0x0000ac0001007387 */ /* 0x0001e80000100800 */
[----:B------:R-:W3:Y:S04]  /*47970*/  LDL.LU R18, [R1+0x64] ;  /* 0x0000640001127983 */ /* 0x000ee80000300800 */
[----:B------:R-:W3:Y:S04]  /*47980*/  LDL.LU R17, [R1+0x60] ;  /* 0x0000600001117983 */ /* 0x000ee80000300800 */
[----:B------:R-:W3:Y:S04]  /*47990*/  LDL.LU R16, [R1+0x54] ;  /* 0x0000540001107983 */ /* 0x000ee80000300800 */
[----:B0-----:R-:W3:Y:S01]  /*479a0*/  LDL.LU R0, [R1+0x44] ;  /* 0x0000440001007983 */ /* 0x001ee20000300800 */
[----:B----4-:R-:W-:-:S03]  /*479b0*/  FMUL R2, R24, R3 ;  /* 0x0000000318027220 */ /* 0x010fc60000400000 */
[----:B------:R-:W4:Y:S01]  /*479c0*/  LDL.LU R3, [R1+0x40] ;  /* 0x0000400001037983 */ /* 0x000f220000300800 */
[----:B------:R-:W-:-:S03]  /*479d0*/  FMUL R29, R24, R29 ;  /* 0x0000001d181d7220 */ /* 0x000fc60000400000 */
[----:B------:R0:W-:Y:S04]  /*479e0*/  STL [R1+0x1544], R2 ;  /* 0x0015440201007387 */ /* 0x0001e80000100800 */
[----:B0-----:R-:W3:Y:S04]  /*479f0*/  LDL.LU R2, [R1+0x50] ;  /* 0x0000500001027983 */ /* 0x001ee80000300800 */
[----:B------:R0:W-:Y:S04]  /*47a00*/  STL [R1+0xa4], R29 ;  /* 0x0000a41d01007387 */ /* 0x0001e80000100800 */
[----:B0-----:R-:W3:Y:S01]  /*47a10*/  LDL.LU R29, [R1+0x15e8] ;  /* 0x0015e800011d7983 */ /* 0x001ee20000300800 */
[----:B--2---:R-:W-:-:S02]  /*47a20*/  FMUL R15, R24, R15 ;  /* 0x0000000f180f7220 */ /* 0x004fc40000400000 */
[----:B------:R-:W-:-:S03]  /*47a30*/  FMUL R24, R24, R14 ;  /* 0x0000000e18187220 */ /* 0x000fc60000400000 */
[----:B------:R0:W-:Y:S04]  /*47a40*/  STL [R1+0xa0], R15 ;  /* 0x0000a00f01007387 */ /* 0x0001e80000100800 */
[----:B0-----:R-:W2:Y:S04]  /*47a50*/  LDL.LU R15, [R1+0x15e4] ;  /* 0x0015e400010f7983 */ /* 0x001ea80000300800 */
[----:B------:R-:W2:Y:S04]  /*47a60*/  LDL.LU R14, [R1+0x15e0] ;  /* 0x0015e000010e7983 */ /* 0x000ea80000300800 */
[----:B------:R0:W-:Y:S04]  /*47a70*/  STL [R1+0x9c], R24 ;  /* 0x00009c1801007387 */ /* 0x0001e80000100800 */
[----:B0-----:R-:W2:Y:S01]  /*47a80*/  LDL.LU R24, [R1+0x15dc] ;  /* 0x0015dc0001187983 */ /* 0x001ea20000300800 */
[----:B------:R-:W0:Y:S02]  /*47a90*/  MUFU.RCP R21, R21 ;  /* 0x0000001500157308 */ /* 0x000e240000001000 */
[----:B0-----:R-:W-:-:S02]  /*47aa0*/  FMUL R13, R21, R13 ;  /* 0x0000000d150d7220 */ /* 0x001fc40000400000 */
[C---:B------:R-:W-:Y:S02]  /*47ab0*/  FMUL R12, R21.reuse, R12 ;  /* 0x0000000c150c7220 */ /* 0x040fe40000400000 */
[C---:B------:R-:W-:Y:S01]  /*47ac0*/  FMUL R11, R21.reuse, R11 ;  /* 0x0000000b150b7220 */ /* 0x040fe20000400000 */
[----:B------:R0:W-:Y:S01]  /*47ad0*/  STL [R1+0x23c], R13 ;  /* 0x00023c0d01007387 */ /* 0x0001e20000100800 */
[C---:B------:R-:W-:Y:S02]  /*47ae0*/  FMUL R10, R21.reuse, R10 ;  /* 0x0000000a150a7220 */ /* 0x040fe40000400000 */
[C---:B------:R-:W-:Y:S02]  /*47af0*/  FMUL R9, R21.reuse, R9 ;  /* 0x0000000915097220 */ /* 0x040fe40000400000 */
[C---:B------:R-:W-:Y:S01]  /*47b00*/  FMUL R8, R21.reuse, R8 ;  /* 0x0000000815087220 */ /* 0x040fe20000400000 */
[----:B0-----:R-:W4:Y:S04]  /*47b10*/  LDL.LU R13, [R1+0x15d8] ;  /* 0x0015d800010d7983 */ /* 0x001f280000300800 */
[----:B------:R0:W-:Y:S01]  /*47b20*/  STL [R1+0x238], R12 ;  /* 0x0002380c01007387 */ /* 0x0001e20000100800 */
[----:B------:R-:W-:-:S02]  /*47b30*/  FMUL R7, R21, R7 ;  /* 0x0000000715077220 */ /* 0x000fc40000400000 */
[C---:B------:R-:W-:Y:S01]  /*47b40*/  FMUL R6, R21.reuse, R6 ;  /* 0x0000000615067220 */ /* 0x040fe20000400000 */
[----:B0-----:R-:W4:Y:S04]  /*47b50*/  LDL.LU R12, [R1+0x15d4] ;  /* 0x0015d400010c7983 */ /* 0x001f280000300800 */
[----:B------:R0:W-:Y:S01]  /*47b60*/  STL [R1+0x234], R11 ;  /* 0x0002340b01007387 */ /* 0x0001e20000100800 */
[----:B-----5:R-:W-:-:S03]  /*47b70*/  FMUL R5, R21, R5 ;  /* 0x0000000515057220 */ /* 0x020fc60000400000 */
[----:B0-----:R-:W5:Y:S04]  /*47b80*/  LDL.LU R11, [R1+0x15d0] ;  /* 0x0015d000010b7983 */ /* 0x001f680000300800 */
[----:B------:R0:W-:Y:S01]  /*47b90*/  STL [R1+0x230], R10 ;  /* 0x0002300a01007387 */ /* 0x0001e20000100800 */
[----:B------:R-:W-:-:S03]  /*47ba0*/  FMUL R4, R21, R4 ;  /* 0x0000000415047220 */ /* 0x000fc60000400000 */
[----:B0-----:R-:W4:Y:S04]  /*47bb0*/  LDL.LU R10, [R1+0x15cc] ;  /* 0x0015cc00010a7983 */ /* 0x001f280000300800 */
        /* <DEDUP_REMOVED lines=11> */
[----:B0-----:R-:W5:Y:S04]  /*47c70*/  LDL.LU R6, [R1+0x15bc] ;  /* 0x0015bc0001067983 */ /* 0x001f680000300800 */
[----:B------:R0:W-:Y:S01]  /*47c80*/  STL [R1+0x78], R5 ;  /* 0x0000780501007387 */ /* 0x0001e20000100800 */
[----:B------:R-:W-:-:S03]  /*47c90*/  FMUL R23, R21, R23 ;  /* 0x0000001715177220 */ /* 0x000fc60000400000 */
[----:B0-----:R-:W5:Y:S04]  /*47ca0*/  LDL.LU R5, [R1+0x15b8] ;  /* 0x0015b80001057983 */ /* 0x001f680000300800 */
[----:B------:R0:W-:Y:S01]  /*47cb0*/  STL [R1+0x6c], R4 ;  /* 0x00006c0401007387 */ /* 0x0001e20000100800 */
[----:B------:R-:W-:-:S03]  /*47cc0*/  FMUL R21, R21, R22 ;  /* 0x0000001615157220 */ /* 0x000fc60000400000 */
[----:B0-----:R-:W5:Y:S04]  /*47cd0*/  LDL.LU R4, [R1+0x15b4] ;  /* 0x0015b40001047983 */ /* 0x001f680000300800 */
[----:B------:R0:W-:Y:S04]  /*47ce0*/  STL [R1+0x68], R28 ;  /* 0x0000681c01007387 */ /* 0x0001e80000100800 */
        /* <DEDUP_REMOVED lines=9> */
[----:B------:R-:W5:Y:S04]  /*47d80*/  LDL.LU R22, [R1+0x159c] ;  /* 0x00159c0001167983 */ /* 0x000f680000300800 */
[----:B------:R0:W-:Y:S04]  /*47d90*/  STL [R1+0x3c], R21 ;  /* 0x00003c1501007387 */ /* 0x0001e80000100800 */
[----:B0-----:R-:W5:Y:S01]  /*47da0*/  LDL.LU R21, [R1+0x1598] ;  /* 0x0015980001157983 */ /* 0x001f620000300800 */
[----:B--2---:R-:W0:Y:S02]  /*47db0*/  MUFU.RCP R24, R24 ;  /* 0x0000001800187308 */ /* 0x004e240000001000 */
[----:B0-----:R-:W-:-:S02]  /*47dc0*/  FMUL R20, R24, R20 ;  /* 0x0000001418147220 */ /* 0x001fc40000400000 */
[C---:B------:R-:W-:Y:S02]  /*47dd0*/  FMUL R19, R24.reuse, R19 ;  /* 0x0000001318137220 */ /* 0x040fe40000400000 */
[C---:B---3--:R-:W-:Y:S01]  /*47de0*/  FMUL R18, R24.reuse, R18 ;  /* 0x0000001218127220 */ /* 0x048fe20000400000 */
[----:B------:R0:W-:Y:S01]  /*47df0*/  STL [R1+0x208], R20 ;  /* 0x0002081401007387 */ /* 0x0001e20000100800 */
[C---:B------:R-:W-:Y:S02]  /*47e00*/  FMUL R17, R24.reuse, R17 ;  /* 0x0000001118117220 */ /* 0x040fe40000400000 */
[C---:B------:R-:W-:Y:S01]  /*47e10*/  FMUL R16, R24.reuse, R16 ;  /* 0x0000001018107220 */ /* 0x040fe20000400000 */
[----:B0-----:R-:W2:Y:S04]  /*47e20*/  LDL.LU R20, [R1+0x1594] ;  /* 0x0015940001147983 */ /* 0x001ea80000300800 */
        /* <DEDUP_REMOVED lines=8> */
[----:B------:R-:W-:-:S05]  /*47eb0*/  FMUL R2, R24, R2 ;  /* 0x0000000218027220 */ /* 0x000fca0000400000 */
[----:B------:R0:W-:Y:S01]  /*47ec0*/  STL [R1+0x1b4], R2 ;  /* 0x0001b40201007387 */ /* 0x0001e20000100800 */
[----:B------:R-:W5:Y:S01]  /*47ed0*/  MUFU.RCP R29, R29 ;  /* 0x0000001d001d7308 */ /* 0x000f620000001000 */
[C---:B0-----:R-:W-:Y:S02]  /*47ee0*/  FMUL R2, R24.reuse, R0 ;  /* 0x0000000018027220 */ /* 0x041fe40000400000 */
[----:B------:R-:W3:Y:S04]  /*47ef0*/  LDL.LU R0, [R1+0x8] ;  /* 0x0000080001007983 */ /* 0x000ee80000300800 */
[----:B------:R4:W-:Y:S02]  /*47f00*/  STL [R1+0x1b0], R2 ;  /* 0x0001b00201007387 */ /* 0x0009e40000100800 */
[----:B----4-:R-:W-:-:S02]  /*47f10*/  FMUL R2, R24, R3 ;  /* 0x0000000318027220 */ /* 0x010fc40000400000 */
[C---:B-----5:R-:W-:Y:S02]  /*47f20*/  FMUL R5, R29.reuse, R5 ;  /* 0x000000051d057220 */ /* 0x060fe40000400000 */
[C---:B------:R-:W-:Y:S02]  /*47f30*/  FMUL R4, R29.reuse, R4 ;  /* 0x000000041d047220 */ /* 0x040fe40000400000 */
[C---:B------:R-:W-:Y:S02]  /*47f40*/  FMUL R28, R29.reuse, R28 ;  /* 0x0000001c1d1c7220 */ /* 0x040fe40000400000 */
[C---:B------:R-:W-:Y:S02]  /*47f50*/  FMUL R27, R29.reuse, R27 ;  /* 0x0000001b1d1b7220 */ /* 0x040fe40000400000 */
[C---:B------:R-:W-:Y:S02]  /*47f60*/  FMUL R26, R29.reuse, R26 ;  /* 0x0000001a1d1a7220 */ /* 0x040fe40000400000 */
[----:B------:R-:W-:-:S02]  /*47f70*/  FMUL R25, R29, R25 ;  /* 0x000000191d197220 */ /* 0x000fc40000400000 */
[C---:B------:R-:W-:Y:S02]  /*47f80*/  FMUL R22, R24.reuse, R22 ;  /* 0x0000001618167220 */ /* 0x040fe40000400000 */
[C---:B------:R-:W-:Y:S02]  /*47f90*/  FMUL R21, R24.reuse, R21 ;  /* 0x0000001518157220 */ /* 0x040fe40000400000 */
[C---:B--2---:R-:W-:Y:S02]  /*47fa0*/  FMUL R20, R24.reuse, R20 ;  /* 0x0000001418147220 */ /* 0x044fe40000400000 */
[C---:B---3--:R-:W-:Y:S02]  /*47fb0*/  FMUL R19, R24.reuse, R19 ;  /* 0x0000001318137220 */ /* 0x048fe40000400000 */
[C---:B------:R-:W-:Y:S02]  /*47fc0*/  FMUL R18, R24.reuse, R18 ;  /* 0x0000001218127220 */ /* 0x040fe40000400000 */
[----:B------:R-:W-:-:S02]  /*47fd0*/  FMUL R3, R24, R16 ;  /* 0x0000001018037220 */ /* 0x000fc40000400000 */
[----:B------:R-:W2:Y:S04]  /*47fe0*/  LDL.LU R16, [R1+0x1580] ;  /* 0x0015800001107983 */ /* 0x000ea80000300800 */
[----:B------:R0:W-:Y:S02]  /*47ff0*/  STL [R1+0x18c], R2 ;  /* 0x00018c0201007387 */ /* 0x0001e40000100800 */
[C---:B0-----:R-:W-:Y:S02]  /*48000*/  FMUL R2, R24.reuse, R17 ;  /* 0x0000001118027220 */ /* 0x041fe40000400000 */
[----:B------:R-:W3:Y:S04]  /*48010*/  LDL.LU R17, [R1+0x157c] ;  /* 0x00157c0001117983 */ /* 0x000ee80000300800 */
[----:B------:R0:W-:Y:S01]  /*48020*/  STL [R1+0x2c], R18 ;  /* 0x00002c1201007387 */ /* 0x0001e20000100800 */
[----:B------:R-:W-:-:S03]  /*48030*/  FMUL R24, R24, R23 ;  /* 0x0000001718187220 */ /* 0x000fc60000400000 */
[----:B0-----:R-:W4:Y:S04]  /*48040*/  LDL.LU R18, [R1+0x1578] ;  /* 0x0015780001127983 */ /* 0x001f280000300800 */
        /* <DEDUP_REMOVED lines=21> */
[----:B------:R0:W-:Y:S02]  /*481a0*/  STL [R1+0x174], R5 ;  /* 0x0001740501007387 */ /* 0x0001e40000100800 */
[----:B0-----:R-:W-:-:S02]  /*481b0*/  MOV R5, R29 ;  /* 0x0000001d00057202 */ /* 0x001fc40000000f00 */
[----:B------:R-:W5:Y:S03]  /*481c0*/  LDL.LU R29, [R1+0x154c] ;  /* 0x00154c00011d7983 */ /* 0x000f660000300800 */
[----:B------:R-:W-:-:S05]  /*481d0*/  FMUL R6, R5, R6 ;  /* 0x0000000605067220 */ /* 0x000fca0000400000 */
[----:B------:R0:W-:Y:S02]  /*481e0*/  STL [R1+0x170], R6 ;  /* 0x0001700601007387 */ /* 0x0001e40000100800 */
[----:B0-----:R-:W-:-:S05]  /*481f0*/  MOV R6, R5 ;  /* 0x0000000500067202 */ /* 0x001fca0000000f00 */
[C---:B------:R-:W-:Y:S01]  /*48200*/  FMUL R5, R6.reuse, R8 ;  /* 0x0000000806057220 */ /* 0x040fe20000400000 */
[----:B------:R-:W-:Y:S01]  /*48210*/  MOV R8, R6 ;  /* 0x0000000600087202 */ /* 0x000fe20000000f00 */
[----:B------:R-:W-:-:S04]  /*48220*/  FMUL R7, R6, R7 ;  /* 0x0000000706077220 */ /* 0x000fc80000400000 */
[C---:B------:R-:W-:Y:S01]  /*48230*/  FMUL R6, R8.reuse, R9 ;  /* 0x0000000908067220 */ /* 0x040fe20000400000 */
[----:B------:R0:W-:Y:S01]  /*48240*/  STL [R1+0x15c], R7 ;  /* 0x00015c0701007387 */ /* 0x0001e20000100800 */
[----:B------:R-:W-:-:S03]  /*48250*/  FMUL R9, R8, R13 ;  /* 0x0000000d08097220 */ /* 0x000fc60000400000 */
[----:B------:R-:W5:Y:S01]  /*48260*/  LDL.LU R13, [R1+0xc] ;  /* 0x00000c00010d7983 */ /* 0x000f620000300800 */
[----:B------:R-:W-:Y:S02]  /*48270*/  @!P6 FMUL R0, R0, 16777216 ;  /* 0x4b8000000000e820 */ /* 0x000fe40000400000 */
[C---:B0-----:R-:W-:Y:S02]  /*48280*/  FMUL R7, R8.reuse, R10 ;  /* 0x0000000a08077220 */ /* 0x041fe40000400000 */
[C---:B------:R-:W-:Y:S02]  /*48290*/  FMUL R10, R8.reuse, R11 ;  /* 0x0000000b080a7220 */ /* 0x040fe40000400000 */
[----:B------:R-:W-:Y:S02]  /*482a0*/  IMAD.MOV.U32 R11, RZ, RZ, R6 ;  /* 0x000000ffff0b7224 */ /* 0x000fe400078e0006 */
[C---:B------:R-:W-:Y:S01]  /*482b0*/  FMUL R6, R8.reuse, R12 ;  /* 0x0000000c08067220 */ /* 0x040fe20000400000 */
[----:B------:R-:W-:Y:S01]  /*482c0*/  MOV R12, R5 ;  /* 0x00000005000c7202 */ /* 0x000fe20000000f00 */
[----:B------:R-:W-:-:S02]  /*482d0*/  FMUL R5, R8, R14 ;  /* 0x0000000e08057220 */ /* 0x000fc40000400000 */
[----:B------:R-:W-:-:S05]  /*482e0*/  FMUL R8, R8, R15 ;  /* 0x0000000f08087220 */ /* 0x000fca0000400000 */
[----:B------:R-:W-:Y:S01]  /*482f0*/  F2FP.PACK_AB R8, R5, R8 ;  /* 0x000000080508723e */ /* 0x000fe200000000ff */
[----:B--2---:R-:W-:Y:S02]  /*48300*/  @!P6 FMUL R16, R16, 16777216 ;  /* 0x4b8000001010e820 */ /* 0x004fe40000400000 */
[----:B---3--:R-:W-:Y:S02]  /*48310*/  @!P6 FMUL R17, R17, 16777216 ;  /* 0x4b8000001111e820 */ /* 0x008fe40000400000 */
[----:B----4-:R-:W-:Y:S02]  /*48320*/  @!P6 FMUL R18, R18, 16777216 ;  /* 0x4b8000001212e820 */ /* 0x010fe40000400000 */
[----:B-----5:R-:W-:Y:S02]  /*48330*/  @!P6 FMUL R19, R19, 16777216 ;  /* 0x4b8000001313e820 */ /* 0x020fe40000400000 */
[----:B------:R-:W-:Y:S02]  /*48340*/  @!P6 FMUL R20, R20, 16777216 ;  /* 0x4b8000001414e820 */ /* 0x000fe40000400000 */
[----:B------:R-:W-:-:S02]  /*48350*/  @!P6 FMUL R21, R21, 16777216 ;  /* 0x4b8000001515e820 */ /* 0x000fc40000400000 */
[----:B------:R-:W-:Y:S02]  /*48360*/  @!P6 FMUL R22, R22, 16777216 ;  /* 0x4b8000001616e820 */ /* 0x000fe40000400000 */
[----:B------:R-:W-:Y:S02]  /*48370*/  @!P6 FMUL R23, R23, 16777216 ;  /* 0x4b8000001717e820 */ /* 0x000fe40000400000 */
[----:B------:R-:W-:Y:S02]  /*48380*/  @!P6 FMUL R24, R24, 16777216 ;  /* 0x4b8000001818e820 */ /* 0x000fe40000400000 */
[----:B------:R-:W-:Y:S02]  /*48390*/  @!P6 FMUL R25, R25, 16777216 ;  /* 0x4b8000001919e820 */ /* 0x000fe40000400000 */
[----:B------:R-:W-:Y:S02]  /*483a0*/  @!P6 FMUL R26, R26, 16777216 ;  /* 0x4b8000001a1ae820 */ /* 0x000fe40000400000 */
[----:B------:R-:W-:-:S06]  /*483b0*/  @!P6 FMUL R4, R4, 16777216 ;  /* 0x4b8000000404e820 */ /* 0x000fcc0000400000 */
[----:B------:R-:W0:Y:S01]  /*483c0*/  MUFU.RCP R4, R4 ;  /* 0x0000000400047308 */ /* 0x000e220000001000 */
[----:B------:R-:W-:Y:S02]  /*483d0*/  @!P6 FMUL R28, R28, 16777216 ;  /* 0x4b8000001c1ce820 */ /* 0x000fe40000400000 */
[----:B------:R-:W-:Y:S02]  /*483e0*/  @!P6 FMUL R27, R27, 16777216 ;  /* 0x4b8000001b1be820 */ /* 0x000fe40000400000 */
[----:B------:R-:W-:Y:S02]  /*483f0*/  @!P6 FMUL R29, R29, 16777216 ;  /* 0x4b8000001d1de820 */ /* 0x000fe40000400000 */
[C---:B0-----:R-:W-:Y:S02]  /*48400*/  FMUL R0, R4.reuse, R0 ;  /* 0x0000000004007220 */ /* 0x041fe40000400000 */
[----:B------:R-:W-:-:S03]  /*48410*/  FMUL R14, R4, R29 ;  /* 0x0000001d040e7220 */ /* 0x000fc60000400000 */
[----:B------:R0:W-:Y:S02]  /*48420*/  STL [R1+0x14e0], R0 ;  /* 0x0014e00001007387 */ /* 0x0001e40000100800 */
[----:B0-----:R-:W-:Y:S02]  /*48430*/  FMUL R0, R4, R28 ;  /* 0x0000001c04007220 */ /* 0x001fe40000400000 */
[----:B------:R-:W-:-:S04]  /*48440*/  @!P6 FMUL R13, R13, 16777216 ;  /* 0x4b8000000d0de820 */ /* 0x000fc80000400000 */
[----:B------:R-:W-:-:S05]  /*48450*/  FMUL R13, R4, R13 ;  /* 0x0000000d040d7220 */ /* 0x000fca0000400000 */
[----:B------:R0:W-:Y:S04]  /*48460*/  STL [R1+0x44], R13 ;  /* 0x0000440d01007387 */ /* 0x0001e80000100800 */
[----:B------:R-:W-:Y:S04]  /*48470*/  STL [R1+0x38], R14 ;  /* 0x0000380e01007387 */ /* 0x000fe80000100800 */
[----:B------:R1:W-:Y:S01]  /*48480*/  STL [R1+0x14], R0 ;  /* 0x0000140001007387 */ /* 0x0003e20000100800 */
[C---:B0-----:R-:W-:Y:S02]  /*48490*/  FMUL R13, R4.reuse, R27 ;  /* 0x0000001b040d7220 */ /* 0x041fe40000400000 */
[----:B-1----:R-:W-:-:S03]  /*484a0*/  FMUL R0, R4, R26 ;  /* 0x0000001a04007220 */ /* 0x002fc60000400000 */
[----:B------:R-:W-:Y:S04]  /*484b0*/  STL [R1+0x10], R13 ;  /* 0x0000100d01007387 */ /* 0x000fe80000100800 */
[----:B------:R0:W-:Y:S01]  /*484c0*/  STL [R1+0x14f8], R0 ;  /* 0x0014f80001007387 */ /* 0x0001e20000100800 */
[C---:B------:R-:W-:Y:S02]  /*484d0*/  FMUL R29, R4.reuse, R24 ;  /* 0x00000018041d7220 */ /* 0x040fe40000400000 */
[C---:B0-----:R-:W-:Y:S02]  /*484e0*/  FMUL R0, R4.reuse, R25 ;  /* 0x0000001904007220 */ /* 0x041fe40000400000 */
[----:B------:R-:W2:Y:S04]  /*484f0*/  LDL.LU R25, [R1+0x4c] ;  /* 0x00004c0001197983 */ /* 0x000ea80000300800 */
[----:B------:R0:W-:Y:S04]  /*48500*/  STL [R1+0x8], R0 ;  /* 0x0000080001007387 */ /* 0x0001e80000100800 */
[----:B------:R-:W3:Y:S01]  /*48510*/  LDL.LU R26, [R1+0x5c] ;  /* 0x00005c00011a7983 */ /* 0x000ee20000300800 */
[----:B------:R-:W-:Y:S01]  /*48520*/  MOV R28, R12 ;  /* 0x0000000c001c7202 */ /* 0x000fe20000000f00 */
[----:B------:R-:W-:-:S02]  /*48530*/  FMUL R15, R4, R23 ;  /* 0x00000017040f7220 */ /* 0x000fc40000400000 */
[----:B0-----:R-:W4:Y:S01]  /*48540*/  LDL.LU R0, [R1+0x78] ;  /* 0x0000780001007983 */ /* 0x001f220000300800 */
[----:B------:R-:W-:-:S03]  /*48550*/  FMUL R12, R4, R17 ;  /* 0x00000011040c7220 */ /* 0x000fc60000400000 */
[----:B------:R-:W4:Y:S01]  /*48560*/  LDL.LU R27, [R1+0x6c] ;  /* 0x00006c00011b7983 */ /* 0x000f220000300800 */
[----:B------:R-:W-:-:S03]  /*48570*/  FMUL R16, R4, R16 ;  /* 0x0000001004107220 */ /* 0x000fc60000400000 */
[----:B------:R-:W5:Y:S01]  /*48580*/  LDL.LU R24, [R1+0x3c] ;  /* 0x00003c0001187983 */ /* 0x000f620000300800 */
[----:B------:R-:W-:-:S03]  /*48590*/  FMUL R13, R4, R19 ;  /* 0x00000013040d7220 */ /* 0x000fc60000400000 */
[----:B------:R0:W-:Y:S01]  /*485a0*/  STL [R1+0x1548], R29 ;  /* 0x0015481d01007387 */ /* 0x0001e20000100800 */
[C---:B------:R-:W-:Y:S02]  /*485b0*/  FMUL R18, R4.reuse, R18 ;  /* 0x0000001204127220 */ /* 0x040fe40000400000 */
[C---:B------:R-:W-:Y:S02]  /*485c0*/  FMUL R22, R4.reuse, R22 ;  /* 0x0000001604167220 */ /* 0x040fe40000400000 */
[C---:B------:R-:W-:Y:S01]  /*485d0*/  FMUL R14, R4.reuse, R21 ;  /* 0x00000015040e7220 */ /* 0x040fe20000400000 */
[----:B0-----:R-:W3:Y:S01]  /*485e0*/  LDL.LU R29, [R1+0x68] ;  /* 0x00006800011d7983 */ /* 0x001ee20000300800 */
[----:B------:R-:W-:-:S03]  /*485f0*/  FMUL R4, R4, R20 ;  /* 0x0000001404047220 */ /* 0x000fc60000400000 */
[----:B------:R-:W2:Y:S01]  /*48600*/  LDL.LU R23, [R1+0x28] ;  /* 0x0000280001177983 */ /* 0x000ea20000300800 */
[----:B------:R-:W-:-:S03]  /*48610*/  F2FP.PACK_AB R12, R12, R16 ;  /* 0x000000100c0c723e */ /* 0x000fc600000000ff */
[----:B------:R-:W2:Y:S04]  /*48620*/  LDL.LU R17, [R1+0x20] ;  /* 0x0000200001117983 */ /* 0x000ea80000300800 */
[----:B------:R-:W2:Y:S01]  /*48630*/  LDL.LU R19, [R1+0x2c] ;  /* 0x00002c0001137983 */ /* 0x000ea20000300800 */
[----:B------:R-:W-:-:S03]  /*48640*/  F2FP.PACK_AB R13, R13, R18 ;  /* 0x000000120d0d723e */ /* 0x000fc600000000ff */
[----:B------:R-:W2:Y:S04]  /*48650*/  LDL.LU R21, [R1+0x58] ;  /* 0x0000580001157983 */ /* 0x000ea80000300800 */
[----:B------:R-:W2:Y:S04]  /*48660*/  LDL.LU R20, [R1+0x24] ;  /* 0x0000240001147983 */ /* 0x000ea80000300800 */
[----:B------:R-:W4:Y:S04]  /*48670*/  LDL.LU R16, [R1+0x18] ;  /* 0x0000180001107983 */ /* 0x000f280000300800 */
[----:B------:R-:W5:Y:S04]  /*48680*/  LDL.LU R5, [R1+0x48] ;  /* 0x0000480001057983 */ /* 0x000f680000300800 */
[----:B------:R-:W4:Y:S01]  /*48690*/  LDL.LU R18, [R1+0x1c] ;  /* 0x00001c0001127983 */ /* 0x000f220000300800 */
[----:B------:R-:W-:-:S03]  /*486a0*/  F2FP.PACK_AB R14, R14, R4 ;  /* 0x000000040e0e723e */ /* 0x000fc600000000ff */
[----:B------:R-:W0:Y:S01]  /*486b0*/  S2R R4, SR_TID.X ;  /* 0x0000000000047919 */ /* 0x000e220000002100 */
[----:B------:R-:W-:Y:S02]  /*486c0*/  F2FP.PACK_AB R9, R6, R9 ;  /* 0x000000090609723e */ /* 0x000fe400000000ff */
[----:B------:R-:W-:Y:S02]  /*486d0*/  MOV R6, R28 ;  /* 0x0000001c00067202 */ /* 0x000fe40000000f00 */
[----:B------:R-:W-:Y:S02]  /*486e0*/  F2FP.PACK_AB R15, R15, R22 ;  /* 0x000000160f0f723e */ /* 0x000fe400000000ff */
[----:B------:R-:W-:Y:S02]  /*486f0*/  F2FP.PACK_AB R10, R7, R10 ;  /* 0x0000000a070a723e */ /* 0x000fe400000000ff */
[----:B------:R-:W-:Y:S01]  /*48700*/  MOV R22, R6 ;  /* 0x0000000600167202 */ /* 0x000fe20000000f00 */
[C---:B0-----:R-:W-:Y:S01]  /*48710*/  IMAD.SHL.U32 R28, R4.reuse, 0x20, RZ ;  /* 0x00000020041c7824 */ /* 0x041fe200078e00ff */
[----:B------:R-:W-:-:S02]  /*48720*/  SHF.L.U32 R7, R4, 0x2, RZ ;  /* 0x0000000204077819 */ /* 0x000fc400000006ff */
[----:B------:R-:W-:Y:S02]  /*48730*/  LOP3.LUT R6, R4, 0x60, RZ, 0xc0, !PT ;  /* 0x0000006004067812 */ /* 0x000fe400078ec0ff */
[----:B------:R-:W-:Y:S02]  /*48740*/  LOP3.LUT R28, R28, 0x60, RZ, 0xc0, !PT ;  /* 0x000000601c1c7812 */ /* 0x000fe400078ec0ff */
[----:B------:R-:W-:Y:S02]  /*48750*/  LOP3.LUT R4, R4, 0x18, RZ, 0xc0, !PT ;  /* 0x0000001804047812 */ /* 0x000fe400078ec0ff */
[----:B------:R-:W-:Y:S02]  /*48760*/  LOP3.LUT R28, R28, 0x70, R7, 0x78, !PT ;  /* 0x000000701c1c7812 */ /* 0x000fe400078e7807 */
[----:B------:R-:W-:-:S05]  /*48770*/  LEA R4, R4, R6, 0x4 ;  /* 0x0000000604047211 */ /* 0x000fca00078e20ff */
[----:B------:R-:W-:Y:S01]  /*48780*/  IMAD.U32 R28, R4, 0x40, R28 ;  /* 0x00000040041c7824 */ /* 0x000fe200078e001c */
[----:B---3--:R-:W-:Y:S02]  /*48790*/  F2FP.PACK_AB R26, R29, R26 ;  /* 0x0000001a1d1a723e */ /* 0x008fe400000000ff */
[----:B------:R-:W3:Y:S01]  /*487a0*/  LDL.LU R29, [R1+0xa0] ;  /* 0x0000a000011d7983 */ /* 0x000ee20000300800 */
[----:B--2---:R-:W-:-:S03]  /*487b0*/  F2FP.PACK_AB R17, R20, R17 ;  /* 0x000000111411723e */ /* 0x004fc600000000ff */
[----:B------:R-:W3:Y:S01]  /*487c0*/  LDL.LU R20, [R1+0x9c] ;  /* 0x00009c0001147983 */ /* 0x000ee20000300800 */
[----:B----4-:R-:W-:Y:S02]  /*487d0*/  F2FP.PACK_AB R16, R18, R16 ;  /* 0x000000101210723e */ /* 0x010fe400000000ff */
[----:B------:R-:W-:Y:S02]  /*487e0*/  F2FP.PACK_AB R18, R19, R23 ;  /* 0x000000171312723e */ /* 0x000fe400000000ff */
[----:B------:R-:W-:Y:S02]  /*487f0*/  F2FP.PACK_AB R19, R3, R2 ;  /* 0x000000020313723e */ /* 0x000fe400000000ff */
[----:B------:R-:W2:Y:S04]  /*48800*/  LDL.LU R2, [R1+0xe0] ;  /* 0x0000e00001027983 */ /* 0x000ea80000300800 */
[----:B------:R-:W2:Y:S01]  /*48810*/  LDL.LU R4, [R1+0xdc] ;  /* 0x0000dc0001047983 */ /* 0x000ea20000300800 */
[----:B------:R-:W-:-:S02]  /*48820*/  F2FP.PACK_AB R25, R21, R25 ;  /* 0x000000191519723e */ /* 0x000fc400000000ff */
[----:B-----5:R-:W-:Y:S01]  /*48830*/  F2FP.PACK_AB R24, R5, R24 ;  /* 0x000000180518723e */ /* 0x020fe200000000ff */
[----:B------:R-:W4:Y:S01]  /*48840*/  LDL.LU R21, [R1+0xa4] ;  /* 0x0000a40001157983 */ /* 0x000f220000300800 */
[----:B------:R-:W-:-:S03]  /*48850*/  F2FP.PACK_AB R11, R22, R11 ;  /* 0x0000000b160b723e */ /* 0x000fc600000000ff */
[----:B------:R-:W5:Y:S04]  /*48860*/  LDL.LU R3, [R1+0xe8] ;  /* 0x0000e80001037983 */ /* 0x000f680000300800 */
[----:B------:R-:W5:Y:S01]  /*48870*/  LDL.LU R5, [R1+0xe4] ;  /* 0x0000e40001057983 */ /* 0x000f620000300800 */
[----:B------:R-:W-:-:S03]  /*48880*/  F2FP.PACK_AB R27, R0, R27 ;  /* 0x0000001b001b723e */ /* 0x000fc600000000ff */
[----:B------:R-:W4:Y:S04]  /*48890*/  LDL.LU R22, [R1+0xac] ;  /* 0x0000ac0001167983 */ /* 0x000f280000300800 */
[----:B------:R-:W4:Y:S04]  /*488a0*/  LDL.LU R6, [R1+0xec] ;  /* 0x0000ec0001067983 */ /* 0x000f280000300800 */
[----:B------:R-:W4:Y:S04]  /*488b0*/  LDL.LU R23, [R1+0xb4] ;  /* 0x0000b40001177983 */ /* 0x000f280000300800 */
[----:B------:R-:W4:Y:S04]  /*488c0*/  LDL.LU R7, [R1+0xf8] ;  /* 0x0000f80001077983 */ /* 0x000f280000300800 */
[----:B------:R-:W4:Y:S04]  /*488d0*/  LDL R0, [R1+0x6b4] ;  /* 0x0006b40001007983 */ /* 0x000f280000100800 */
[----:B------:R0:W-:Y:S04]  /*488e0*/  STS.128 [R28], R12 ;  /* 0x0000000c1c007388 */ /* 0x0001e80000000c00 */
[----:B------:R1:W-:Y:S04]  /*488f0*/  STS.128 [R28+0x80], R8 ;  /* 0x000080081c007388 */ /* 0x0003e80000000c00 */
[----:B------:R1:W-:Y:S04]  /*48900*/  STS.128 [R28+0x100], R16 ;  /* 0x000100101c007388 */ /* 0x0003e80000000c00 */
[----:B0-----:R-:W4:Y:S04]  /*48910*/  LDL.LU R12, [R1+0x190] ;  /* 0x00019000010c7983 */ /* 0x001f280000300800 */
[----:B------:R-:W4:Y:S04]  /*48920*/  LDL.LU R13, [R1+0x198] ;  /* 0x00019800010d7983 */ /* 0x000f280000300800 */
[----:B------:R-:W4:Y:S04]  /*48930*/  LDL.LU R14, [R1+0x1a0] ;  /* 0x0001a000010e7983 */ /* 0x000f280000300800 */
[----:B------:R-:W4:Y:S04]  /*48940*/  LDL.LU R15, [R1+0x1a8] ;  /* 0x0001a800010f7983 */ /* 0x000f280000300800 */
        /* <DEDUP_REMOVED lines=8> */
[----:B------:R0:W-:Y:S04]  /*489d0*/  STS.128 [R28+0x180], R24 ;  /* 0x000180181c007388 */ /* 0x0001e80000000c00 */
[----:B0-----:R-:W4:Y:S04]  /*489e0*/  LDL.LU R24, [R1+0x194] ;  /* 0x0001940001187983 */ /* 0x001f280000300800 */
[----:B------:R-:W4:Y:S04]  /*489f0*/  LDL.LU R25, [R1+0x118] ;  /* 0x0001180001197983 */ /* 0x000f280000300800 */
[----:B------:R-:W4:Y:S04]  /*48a00*/  LDL.LU R26, [R1+0x19c] ;  /* 0x00019c00011a7983 */ /* 0x000f280000300800 */
[----:B------:R-:W4:Y:S01]  /*48a10*/  LDL.LU R27, [R1+0x124] ;  /* 0x00012400011b7983 */ /* 0x000f220000300800 */
[----:B---3--:R-:W-:-:S03]  /*48a20*/  F2FP.PACK_AB R20, R29, R20 ;  /* 0x000000141d14723e */ /* 0x008fc600000000ff */
[----:B------:R-:W3:Y:S01]  /*48a30*/  LDL.LU R29, [R1+0x1548] ;  /* 0x00154800011d7983 */ /* 0x000ee20000300800 */
[----:B--2---:R-:W-:-:S03]  /*48a40*/  F2FP.PACK_AB R4, R2, R4 ;  /* 0x000000040204723e */ /* 0x004fc600000000ff */
[----:B------:R-:W4:Y:S02]  /*48a50*/  LDL.LU R2, [R1+0x1544] ;  /* 0x0015440001027983 */ /* 0x000f240000300800 */
[----:B----4-:R-:W-:Y:S02]  /*48a60*/  F2FP.PACK_AB R21, R2, R21 ;  /* 0x000000150215723e */ /* 0x010fe400000000ff */
[----:B------:R-:W2:Y:S01]  /*48a70*/  LDL.LU R2, [R1+0x1540] ;  /* 0x0015400001027983 */ /* 0x000ea20000300800 */
[----:B-----5:R-:W-:-:S03]  /*48a80*/  F2FP.PACK_AB R5, R3, R5 ;  /* 0x000000050305723e */ /* 0x020fc600000000ff */
[----:B------:R-:W4:Y:S01]  /*48a90*/  LDL.LU R3, [R1+0x153c] ;  /* 0x00153c0001037983 */ /* 0x000f220000300800 */
[----:B--2---:R-:W-:-:S03]  /*48aa0*/  F2FP.PACK_AB R22, R2, R22 ;  /* 0x000000160216723e */ /* 0x004fc600000000ff */
[----:B------:R-:W2:Y:S01]  /*48ab0*/  LDL.LU R2, [R1+0x1538] ;  /* 0x0015380001027983 */ /* 0x000ea20000300800 */
[----:B----4-:R-:W-:Y:S02]  /*48ac0*/  F2FP.PACK_AB R23, R3, R23 ;  /* 0x000000170317723e */ /* 0x010fe400000000ff */
[----:B--2---:R-:W-:Y:S02]  /*48ad0*/  F2FP.PACK_AB R6, R2, R6 ;  /* 0x000000060206723e */ /* 0x004fe400000000ff */
[----:B------:R-:W2:Y:S04]  /*48ae0*/  LDL.LU R2, [R1+0x1534] ;  /* 0x0015340001027983 */ /* 0x000ea80000300800 */
[----:B------:R-:W4:Y:S01]  /*48af0*/  LDL.LU R3, [R1+0x1530] ;  /* 0x0015300001037983 */ /* 0x000f220000300800 */
[----:B--2---:R-:W-:-:S03]  /*48b00*/  F2FP.PACK_AB R7, R7, R2 ;  /* 0x000000020707723e */ /* 0x004fc600000000ff */
[----:B------:R-:W2:Y:S01]  /*48b10*/  LDL.LU R2, [R1+0x152c] ;  /* 0x00152c0001027983 */ /* 0x000ea20000300800 */
[----:B------:R-:W-:Y:S02]  /*48b20*/  F2FP.PACK_AB R12, R24, R12 ;  /* 0x0000000c180c723e */ /* 0x000fe400000000ff */
[----:B----4-:R-:W-:Y:S02]  /*48b30*/  F2FP.PACK_AB R8, R8, R3 ;  /* 0x000000030808723e */ /* 0x010fe400000000ff */
[----:B------:R-:W4:Y:S01]  /*48b40*/  LDL.LU R3, [R1+0x1528] ;  /* 0x0015280001037983 */ /* 0x000f220000300800 */
[----:B------:R-:W-:Y:S02]  /*48b50*/  F2FP.PACK_AB R9, R25, R9 ;  /* 0x000000091909723e */ /* 0x000fe400000000ff */
[----:B------:R-:W-:Y:S01]  /*48b60*/  F2FP.PACK_AB R13, R26, R13 ;  /* 0x0000000d1a0d723e */ /* 0x000fe200000000ff */
[----:B------:R-:W5:Y:S01]  /*48b70*/  LDL.LU R24, [R1+0x210] ;  /* 0x0002100001187983 */ /* 0x000f620000300800 */
[----:B------:R-:W-:-:S03]  /*48b80*/  F2FP.PACK_AB R10, R27, R10 ;  /* 0x0000000a1b0a723e */ /* 0x000fc600000000ff */
[----:B------:R-:W3:Y:S04]  /*48b90*/  LDL.LU R25, [R1+0x218] ;  /* 0x0002180001197983 */ /* 0x000ee80000300800 */
[----:B------:R-:W3:Y:S04]  /*48ba0*/  LDL.LU R26, [R1+0x220] ;  /* 0x00022000011a7983 */ /* 0x000ee80000300800 */
[----:B------:R-:W3:Y:S01]  /*48bb0*/  LDL.LU R27, [R1+0x228] ;  /* 0x00022800011b7983 */ /* 0x000ee20000300800 */
[----:B--2---:R-:W-:-:S03]  /*48bc0*/  F2FP.PACK_AB R14, R2, R14 ;  /* 0x0000000e020e723e */ /* 0x004fc600000000ff */
[----:B------:R-:W2:Y:S01]  /*48bd0*/  LDL.LU R2, [R1+0x1524] ;  /* 0x0015240001027983 */ /* 0x000ea20000300800 */
[----:B----4-:R-:W-:-:S03]  /*48be0*/  F2FP.PACK_AB R11, R3, R11 ;  /* 0x0000000b030b723e */ /* 0x010fc600000000ff */
[----:B------:R-:W4:Y:S01]  /*48bf0*/  LDL.LU R3, [R1+0x1520] ;  /* 0x0015200001037983 */ /* 0x000f220000300800 */
[----:B--2---:R-:W-:-:S03]  /*48c00*/  F2FP.PACK_AB R15, R2, R15 ;  /* 0x0000000f020f723e */ /* 0x004fc600000000ff */
[----:B------:R-:W2:Y:S01]  /*48c10*/  LDL.LU R2, [R1+0x151c] ;  /* 0x00151c0001027983 */ /* 0x000ea20000300800 */
[----:B----4-:R-:W-:-:S03]  /*48c20*/  F2FP.PACK_AB R16, R3, R16 ;  /* 0x000000100310723e */ /* 0x010fc600000000ff */
[----:B------:R-:W4:Y:S01]  /*48c30*/  LDL.LU R3, [R1+0x1518] ;  /* 0x0015180001037983 */ /* 0x000f220000300800 */
[----:B--2---:R-:W-:-:S03]  /*48c40*/  F2FP.PACK_AB R17, R2, R17 ;  /* 0x000000110211723e */ /* 0x004fc600000000ff */
[----:B------:R-:W4:Y:S01]  /*48c50*/  LDL.LU R2, [R1+0x1514] ;  /* 0x0015140001027983 */ /* 0x000f220000300800 */
[----:B------:R-:W-:-:S03]  /*48c60*/  F2FP.PACK_AB R18, R18, R19 ;  /* 0x000000131212723e */ /* 0x000fc600000000ff */
[----:B------:R0:W-:Y:S04]  /*48c70*/  STS.128 [R28+0x200], R20 ;  /* 0x000200141c007388 */ /* 0x0001e80000000c00 */
[----:B------:R1:W-:Y:S01]  /*48c80*/  STS.128 [R28+0x280], R4 ;  /* 0x000280041c007388 */ /* 0x0003e20000000c00 */
[----:B----4-:R-:W-:-:S03]  /*48c90*/  F2FP.PACK_AB R19, R2, R3 ;  /* 0x000000030213723e */ /* 0x010fc600000000ff */
[----:B------:R-:W2:Y:S04]  /*48ca0*/  LDL.LU R2, [R1+0x1510] ;  /* 0x0015100001027983 */ /* 0x000ea80000300800 */
[----:B------:R-:W2:Y:S04]  /*48cb0*/  LDL.LU R3, [R1+0x150c] ;  /* 0x00150c0001037983 */ /* 0x000ea80000300800 */
[----:B0-----:R-:W4:Y:S04]  /*48cc0*/  LDL.LU R20, [R1+0x2a4] ;  /* 0x0002a40001147983 */ /* 0x001f280000300800 */
[----:B------:R-:W4:Y:S04]  /*48cd0*/  LDL.LU R21, [R1+0x2a0] ;  /* 0x0002a00001157983 */ /* 0x000f280000300800 */
[----:B------:R-:W2:Y:S04]  /*48ce0*/  LDL.LU R22, [R1+0x26c] ;  /* 0x00026c0001167983 */ /* 0x000ea80000300800 */
[----:B------:R-:W2:Y:S04]  /*48cf0*/  LDL.LU R23, [R1+0x268] ;  /* 0x0002680001177983 */ /* 0x000ea80000300800 */
[----:B-1----:R-:W3:Y:S04]  /*48d00*/  LDL.LU R4, [R1+0x22c] ;  /* 0x00022c0001047983 */ /* 0x002ee80000300800 */
[----:B------:R-:W4:Y:S04]  /*48d10*/  LDL.LU R5, [R1+0x258] ;  /* 0x0002580001057983 */ /* 0x000f280000300800 */
[----:B------:R-:W4:Y:S04]  /*48d20*/  LDL.LU R6, [R1+0x264] ;  /* 0x0002640001067983 */ /* 0x000f280000300800 */
[----:B------:R-:W4:Y:S04]  /*48d30*/  LDL.LU R7, [R1+0x260] ;  /* 0x0002600001077983 */ /* 0x000f280000300800 */
[----:B------:R0:W-:Y:S04]  /*48d40*/  STS.128 [R28+0x300], R8 ;  /* 0x000300081c007388 */ /* 0x0001e80000000c00 */
[----:B------:R1:W-:Y:S04]  /*48d50*/  STS.128 [R28+0x380], R12 ;  /* 0x0003800c1c007388 */ /* 0x0003e80000000c00 */
[----:B------:R1:W-:Y:S04]  /*48d60*/  STS.128 [R28+0x400], R16 ;  /* 0x000400101c007388 */ /* 0x0003e80000000c00 */
[----:B0-----:R-:W5:Y:S04]  /*48d70*/  LDL.LU R8, [R1+0x270] ;  /* 0x0002700001087983 */ /* 0x001f680000300800 */
[----:B------:R-:W5:Y:S04]  /*48d80*/  LDL.LU R9, [R1+0x25c] ;  /* 0x00025c0001097983 */ /* 0x000f680000300800 */
[----:B------:R-:W5:Y:S04]  /*48d90*/  LDL.LU R10, [R1+0x27c] ;  /* 0x00027c00010a7983 */ /* 0x000f680000300800 */
[----:B------:R-:W5:Y:S04]  /*48da0*/  LDL.LU R11, [R1+0x278] ;  /* 0x00027800010b7983 */ /* 0x000f680000300800 */
[----:B-1----:R-:W5:Y:S04]  /*48db0*/  LDL.LU R12, [R1+0x214] ;  /* 0x00021400010c7983 */ /* 0x002f680000300800 */
[----:B------:R-:W5:Y:S04]  /*48dc0*/  LDL.LU R13, [R1+0x21c] ;  /* 0x00021c00010d7983 */ /* 0x000f680000300800 */
[----:B------:R-:W5:Y:S04]  /*48dd0*/  LDL.LU R14, [R1+0x224] ;  /* 0x00022400010e7983 */ /* 0x000f680000300800 */
[----:B------:R-:W5:Y:S04]  /*48de0*/  LDL.LU R15, [R1+0x274] ;  /* 0x00027400010f7983 */ /* 0x000f680000300800 */
[----:B------:R-:W5:Y:S04]  /*48df0*/  LDL.LU R16, [R1+0x30c] ;  /* 0x00030c0001107983 */ /* 0x000f680000300800 */
[----:B------:R-:W5:Y:S01]  /*48e00*/  LDL.LU R17, [R1+0x308] ;  /* 0x0003080001117983 */ /* 0x000f620000300800 */
[----:B---3--:R-:W-:-:S02]  /*48e10*/  F2FP.PACK_AB R27, R4, R27 ;  /* 0x0000001b041b723e */ /* 0x008fc400000000ff */
[----:B--2---:R-:W-:Y:S02]  /*48e20*/  F2FP.PACK_AB R4, R3, R2 ;  /* 0x000000020304723e */ /* 0x004fe400000000ff */
[----:B------:R-:W2:Y:S04]  /*48e30*/  LDL.LU R3, [R1+0x1508] ;  /* 0x0015080001037983 */ /* 0x000ea80000300800 */
[----:B------:R-:W2:Y:S04]  /*48e40*/  LDL.LU R2, [R1+0x1504] ;  /* 0x0015040001027983 */ /* 0x000ea80000300800 */
[----:B------:R-:W3:Y:S01]  /*48e50*/  LDL.LU R18, [R1+0x2f4] ;  /* 0x0002f40001127983 */ /* 0x000ee20000300800 */
[----:B----4-:R-:W-:-:S02]  /*48e60*/  F2FP.PACK_AB R6, R6, R7 ;  /* 0x000000070606723e */ /* 0x010fc400000000ff */
[----:B------:R-:W-:Y:S02]  /*48e70*/  F2FP.PACK_AB R7, R22, R23 ;  /* 0x000000171607723e */ /* 0x000fe400000000ff */
[----:B-----5:R-:W-:Y:S02]  /*48e80*/  F2FP.PACK_AB R5, R9, R5 ;  /* 0x000000050905723e */ /* 0x020fe400000000ff */
[----:B------:R-:W-:Y:S02]  /*48e90*/  F2FP.PACK_AB R9, R10, R11 ;  /* 0x0000000b0a09723e */ /* 0x000fe400000000ff */
[----:B------:R-:W-:Y:S02]  /*48ea0*/  F2FP.PACK_AB R10, R20, R21 ;  /* 0x00000015140a723e */ /* 0x000fe400000000ff */
[----:B------:R-:W-:Y:S02]  /*48eb0*/  F2FP.PACK_AB R24, R12, R24 ;  /* 0x000000180c18723e */ /* 0x000fe400000000ff */
[----:B------:R-:W-:-:S02]  /*48ec0*/  F2FP.PACK_AB R25, R13, R25 ;  /* 0x000000190d19723e */ /* 0x000fc400000000ff */
[----:B------:R-:W-:Y:S02]  /*48ed0*/  F2FP.PACK_AB R26, R14, R26 ;  /* 0x0000001a0e1a723e */ /* 0x000fe400000000ff */
[----:B------:R-:W3:Y:S04]  /*48ee0*/  LDL.LU R14, [R1+0x2f0] ;  /* 0x0002f000010e7983 */ /* 0x000ee80000300800 */
[----:B------:R-:W4:Y:S01]  /*48ef0*/  LDL.LU R20, [R1+0x314] ;  /* 0x0003140001147983 */ /* 0x000f220000300800 */
[----:B------:R-:W-:-:S03]  /*48f00*/  F2FP.PACK_AB R8, R15, R8 ;  /* 0x000000080f08723e */ /* 0x000fc600000000ff */
[----:B------:R-:W4:Y:S04]  /*48f10*/  LDL.LU R22, [R1+0x310] ;  /* 0x0003100001167983 */ /* 0x000f280000300800 */
[----:B------:R0:W-:Y:S04]  /*48f20*/  STS.128 [R28+0x480], R24 ;  /* 0x000480181c007388 */ /* 0x0001e80000000c00 */
[----:B------:R1:W-:Y:S01]  /*48f30*/  STS.128 [R28+0x500], R4 ;  /* 0x000500041c007388 */ /* 0x0003e20000000c00 */
[----:B--2---:R-:W-:-:S03]  /*48f40*/  F2FP.PACK_AB R11, R2, R3 ;  /* 0x00000003020b723e */ /* 0x004fc600000000ff */
[----:B------:R-:W2:Y:S04]  /*48f50*/  LDL.LU R2, [R1+0x1500] ;  /* 0x0015000001027983 */ /* 0x000ea80000300800 */
[----:B------:R-:W5:Y:S04]  /*48f60*/  LDL.LU R3, [R1+0x14fc] ;  /* 0x0014fc0001037983 */ /* 0x000f680000300800 */
[----:B------:R-:W2:Y:S04]  /*48f70*/  LDL.LU R19, [R1+0x300] ;  /* 0x0003000001137983 */ /* 0x000ea80000300800 */
[----:B------:R-:W2:Y:S04]  /*48f80*/  LDL.LU R15, [R1+0x31c] ;  /* 0x00031c00010f7983 */ /* 0x000ea80000300800 */
[----:B------:R-:W2:Y:S04]  /*48f90*/  LDL.LU R23, [R1+0x318] ;  /* 0x0003180001177983 */ /* 0x000ea80000300800 */
[----:B0-----:R-:W2:Y:S04]  /*48fa0*/  LDL.LU R24, [R1+0x2fc] ;  /* 0x0002fc0001187983 */ /* 0x001ea80000300800 */
[----:B------:R-:W2:Y:S04]  /*48fb0*/  LDL.LU R25, [R1+0x2f8] ;  /* 0x0002f80001197983 */ /* 0x000ea80000300800 */
[----:B------:R-:W2:Y:S04]  /*48fc0*/  LDL.LU R26, [R1+0x2dc] ;  /* 0x0002dc00011a7983 */ /* 0x000ea80000300800 */
[----:B------:R-:W2:Y:S04]  /*48fd0*/  LDL.LU R27, [R1+0x2d8] ;  /* 0x0002d800011b7983 */ /* 0x000ea80000300800 */
[----:B-1----:R-:W2:Y:S04]  /*48fe0*/  LDL R7, [R1+0x78c] ;  /* 0x00078c0001077983 */ /* 0x002ea80000100800 */
[----:B------:R-:W3:Y:S04]  /*48ff0*/  LDL.LU R4, [R1+0x2d4] ;  /* 0x0002d40001047983 */ /* 0x000ee80000300800 */
[----:B------:R-:W3:Y:S01]  /*49000*/  LDL.LU R5, [R1+0x2d0] ;  /* 0x0002d00001057983 */ /* 0x000ee20000300800 */
[----:B------:R-:W-:-:S02]  /*49010*/  ISETP.GE.U32.AND P0, PT, R0, 0x7f800000, PT ;  /* 0x7f8000000000780c */ /* 0x000fc40003f06070 */
[----:B------:R-:W-:-:S04]  /*49020*/  MOV R21, c[0x0][0x1c8] ;  /* 0x0000720000157a02 */ /* 0x000fc80000000f00 */
[----:B------:R-:W-:-:S07]  /*49030*/  SHF.L.U32 R13, R21, 0x1, RZ ;  /* 0x00000001150d7819 */ /* 0x000fce00000006ff */
[----:B------:R-:W-:Y:S01]  /*49040*/  @P0 MOV R12, 0x7f800000 ;  /* 0x7f800000000c0802 */ /* 0x000fe20000000f00 */
[----:B------:R0:W-:Y:S02]  /*49050*/  STS.128 [R28+0x580], R8 ;  /* 0x000580081c007388 */ /* 0x0001e40000000c00 */
[----:B0-----:R-:W-:Y:S02]  /*49060*/  F2FP.PACK_AB R9, R16, R17 ;  /* 0x000000111009723e */ /* 0x001fe400000000ff */
[----:B--2---:R-:W-:Y:S02]  /*49070*/  @P0 FFMA.FTZ R7, R0, R12, +INF ;  /* 0x7f80000000070423 */ /* 0x004fe4000001000c */
[----:B------:R-:W2:Y:S04]  /*49080*/  LDL.LU R0, [R1+0x14f8] ;  /* 0x0014f80001007983 */ /* 0x000ea80000300800 */
[----:B------:R5:W-:Y:S01]  /*49090*/  @P0 STL [R1+0x78c], R7 ;  /* 0x00078c0701000387 */ /* 0x000be20000100800 */
[----:B------:R-:W-:Y:S01]  /*490a0*/  IADD3 R6, P0, R13, R2, RZ ;  /* 0x000000020d067210 */ /* 0x000fe20007f1e0ff */
[----:B------:R-:W-:Y:S01]  /*490b0*/  IMAD R12, R21, 0x6, RZ ;  /* 0x00000006150c7824 */ /* 0x000fe200078e02ff */
[----:B---3--:R-:W-:-:S02]  /*490c0*/  F2FP.PACK_AB R4, R4, R5 ;  /* 0x000000050404723e */ /* 0x008fc400000000ff */
[C---:B-----5:R-:W-:Y:S02]  /*490d0*/  LEA.HI.X.SX32 R7, R21.reuse, R3, 0x1, P0 ;  /* 0x0000000315077211 */ /* 0x060fe400000f0eff */
[----:B------:R-:W-:-:S03]  /*490e0*/  LEA R10, P0, R21, R2, 0x2 ;  /* 0x00000002150a7211 */ /* 0x000fc600078010ff */
[----:B------:R0:W-:Y:S01]  /*490f0*/  STL.64 [R1+0x150], R6 ;  /* 0x0001500601007387 */ /* 0x0001e20000100a00 */
[----:B------:R-:W-:Y:S02]  /*49100*/  LEA.HI.X.SX32 R11, R13, R3, 0x1, P0 ;  /* 0x000000030d0b7211 */ /* 0x000fe400000f0eff */
[----:B------:R-:W-:Y:S02]  /*49110*/  IADD3 R16, P0, R12, R2, RZ ;  /* 0x000000020c107210 */ /* 0x000fe40007f1e0ff */
[----:B------:R-:W-:Y:S02]  /*49120*/  F2FP.PACK_AB R5, R26, R27 ;  /* 0x0000001b1a05723e */ /* 0x000fe400000000ff */
[----:B------:R-:W3:Y:S01]  /*49130*/  LDL.LU R26, [R1+0x688] ;  /* 0x00068800011a7983 */ /* 0x000ee20000300800 */
[----:B0-----:R-:W-:-:S03]  /*49140*/  IMAD R7, R21, 0x3, RZ ;  /* 0x0000000315077824 */ /* 0x001fc600078e02ff */
[----:B------:R0:W-:Y:S04]  /*49150*/  STL.64 [R1+0x148], R10 ;  /* 0x0001480a01007387 */ /* 0x0001e80000100a00 */
[----:B------:R-:W3:Y:S01]  /*49160*/  LDL.LU R27, [R1+0x684] ;  /* 0x00068400011b7983 */ /* 0x000ee20000300800 */
[----:B------:R-:W-:-:S03]  /*49170*/  LEA.HI.X.SX32 R17, R7, R3, 0x1, P0 ;  /* 0x0000000307117211 */ /* 0x000fc600000f0eff */
[----:B------:R-:W5:Y:S01]  /*49180*/  LDL.LU R7, [R1+0x304] ;  /* 0x0003040001077983 */ /* 0x000f620000300800 */
[----:B------:R-:W-:Y:S02]  /*49190*/  F2FP.PACK_AB R8, R24, R25 ;  /* 0x000000191808723e */ /* 0x000fe400000000ff */
[C---:B------:R-:W-:Y:S01]  /*491a0*/  LEA R24, P0, R21.reuse, R2, 0x3 ;  /* 0x0000000215187211 */ /* 0x040fe200078018ff */
[C---:B0-----:R-:W-:Y:S01]  /*491b0*/  IMAD.SHL.U32 R11, R21.reuse, 0x4, RZ ;  /* 0x00000004150b7824 */ /* 0x041fe200078e00ff */
[----:B------:R0:W-:Y:S01]  /*491c0*/  STL.64 [R1+0x140], R16 ;  /* 0x0001401001007387 */ /* 0x0001e20000100a00 */
[----:B------:R-:W-:Y:S01]  /*491d0*/  F2FP.PACK_AB R6, R18, R14 ;  /* 0x0000000e1206723e */ /* 0x000fe200000000ff */
[----:B------:R-:W-:Y:S02]  /*491e0*/  IMAD R13, R21, 0xa, RZ ;  /* 0x0000000a150d7824 */ /* 0x000fe400078e02ff */
[----:B------:R-:W-:Y:S02]  /*491f0*/  LEA.HI.X.SX32 R25, R11, R3, 0x1, P0 ;  /* 0x000000030b197211 */ /* 0x000fe400000f0eff */
[----:B----4-:R-:W-:Y:S01]  /*49200*/  F2FP.PACK_AB R10, R20, R22 ;  /* 0x00000016140a723e */ /* 0x010fe200000000ff */
[----:B0-----:R-:W4:Y:S01]  /*49210*/  LDL.LU R17, [R1+0x708] ;  /* 0x0007080001117983 */ /* 0x001f220000300800 */
[----:B------:R-:W-:-:S03]  /*49220*/  IMAD R16, R21, 0x5, RZ ;  /* 0x0000000515107824 */ /* 0x000fc600078e02ff */
[----:B------:R-:W2:Y:S04]  /*49230*/  LDL.LU R18, [R1+0x68c] ;  /* 0x00068c0001127983 */ /* 0x000ea80000300800 */
[----:B------:R-:W2:Y:S04]  /*49240*/  LDL.LU R20, [R1+0x73c] ;  /* 0x00073c0001147983 */ /* 0x000ea80000300800 */
[----:B------:R-:W2:Y:S04]  /*49250*/  LDL.LU R22, [R1+0x738] ;  /* 0x0007380001167983 */ /* 0x000ea80000300800 */
[----:B------:R0:W-:Y:S01]  /*49260*/  STL.64 [R1+0x138], R24 ;  /* 0x0001381801007387 */ /* 0x0001e20000100a00 */
[----:B------:R-:W-:-:S02]  /*49270*/  F2FP.PACK_AB R11, R15, R23 ;  /* 0x000000170f0b723e */ /* 0x000fc400000000ff */
[----:B0-----:R-:W-:-:S04]  /*49280*/  IADD3 R24, P0, R13, R2, RZ ;  /* 0x000000020d187210 */ /* 0x001fc80007f1e0ff */
[----:B------:R-:W-:Y:S02]  /*49290*/  LEA.HI.X.SX32 R25, R16, R3, 0x1, P0 ;  /* 0x0000000310197211 */ /* 0x000fe400000f0eff */
[----:B-----5:R-:W-:Y:S02]  /*492a0*/  F2FP.PACK_AB R7, R7, R19 ;  /* 0x000000130707723e */ /* 0x020fe400000000ff */
[----:B------:R-:W5:Y:S04]  /*492b0*/  LDL.LU R19, [R1+0x698] ;  /* 0x0006980001137983 */ /* 0x000f680000300800 */
[----:B------:R-:W5:Y:S04]  /*492c0*/  LDL.LU R23, [R1+0x694] ;  /* 0x0006940001177983 */ /* 0x000f680000300800 */
[----:B------:R-:W-:Y:S04]  /*492d0*/  STL.64 [R1+0x130], R24 ;  /* 0x0001301801007387 */ /* 0x000fe80000100a00 */
[----:B------:R0:W-:Y:S04]  /*492e0*/  STS.128 [R28+0x600], R4 ;  /* 0x000600041c007388 */ /* 0x0001e80000000c00 */
[----:B0-----:R-:W4:Y:S01]  /*492f0*/  LDL.LU R7, [R1+0x70c] ;  /* 0x00070c0001077983 */ /* 0x001f220000300800 */
[----:B------:R-:W-:-:S02]  /*49300*/  IMAD R14, R21, 0xc, RZ ;  /* 0x0000000c150e7824 */ /* 0x000fc400078e02ff */
[----:B------:R-:W-:-:S03]  /*49310*/  IMAD R15, R21, 0xe, RZ ;  /* 0x0000000e150f7824 */ /* 0x000fc600078e02ff */
[-C--:B------:R-:W-:Y:S01]  /*49320*/  IADD3 R24, P0, R14, R2.reuse, RZ ;  /* 0x000000020e187210 */ /* 0x080fe20007f1e0ff */
[----:B------:R0:W-:Y:S01]  /*49330*/  STS.128 [R28+0x680], R8 ;  /* 0x000680081c007388 */ /* 0x0001e20000000c00 */
[C---:B------:R-:W-:Y:S02]  /*49340*/  IMAD R5, R21.reuse, 0x7, RZ ;  /* 0x0000000715057824 */ /* 0x040fe400078e02ff */
[----:B------:R-:W-:Y:S02]  /*49350*/  LEA.HI.X.SX32 R25, R12, R3, 0x1, P0 ;  /* 0x000000030c197211 */ /* 0x000fe400000f0eff */
[----:B---3--:R-:W-:Y:S01]  /*49360*/  F2FP.PACK_AB R4, R26, R27 ;  /* 0x0000001b1a04723e */ /* 0x008fe200000000ff */
[C---:B------:R-:W-:Y:S01]  /*49370*/  IMAD R16, R21.reuse, 0x12, RZ ;  /* 0x0000001215107824 */ /* 0x040fe200078e02ff */
[----:B------:R-:W-:Y:S02]  /*49380*/  SHF.L.U32 R6, R21, 0x3, RZ ;  /* 0x0000000315067819 */ /* 0x000fe400000006ff */
[-C--:B0-----:R-:W-:Y:S01]  /*49390*/  IADD3 R8, P0, R15, R2.reuse, RZ ;  /* 0x000000020f087210 */ /* 0x081fe20007f1e0ff */
[----:B------:R-:W3:Y:S03]  /*493a0*/  LDL.LU R11, [R1+0x690] ;  /* 0x00069000010b7983 */ /* 0x000ee60000300800 */
[----:B------:R-:W-:Y:S01]  /*493b0*/  LEA.HI.X.SX32 R9, R5, R3, 0x1, P0 ;  /* 0x0000000305097211 */ /* 0x000fe200000f0eff */
[----:B------:R0:W-:Y:S01]  /*493c0*/  STL.64 [R1+0x14f0], R28 ;  /* 0x0014f01c01007387 */ /* 0x0001e20000100a00 */
[----:B------:R-:W-:-:S03]  /*493d0*/  LEA R26, P0, R21, R2, 0x4 ;  /* 0x00000002151a7211 */ /* 0x000fc600078020ff */
[----:B------:R-:W3:Y:S04]  /*493e0*/  LDL.LU R10, [R1+0x748] ;  /* 0x00074800010a7983 */ /* 0x000ee80000300800 */
[----:B------:R1:W-:Y:S01]  /*493f0*/  STL.64 [R1+0x128], R24 ;  /* 0x0001281801007387 */ /* 0x0003e20000100a00 */
[----:B------:R-:W-:Y:S02]  /*49400*/  LEA.HI.X.SX32 R27, R6, R3, 0x1, P0 ;  /* 0x00000003061b7211 */ /* 0x000fe400000f0eff */
[----:B0-----:R-:W-:Y:S01]  /*49410*/  IADD3 R28, P0, R16, R2, RZ ;  /* 0x00000002101c7210 */ /* 0x001fe20007f1e0ff */
[----:B-1----:R-:W3:Y:S04]  /*49420*/  LDL.LU R24, [R1+0x69c] ;  /* 0x00069c0001187983 */ /* 0x002ee80000300800 */
[----:B------:R-:W3:Y:S04]  /*49430*/  LDL.LU R12, [R1+0x75c] ;  /* 0x00075c00010c7983 */ /* 0x000ee80000300800 */
[----:B------:R-:W3:Y:S04]  /*49440*/  LDL.LU R25, [R1+0x758] ;  /* 0x0007580001197983 */ /* 0x000ee80000300800 */
[----:B------:R2:W-:Y:S04]  /*49450*/  STL.64 [R1+0x120], R8 ;  /* 0x0001200801007387 */ /* 0x0005e80000100a00 */
[----:B------:R0:W-:Y:S01]  /*49460*/  STL.64 [R1+0x118], R26 ;  /* 0x0001181a01007387 */ /* 0x0001e20000100a00 */
[----:B--2---:R-:W-:-:S03]  /*49470*/  F2FP.PACK_AB R9, R20, R22 ;  /* 0x000000161409723e */ /* 0x004fc600000000ff */
[----:B0-----:R-:W2:Y:S04]  /*49480*/  LDL.LU R26, [R1+0x8] ;  /* 0x00000800011a7983 */ /* 0x001ea80000300800 */
[----:B------:R-:W2:Y:S04]  /*49490*/  LDL.LU R27, [R1+0x10] ;  /* 0x00001000011b7983 */ /* 0x000ea80000300800 */
[----:B------:R-:W2:Y:S04]  /*494a0*/  LDL.LU R20, [R1+0x38] ;  /* 0x0000380001147983 */ /* 0x000ea80000300800 */
[----:B------:R-:W2:Y:S01]  /*494b0*/  LDL.LU R22, [R1+0x14] ;  /* 0x0000140001167983 */ /* 0x000ea20000300800 */
[----:B-----5:R-:W-:-:S02]  /*494c0*/  F2FP.PACK_AB R6, R19, R23 ;  /* 0x000000171306723e */ /* 0x020fc400000000ff */
[----:B----4-:R-:W-:Y:S01]  /*494d0*/  F2FP.PACK_AB R8, R7, R17 ;  /* 0x000000110708723e */ /* 0x010fe200000000ff */
[C---:B------:R-:W-:Y:S02]  /*494e0*/  IMAD R7, R21.reuse, 0x9, RZ ;  /* 0x0000000915077824 */ /* 0x040fe400078e02ff */
[----:B------:R-:W-:-:S03]  /*494f0*/  IMAD R17, R21, 0x14, RZ ;  /* 0x0000001415117824 */ /* 0x000fc600078e02ff */
[----:B------:R-:W-:Y:S02]  /*49500*/  LEA.HI.X.SX32 R29, R7, R3, 0x1, P0 ;  /* 0x00000003071d7211 */ /* 0x000fe400000f0eff */
[----:B------:R-:W4:Y:S04]  /*49510*/  LDL.LU R7, [R1+0x700] ;  /* 0x0007000001077983 */ /* 0x000f280000300800 */
[----:B------:R0:W-:Y:S04]  /*49520*/  STL.64 [R1+0x110], R28 ;  /* 0x0001101c01007387 */ /* 0x0001e80000100a00 */
[----:B------:R-:W-:Y:S04]  /*49530*/  STL.64 [R1+0x14e8], R16 ;  /* 0x0014e81001007387 */ /* 0x000fe80000100a00 */
[----:B------:R-:W5:Y:S01]  /*49540*/  LDL.LU R23, [R1+0x44] ;  /* 0x0000440001177983 */ /* 0x000f620000300800 */
[----:B0-----:R-:W-:-:S04]  /*49550*/  IADD3 R28, P0, R17, R2, RZ ;  /* 0x00000002111c7210 */ /* 0x001fc80007f1e0ff */
[----:B------:R-:W-:-:S05]  /*49560*/  LEA.HI.X.SX32 R29, R13, R3, 0x1, P0 ;  /* 0x000000030d1d7211 */ /* 0x000fca00000f0eff */
[----:B------:R0:W-:Y:S04]  /*49570*/  STL.64 [R1+0x108], R28 ;  /* 0x0001081c01007387 */ /* 0x0001e80000100a00 */
[----:B0-----:R-:W2:Y:S04]  /*49580*/  LDL.LU.64 R28, [R1+0x14f0] ;  /* 0x0014f000011c7983 */ /* 0x001ea80000300a00 */
[----:B------:R-:W2:Y:S01]  /*49590*/  LDL.LU R13, [R1+0x74c] ;  /* 0x00074c00010d7983 */ /* 0x000ea20000300800 */
[----:B---3--:R-:W-:Y:S01]  /*495a0*/  F2FP.PACK_AB R5, R11, R18 ;  /* 0x000000120b05723e */ /* 0x008fe200000000ff */
[----:B------:R-:W-:-:S02]  /*495b0*/  IMAD R18, R21, 0x16, RZ ;  /* 0x0000001615127824 */ /* 0x000fc400078e02ff */
[----:B------:R-:W-:-:S03]  /*495c0*/  IMAD R11, R21, 0xb, RZ ;  /* 0x0000000b150b7824 */ /* 0x000fc600078e02ff */
[----:B------:R-:W-:Y:S01]  /*495d0*/  IADD3 R16, P0, R18, R2, RZ ;  /* 0x0000000212107210 */ /* 0x000fe20007f1e0ff */
[----:B------:R-:W-:-:S03]  /*495e0*/  IMAD R19, R21, 0x18, RZ ;  /* 0x0000001815137824 */ /* 0x000fc600078e02ff */
[----:B------:R-:W-:-:S05]  /*495f0*/  LEA.HI.X.SX32 R17, R11, R3, 0x1, P0 ;  /* 0x000000030b117211 */ /* 0x000fca00000f0eff */
[----:B------:R0:W-:Y:S01]  /*49600*/  STL.64 [R1+0x100], R16 ;  /* 0x0001001001007387 */ /* 0x0001e20000100a00 */
[----:B------:R-:W-:Y:S01]  /*49610*/  F2FP.PACK_AB R11, R12, R25 ;  /* 0x000000190c0b723e */ /* 0x000fe200000000ff */
[----:B------:R-:W-:Y:S02]  /*49620*/  IMAD R12, R21, 0xd, RZ ;  /* 0x0000000d150c7824 */ /* 0x000fe400078e02ff */
[----:B------:R-:W-:Y:S01]  /*49630*/  STL.64 [R1+0x14c8], R18 ;  /* 0x0014c81201007387 */ /* 0x000fe20000100a00 */
[----:B0-----:R-:W-:-:S04]  /*49640*/  IADD3 R16, P0, R19, R2, RZ ;  /* 0x0000000213107210 */ /* 0x001fc80007f1e0ff */
[----:B------:R-:W-:-:S05]  /*49650*/  LEA.HI.X.SX32 R17, R14, R3, 0x1, P0 ;  /* 0x000000030e117211 */ /* 0x000fca00000f0eff */
[----:B------:R0:W-:Y:S04]  /*49660*/  STL.64 [R1+0xf8], R16 ;  /* 0x0000f81001007387 */ /* 0x0001e80000100a00 */
[----:B0-----:R-:W3:Y:S01]  /*49670*/  LDL.LU.64 R16, [R1+0x14e8] ;  /* 0x0014e80001107983 */ /* 0x001ee20000300a00 */
[----:B----4-:R-:W-:Y:S01]  /*49680*/  F2FP.PACK_AB R7, R7, R24 ;  /* 0x000000180707723e */ /* 0x010fe200000000ff */
[----:B------:R-:W-:-:S05]  /*49690*/  IMAD R24, R21, 0x1a, RZ ;  /* 0x0000001a15187824 */ /* 0x000fca00078e02ff */
[----:B------:R-:W-:-:S04]  /*496a0*/  IADD3 R18, P0, R24, R2, RZ ;  /* 0x0000000218127210 */ /* 0x000fc80007f1e0ff */
[----:B------:R-:W-:-:S05]  /*496b0*/  LEA.HI.X.SX32 R19, R12, R3, 0x1, P0 ;  /* 0x000000030c137211 */ /* 0x000fca00000f0eff */
[----:B------:R-:W-:Y:S01]  /*496c0*/  STL.64 [R1+0xf0], R18 ;  /* 0x0000f01201007387 */ /* 0x000fe20000100a00 */
[----:B--2---:R-:W-:Y:S01]  /*496d0*/  F2FP.PACK_AB R10, R13, R10 ;  /* 0x0000000a0d0a723e */ /* 0x004fe200000000ff */
[----:B------:R-:W-:Y:S02]  /*496e0*/  IMAD R13, R21, 0x1c, RZ ;  /* 0x0000001c150d7824 */ /* 0x000fe400078e02ff */
[----:B------:R0:W-:Y:S03]  /*496f0*/  STS.128 [R28+0x700], R4 ;  /* 0x000700041c007388 */ /* 0x0001e60000000c00 */
[----:B0-----:R-:W-:Y:S02]  /*49700*/  IADD3 R6, P0, R13, R2, RZ ;  /* 0x000000020d067210 */ /* 0x001fe40007f1e0ff */
[----:B------:R-:W-:Y:S02]  /*49710*/  F2FP.PACK_AB R13, R27, R0 ;  /* 0x000000001b0d723e */ /* 0x000fe400000000ff */
[----:B------:R-:W5:Y:S01]  /*49720*/  LDL.LU R0, [R1+0x14e0] ;  /* 0x0014e00001007983 */ /* 0x000f620000300800 */
[----:B------:R-:W-:Y:S01]  /*49730*/  LEA.HI.X.SX32 R7, R15, R3, 0x1, P0 ;  /* 0x000000030f077211 */ /* 0x000fe200000f0eff */
[----:B------:R-:W-:-:S02]  /*49740*/  IMAD R14, R21, 0x1e, RZ ;  /* 0x0000001e150e7824 */ /* 0x000fc400078e02ff */
[----:B------:R-:W-:Y:S02]  /*49750*/  IMAD R4, R21, 0xf, RZ ;  /* 0x0000000f15047824 */ /* 0x000fe400078e02ff */
[----:B------:R0:W-:Y:S01]  /*49760*/  STL.64 [R1+0xe8], R6 ;  /* 0x0000e80601007387 */ /* 0x0001e20000100a00 */
[----:B------:R-:W-:-:S03]  /*49770*/  F2FP.PACK_AB R12, R26, R29 ;  /* 0x0000001d1a0c723e */ /* 0x000fc600000000ff */
[----:B------:R-:W-:Y:S04]  /*49780*/  STS.128 [R28+0x780], R8 ;  /* 0x000780081c007388 */ /* 0x000fe80000000c00 */
[----:B------:R-:W-:Y:S01]  /*49790*/  BAR.SYNC.DEFER_BLOCKING 0x0 ;  /* 0x0000000000007b1d */ /* 0x000fe20000010000 */
[----:B0-----:R-:W-:-:S04]  /*497a0*/  IADD3 R6, P0, R14, R2, RZ ;  /* 0x000000020e067210 */ /* 0x001fc80007f1e0ff */
[----:B------:R-:W-:Y:S01]  /*497b0*/  LEA.HI.X.SX32 R7, R4, R3, 0x1, P0 ;  /* 0x0000000304077211 */ /* 0x000fe200000f0eff */
[C---:B------:R-:W-:Y:S01]  /*497c0*/  IMAD R29, R21.reuse, 0x22, RZ ;  /* 0x00000022151d7824 */ /* 0x040fe200078e02ff */
[----:B------:R-:W-:-:S03]  /*497d0*/  SHF.L.U32 R5, R21, 0x4, RZ ;  /* 0x0000000415057819 */ /* 0x000fc600000006ff */
[----:B------:R0:W-:Y:S01]  /*497e0*/  STL.64 [R1+0xe0], R6 ;  /* 0x0000e00601007387 */ /* 0x0001e20000100a00 */
[C---:B------:R-:W-:Y:S01]  /*497f0*/  IMAD R4, R21.reuse, 0x11, RZ ;  /* 0x0000001115047824 */ /* 0x040fe200078e02ff */
[----:B------:R-:W-:Y:S02]  /*49800*/  F2FP.PACK_AB R14, R20, R22 ;  /* 0x00000016140e723e */ /* 0x000fe400000000ff */
[----:B0-----:R-:W-:-:S04]  /*49810*/  LEA R6, P0, R21, R2, 0x5 ;  /* 0x0000000215067211 */ /* 0x001fc800078028ff */
[----:B------:R-:W-:Y:S02]  /*49820*/  LEA.HI.X.SX32 R7, R5, R3, 0x1, P0 ;  /* 0x0000000305077211 */ /* 0x000fe400000f0eff */
[----:B------:R-:W-:-:S04]  /*49830*/  IADD3 R8, P0, R29, R2, RZ ;  /* 0x000000021d087210 */ /* 0x000fc80007f1e0ff */
[----:B------:R-:W-:Y:S01]  /*49840*/  LEA.HI.X.SX32 R9, R4, R3, 0x1, P0 ;  /* 0x0000000304097211 */ /* 0x000fe200000f0eff */
[----:B------:R-:W-:Y:S01]  /*49850*/  IMAD R20, R21, 0x13, RZ ;  /* 0x0000001315147824 */ /* 0x000fe200078e02ff */
[----:B-----5:R-:W-:Y:S02]  /*49860*/  F2FP.PACK_AB R15, R23, R0 ;  /* 0x00000000170f723e */ /* 0x020fe400000000ff */
[----:B------:R-:W0:Y:S01]  /*49870*/  S2R R23, SR_TID.X ;  /* 0x0000000000177919 */ /* 0x000e220000002100 */
[----:B------:R-:W-:-:S03]  /*49880*/  IMAD R0, R21, 0x24, RZ ;  /* 0x0000002415007824 */ /* 0x000fc600078e02ff */
[----:B------:R-:W-:Y:S04]  /*49890*/  STL.64 [R1+0x14d8], R14 ;  /* 0x0014d80e01007387 */ /* 0x000fe80000100a00 */
[----:B------:R-:W-:Y:S04]  /*498a0*/  STL.64 [R1+0x14d0], R12 ;  /* 0x0014d00c01007387 */ /* 0x000fe80000100a00 */
[----:B------:R-:W-:Y:S04]  /*498b0*/  STL.64 [R1+0xd8], R6 ;  /* 0x0000d80601007387 */ /* 0x000fe80000100a00 */
[----:B------:R1:W-:Y:S01]  /*498c0*/  STL.64 [R1+0xd0], R8 ;  /* 0x0000d00801007387 */ /* 0x0003e20000100a00 */
[----:B0-----:R-:W-:-:S02]  /*498d0*/  LOP3.LUT R22, R23, 0x7f, RZ, 0xc0, !PT ;  /* 0x0000007f17167812 */ /* 0x001fc400078ec0ff */
[----:B------:R-:W-:-:S04]  /*498e0*/  SHF.L.U32 R23, R23, 0xc, RZ ;  /* 0x0000000c17177819 */ /* 0x000fc800000006ff */
[----:B------:R-:W-:Y:S02]  /*498f0*/  LOP3.LUT R23, R23, 0x6000, RZ, 0xc0, !PT ;  /* 0x0000600017177812 */ /* 0x000fe400078ec0ff */
[----:B-1----:R-:W-:-:S03]  /*49900*/  IADD3 R8, P0, R0, R2, RZ ;  /* 0x0000000200087210 */ /* 0x002fc60007f1e0ff */
[----:B------:R-:W-:Y:S01]  /*49910*/  IMAD R23, R22, 0x10, R23 ;  /* 0x0000001016177824 */ /* 0x000fe200078e0217 */
[----:B---3--:R-:W-:-:S04]  /*49920*/  LEA.HI.X.SX32 R9, R16, R3, 0x1, P0 ;  /* 0x0000000310097211 */ /* 0x008fc800000f0eff */
[----:B------:R-:W0:Y:S04]  /*49930*/  LDS.128 R12, [R23] ;  /* 0x00000000170c7984 */ /* 0x000e280000000c00 */
[----:B------:R-:W-:Y:S04]  /*49940*/  STL.64 [R1+0x160], R8 ;  /* 0x0001600801007387 */ /* 0x000fe80000100a00 */
[----:B------:R-:W1:Y:S01]  /*49950*/  LDS.128 R8, [R23+0x800] ;  /* 0x0008000017087984 */ /* 0x000e620000000c00 */
[----:B------:R-:W-:-:S03]  /*49960*/  LOP3.LUT R5, R23, 0x20, RZ, 0x3c, !PT ;  /* 0x0000002017057812 */ /* 0x000fc600078e3cff */
[----:B------:R-:W2:Y:S04]  /*49970*/  LDS.128 R24, [R23+0x1000] ;  /* 0x0010000017187984 */ /* 0x000ea80000000c00 */
[----:B0-----:R-:W-:Y:S04]  /*49980*/  STL.64 [R1+0x90], R12 ;  /* 0x0000900c01007387 */ /* 0x001fe80000100a00 */
[----:B------:R-:W-:Y:S04]  /*49990*/  STL.64 [R1+0x98], R14 ;  /* 0x0000980e01007387 */ /* 0x000fe80000100a00 */
[----:B------:R-:W0:Y:S04]  /*499a0*/  LDS.128 R12, [R23+0x1800] ;  /* 0x00180000170c7984 */ /* 0x000e280000000c00 */
[----:B-1----:R-:W-:Y:S04]  /*499b0*/  STL.64 [R1+0x80], R8 ;  /* 0x0000800801007387 */ /* 0x002fe80000100a00 */
[----:B------:R-:W-:Y:S04]  /*499c0*/  STL.64 [R1+0x88], R10 ;  /* 0x0000880a01007387 */ /* 0x000fe80000100a00 */
[----:B------:R-:W1:Y:S04]  /*499d0*/  LDS.128 R8, [R5] ;  /* 0x0000000005087984 */ /* 0x000e680000000c00 */
[----:B--2---:R-:W-:Y:S04]  /*499e0*/  STL.64 [R1+0x70], R24 ;  /* 0x0000701801007387 */ /* 0x004fe80000100a00 */
[----:B------:R-:W-:Y:S04]  /*499f0*/  STL.64 [R1+0x78], R26 ;  /* 0x0000781a01007387 */ /* 0x000fe80000100a00 */
[----:B------:R-:W2:Y:S04]  /*49a00*/  LDS.128 R24, [R5+0x800] ;  /* 0x0008000005187984 */ /* 0x000ea80000000c00 */
[----:B0-----:R-:W-:Y:S04]  /*49a10*/  STL.64 [R1+0x60], R12 ;  /* 0x0000600c01007387 */ /* 0x001fe80000100a00 */
[----:B------:R-:W-:Y:S04]  /*49a20*/  STL.64 [R1+0x68], R14 ;  /* 0x0000680e01007387 */ /* 0x000fe80000100a00 */
[----:B------:R-:W0:Y:S04]  /*49a30*/  LDS.128 R12, [R5+0x1000] ;  /* 0x00100000050c7984 */ /* 0x000e280000000c00 */
[----:B-1----:R-:W-:Y:S04]  /*49a40*/  STL.64 [R1+0x50], R8 ;  /* 0x0000500801007387 */ /* 0x002fe80000100a00 */
[----:B------:R-:W-:Y:S04]  /*49a50*/  STL.64 [R1+0x58], R10 ;  /* 0x0000580a01007387 */ /* 0x000fe80000100a00 */
[----:B------:R-:W1:Y:S01]  /*49a60*/  LDS.128 R8, [R5+0x1800] ;  /* 0x0018000005087984 */ /* 0x000e620000000c00 */
[----:B------:R-:W-:-:S03]  /*49a70*/  LOP3.LUT R4, R23, 0x40, RZ, 0x3c, !PT ;  /* 0x0000004017047812 */ /* 0x000fc600078e3cff */
[----:B--2---:R-:W-:Y:S04]  /*49a80*/  STL.64 [R1+0x40], R24 ;  /* 0x0000401801007387 */ /* 0x004fe80000100a00 */
[----:B------:R-:W-:Y:S01]  /*49a90*/  STL.64 [R1+0x48], R26 ;  /* 0x0000481a01007387 */ /* 0x000fe20000100a00 */
[----:B------:R-:W-:-:S03]  /*49aa0*/  IMAD R6, R21, 0x26, RZ ;  /* 0x0000002615067824 */ /* 0x000fc600078e02ff */
[----:B------:R-:W2:Y:S02]  /*49ab0*/  LDS.128 R24, [R4] ;  /* 0x0000000004187984 */ /* 0x000ea40000000c00 */
[----:B------:R-:W-:Y:S02]  /*49ac0*/  IADD3 R18, P0, R6, R2, RZ ;  /* 0x0000000206127210 */ /* 0x000fe40007f1e0ff */
[----:B0-----:R-:W-:Y:S04]  /*49ad0*/  STL.64 [R1+0x30], R12 ;  /* 0x0000300c01007387 */ /* 0x001fe80000100a00 */
[----:B------:R-:W-:Y:S04]  /*49ae0*/  STL.64 [R1+0x38], R14 ;  /* 0x0000380e01007387 */ /* 0x000fe80000100a00 */
[----:B------:R-:W0:Y:S04]  /*49af0*/  LDS.128 R12, [R4+0x800] ;  /* 0x00080000040c7984 */ /* 0x000e280000000c00 */
[----:B-1----:R-:W-:Y:S04]  /*49b00*/  STL.64 [R1+0xa0], R8 ;  /* 0x0000a00801007387 */ /* 0x002fe80000100a00 */
[----:B------:R-:W-:Y:S04]  /*49b10*/  STL.64 [R1+0xa8], R10 ;  /* 0x0000a80a01007387 */ /* 0x000fe80000100a00 */
[----:B------:R-:W1:Y:S04]  /*49b20*/  LDS.128 R8, [R4+0x1000] ;  /* 0x0010000004087984 */ /* 0x000e680000000c00 */
[----:B------:R-:W3:Y:S01]  /*49b30*/  LDS.128 R4, [R4+0x1800] ;  /* 0x0018000004047984 */ /* 0x000ee20000000c00 */
[----:B------:R-:W-:-:S03]  /*49b40*/  LOP3.LUT R0, R23, 0x60, RZ, 0x3c, !PT ;  /* 0x0000006017007812 */ /* 0x000fc600078e3cff */
[----:B--2---:R-:W-:Y:S04]  /*49b50*/  STL.64 [R1+0x20], R24 ;  /* 0x0000201801007387 */ /* 0x004fe80000100a00 */
[----:B------:R-:W-:Y:S04]  /*49b60*/  STL.64 [R1+0x28], R26 ;  /* 0x0000281a01007387 */ /* 0x000fe80000100a00 */
[----:B------:R-:W2:Y:S04]  /*49b70*/  LDS.128 R24, [R0] ;  /* 0x0000000000187984 */ /* 0x000ea80000000c00 */
[----:B0-----:R-:W-:Y:S04]  /*49b80*/  STL.64 [R1+0x10], R12 ;  /* 0x0000100c01007387 */ /* 0x001fe80000100a00 */
[----:B------:R-:W-:Y:S04]  /*49b90*/  STL.64 [R1+0x18], R14 ;  /* 0x0000180e01007387 */ /* 0x000fe80000100a00 */
[----:B------:R-:W4:Y:S04]  /*49ba0*/  LDL.LU R16, [R1+0x178] ;  /* 0x0001780001107983 */ /* 0x000f280000300800 */
[----:B-1----:R-:W-:Y:S04]  /*49bb0*/  STL.64 [R1], R8 ;  /* 0x0000000801007387 */ /* 0x002fe80000100a00 */
[----:B------:R-:W-:Y:S04]  /*49bc0*/  STL.64 [R1+0x8], R10 ;  /* 0x0000080a01007387 */ /* 0x000fe80000100a00 */
[----:B------:R-:W0:Y:S04]  /*49bd0*/  LDS.128 R8, [R0+0x800] ;  /* 0x0008000000087984 */ /* 0x000e280000000c00 */
[----:B------:R-:W4:Y:S04]  /*49be0*/  LDL.LU R21, [R1+0x174] ;  /* 0x0001740001157983 */ /* 0x000f280000300800 */
[----:B---3--:R-:W-:Y:S04]  /*49bf0*/  STL.64 [R1+0xb0], R4 ;  /* 0x0000b00401007387 */ /* 0x008fe80000100a00 */
[----:B------:R-:W-:Y:S04]  /*49c00*/  STL.64 [R1+0xb8], R6 ;  /* 0x0000b80601007387 */ /* 0x000fe80000100a00 */
[----:B------:R-:W-:Y:S04]  /*49c10*/  LDS.128 R4, [R0+0x1000] ;  /* 0x0010000000047984 */ /* 0x000fe80000000c00 */
[----:B------:R-:W1:Y:S04]  /*49c20*/  LDS.128 R12, [R0+0x1800] ;  /* 0x00180000000c7984 */ /* 0x000e680000000c00 */
[----:B------:R-:W3:Y:S04]  /*49c30*/  LDL.LU R22, [R1+0x17c] ;  /* 0x00017c0001167983 */ /* 0x000ee80000300800 */
[----:B------:R-:W5:Y:S04]  /*49c40*/  LDL.LU R23, [R1+0x184] ;  /* 0x0001840001177983 */ /* 0x000f680000300800 */
[----:B--2---:R-:W-:Y:S04]  /*49c50*/  STL.64 [R1+0x1428], R24 ;  /* 0x0014281801007387 */ /* 0x004fe80000100a00 */
[----:B------:R2:W-:Y:S04]  /*49c60*/  STL [R1+0x1448], R25 ;  /* 0x0014481901007387 */ /* 0x0005e80000100800 */
[----:B--2---:R-:W5:Y:S04]  /*49c70*/  LDL.LU R25, [R1+0x188] ;  /* 0x0001880001197983 */ /* 0x004f680000300800 */
[----:B------:R2:W-:Y:S04]  /*49c80*/  STL.64 [R1+0x13c8], R26 ;  /* 0x0013c81a01007387 */ /* 0x0005e80000100a00 */
[----:B--2---:R-:W3:Y:S04]  /*49c90*/  LDL.LU R26, [R1+0x180] ;  /* 0x00018000011a7983 */ /* 0x004ee80000300800 */
[----:B0-----:R0:W-:Y:S01]  /*49ca0*/  STL.64 [R1+0x1410], R8 ;  /* 0x0014100801007387 */ /* 0x0011e20000100a00 */
[----:B-1----:R-:W-:-:S03]  /*49cb0*/  MOV R0, R15 ;  /* 0x0000000f00007202 */ /* 0x002fc60000000f00 */
[----:B0-----:R-:W2:Y:S04]  /*49cc0*/  LDL.LU R8, [R1+0x170] ;  /* 0x0001700001087983 */ /* 0x001ea80000300800 */
[----:B------:R-:W2:Y:S04]  /*49cd0*/  LDL.LU R9, [R1+0x15c] ;  /* 0x00015c0001097983 */ /* 0x000ea80000300800 */
[----:B------:R-:W-:Y:S04]  /*49ce0*/  STL.64 [R1+0x13c0], R10 ;  /* 0x0013c00a01007387 */ /* 0x000fe80000100a00 */
[----:B------:R-:W-:Y:S04]  /*49cf0*/  STL.64 [R1+0x1408], R4 ;  /* 0x0014080401007387 */ /* 0x000fe80000100a00 */
[----:B------:R-:W-:Y:S04]  /*49d00*/  STL.64 [R1+0x13b0], R6 ;  /* 0x0013b00601007387 */ /* 0x000fe80000100a00 */
[----:B------:R-:W-:Y:S04]  /*49d10*/  STL.64 [R1+0xc0], R12 ;  /* 0x0000c00c01007387 */ /* 0x000fe80000100a00 */
[----:B------:R0:W-:Y:S01]  /*49d20*/  STL [R1+0xc8], R14 ;  /* 0x0000c80e01007387 */ /* 0x0001e20000100800 */
[----:B------:R-:W-:-:S03]  /*49d30*/  LEA.HI.X.SX32 R19, R20, R3, 0x1, P0 ;  /* 0x0000000314137211 */ /* 0x000fc600000f0eff */
[----:B0-----:R-:W5:Y:S04]  /*49d40*/  LDL.LU.64 R14, [R1+0x14d8] ;  /* 0x0014d800010e7983 */ /* 0x001f680000300a00 */
[----:B------:R-:W5:Y:S04]  /*49d50*/  LDL.LU.64 R12, [R1+0x14d0] ;  /* 0x0014d000010c7983 */ /* 0x000f680000300a00 */
[----:B------:R-:W-:Y:S04]  /*49d60*/  STL.64 [R1+0x14c0], R28 ;  /* 0x0014c01c01007387 */ /* 0x000fe80000100a00 */
[----:B------:R0:W-:Y:S04]  /*49d70*/  STL.64 [R1+0x168], R18 ;  /* 0x0001681201007387 */ /* 0x0001e80000100a00 */
[----:B------:R-:W-:Y:S06]  /*49d80*/  BAR.SYNC.DEFER_BLOCKING 0x0 ;  /* 0x0000000000007b1d */ /* 0x000fec0000010000 */
[----:B0-----:R-:W5:Y:S01]  /*49d90*/  LDL.LU.64 R18, [R1+0x14c8] ;  /* 0x0014c80001127983 */ /* 0x001f620000300a00 */
[----:B------:R-:W-:-:S02]  /*49da0*/  MOV R27, c[0x0][0x1c8] ;  /* 0x00007200001b7a02 */ /* 0x000fc40000000f00 */
[----:B------:R-:W-:Y:S01]  /*49db0*/  MOV R6, c[0x0][0x1c8] ;  /* 0x0000720000067a02 */ /* 0x000fe20000000f00 */
[----:B------:R-:W5:Y:S02]  /*49dc0*/  LDL.LU R10, [R1+0x1b0] ;  /* 0x0001b000010a7983 */ /* 0x000f640000300800 */
[----:B------:R-:W-:Y:S02]  /*49dd0*/  IMAD R11, R27, 0x28, RZ ;  /* 0x000000281b0b7824 */ /* 0x000fe400078e02ff */
[----:B------:R-:W-:-:S03]  /*49de0*/  IMAD R24, R6, 0x2a, RZ ;  /* 0x0000002a06187824 */ /* 0x000fc600078e02ff */
[----:B------:R-:W-:-:S04]  /*49df0*/  IADD3 R4, P0, R11, R2, RZ ;  /* 0x000000020b047210 */ /* 0x000fc80007f1e0ff */
[----:B------:R-:W-:Y:S02]  /*49e00*/  LEA.HI.X.SX32 R5, R17, R3, 0x1, P0 ;  /* 0x0000000311057211 */ /* 0x000fe400000f0eff */
[----:B----4-:R-:W-:Y:S02]  /*49e10*/  F2FP.PACK_AB R21, R16, R21 ;  /* 0x000000151015723e */ /* 0x010fe400000000ff */
[----:B---3--:R-:W-:Y:S01]  /*49e20*/  F2FP.PACK_AB R22, R26, R22 ;  /* 0x000000161a16723e */ /* 0x008fe200000000ff */
[----:B------:R-:W-:Y:S01]  /*49e30*/  IMAD R26, R6, 0x2e, RZ ;  /* 0x0000002e061a7824 */ /* 0x000fe200078e02ff */
[----:B--2---:R-:W-:Y:S01]  /*49e40*/  F2FP.PACK_AB R20, R8, R9 ;  /* 0x000000090814723e */ /* 0x004fe200000000ff */
[C---:B------:R-:W-:Y:S01]  /*49e50*/  IMAD R9, R6.reuse, 0x2c, RZ ;  /* 0x0000002c06097824 */ /* 0x040fe200078e02ff */
[----:B------:R-:W2:Y:S04]  /*49e60*/  LDL.LU R8, [R1+0x18c] ;  /* 0x00018c0001087983 */ /* 0x000ea80000300800 */
[----:B------:R-:W-:Y:S04]  /*49e70*/  STL.64 [R1+0x1418], R4 ;  /* 0x0014180401007387 */ /* 0x000fe80000100a00 */
[----:B------:R-:W3:Y:S04]  /*49e80*/  LDL.LU R7, [R1+0x200] ;  /* 0x0002000001077983 */ /* 0x000ee80000300800 */
[----:B------:R-:W3:Y:S04]  /*49e90*/  LDL.LU R16, [R1+0x1cc] ;  /* 0x0001cc0001107983 */ /* 0x000ee80000300800 */
[----:B------:R-:W4:Y:S04]  /*49ea0*/  LDL.LU R17, [R1+0x204] ;  /* 0x0002040001117983 */ /* 0x000f280000300800 */
[----:B-----5:R0:W-:Y:S02]  /*49eb0*/  STS.128 [R28], R12 ;  /* 0x0000000c1c007388 */ /* 0x0201e40000000c00 */
[----:B0-----:R-:W-:Y:S01]  /*49ec0*/  IMAD R12, R6, 0x15, RZ ;  /* 0x00000015060c7824 */ /* 0x001fe200078e02ff */
[----:B------:R-:W-:-:S04]  /*49ed0*/  IADD3 R14, P0, R24, R2, RZ ;  /* 0x00000002180e7210 */ /* 0x000fc80007f1e0ff */
[----:B------:R-:W-:Y:S02]  /*49ee0*/  LEA.HI.X.SX32 R15, R12, R3, 0x1, P0 ;  /* 0x000000030c0f7211 */ /* 0x000fe400000f0eff */
[----:B------:R-:W-:-:S04]  /*49ef0*/  IADD3 R4, P0, R9, R2, RZ ;  /* 0x0000000209047210 */ /* 0x000fc80007f1e0ff */
[----:B------:R-:W-:Y:S01]  /*49f00*/  LEA.HI.X.SX32 R5, R18, R3, 0x1, P0 ;  /* 0x0000000312057211 */ /* 0x000fe200000f0eff */
[----:B------:R-:W-:Y:S01]  /*49f10*/  STL.64 [R1+0x1c0], R14 ;  /* 0x0001c00e01007387 */ /* 0x000fe20000100a00 */
[----:B------:R-:W-:-:S03]  /*49f20*/  IADD3 R28, P0, R26, R2, RZ ;  /* 0x000000021a1c7210 */ /* 0x000fc60007f1e0ff */
[----:B------:R0:W-:Y:S04]  /*49f30*/  STL.64 [R1+0x1d8], R4 ;  /* 0x0001d80401007387 */ /* 0x0001e80000100a00 */
[----:B0-----:R-:W5:Y:S04]  /*49f40*/  LDL.LU R5, [R1+0x1bc] ;  /* 0x0001bc0001057983 */ /* 0x001f680000300800 */
[----:B------:R-:W3:Y:S04]  /*49f50*/  LDL.LU R18, [R1+0x234] ;  /* 0x0002340001127983 */ /* 0x000ee80000300800 */
[----:B------:R-:W3:Y:S04]  /*49f60*/  LDL.LU R4, [R1+0x230] ;  /* 0x0002300001047983 */ /* 0x000ee80000300800 */
[----:B------:R-:W3:Y:S04]  /*49f70*/  LDL.LU R15, [R1+0x208] ;  /* 0x00020800010f7983 */ /* 0x000ee80000300800 */
[----:B------:R-:W3:Y:S04]  /*49f80*/  LDL.LU R9, [R1+0x1fc] ;  /* 0x0001fc0001097983 */ /* 0x000ee80000300800 */
[----:B------:R0:W-:Y:S04]  /*49f90*/  STL [R1+0x1f0], R28 ;  /* 0x0001f01c01007387 */ /* 0x0001e80000100800 */
[----:B0-----:R-:W3:Y:S01]  /*49fa0*/  LDL.LU.64 R28, [R1+0x14c0] ;  /* 0x0014c000011c7983 */ /* 0x001ee20000300a00 */
[----:B------:R-:W-:-:S03]  /*49fb0*/  F2FP.PACK_AB R23, R25, R23 ;  /* 0x000000171917723e */ /* 0x000fc600000000ff */
[----:B------:R0:W-:Y:S04]  /*49fc0*/  STL.64 [R1+0x1490], R26 ;  /* 0x0014901a01007387 */ /* 0x0001e80000100a00 */
[----:B0-----:R-:W4:Y:S04]  /*49fd0*/  LDL.LU R26, [R1+0x20c] ;  /* 0x00020c00011a7983 */ /* 0x001f280000300800 */
[----:B------:R-:W5:Y:S01]  /*49fe0*/  LDL.LU R27, [R1+0x1f8] ;  /* 0x0001f800011b7983 */ /* 0x000f620000300800 */
[----:B--2---:R-:W-:-:S03]  /*49ff0*/  F2FP.PACK_AB R12, R10, R8 ;  /* 0x000000080a0c723e */ /* 0x004fc600000000ff */
[----:B---3--:R0:W-:Y:S04]  /*4a000*/  STS.128 [R28+0x80], R20 ;  /* 0x000080141c007388 */ /* 0x0081e80000000c00 */
[----:B0-----:R-:W2:Y:S04]  /*4a010*/  LDL.LU R20, [R1+0x1b8] ;  /* 0x0001b80001147983 */ /* 0x001ea80000300800 */
[----:B------:R-:W2:Y:S04]  /*4a020*/  LDL.LU R21, [R1+0x1b4] ;  /* 0x0001b40001157983 */ /* 0x000ea80000300800 */
[----:B------:R-:W-:Y:S04]  /*4a030*/  STL.64 [R1+0x14b0], R28 ;  /* 0x0014b01c01007387 */ /* 0x000fe80000100a00 */
[----:B------:R0:W-:Y:S04]  /*4a040*/  STL [R1+0x14b8], R29 ;  /* 0x0014b81d01007387 */ /* 0x0001e80000100800 */
[----:B0-----:R-:W3:Y:S04]  /*4a050*/  LDL.64 R28, [R1+0x1f0] ;  /* 0x0001f000011c7983 */ /* 0x001ee80000100a00 */
[----:B------:R-:W2:Y:S04]  /*4a060*/  LDL.LU R10, [R1+0x23c] ;  /* 0x00023c00010a7983 */ /* 0x000ea80000300800 */
[----:B------:R-:W2:Y:S01]  /*4a070*/  LDL.LU R8, [R1+0x238] ;  /* 0x0002380001087983 */ /* 0x000ea20000300800 */
[----:B------:R-:W-:-:S02]  /*4a080*/  IMAD R13, R6, 0x17, RZ ;  /* 0x00000017060d7824 */ /* 0x000fc400078e02ff */
[C---:B------:R-:W-:Y:S02]  /*4a090*/  IMAD R25, R6.reuse, 0x30, RZ ;  /* 0x0000003006197824 */ /* 0x040fe400078e02ff */
[C---:B------:R-:W-:Y:S01]  /*4a0a0*/  IMAD R22, R6.reuse, 0x32, RZ ;  /* 0x0000003206167824 */ /* 0x040fe200078e02ff */
[----:B------:R-:W-:Y:S01]  /*4a0b0*/  F2FP.PACK_AB R16, R7, R16 ;  /* 0x000000100710723e */ /* 0x000fe200000000ff */
[C---:B------:R-:W-:Y:S02]  /*4a0c0*/  IMAD R14, R6.reuse, 0x19, RZ ;  /* 0x00000019060e7824 */ /* 0x040fe400078e02ff */
[----:B------:R-:W-:Y:S01]  /*4a0d0*/  IMAD R7, R6, 0x34, RZ ;  /* 0x0000003406077824 */ /* 0x000fe200078e02ff */
[----:B----4-:R-:W-:Y:S02]  /*4a0e0*/  F2FP.PACK_AB R17, R26, R17 ;  /* 0x000000111a11723e */ /* 0x010fe400000000ff */
[----:B------:R-:W-:Y:S02]  /*4a0f0*/  F2FP.PACK_AB R15, R15, R9 ;  /* 0x000000090f0f723e */ /* 0x000fe400000000ff */
[----:B------:R-:W-:-:S05]  /*4a100*/  MOV R9, c[0x0][0x1c8] ;  /* 0x0000720000097a02 */ /* 0x000fca0000000f00 */
[----:B------:R-:W-:Y:S01]  /*4a110*/  IMAD R9, R9, 0x1c, RZ ;  /* 0x0000001c09097824 */ /* 0x000fe200078e02ff */
[----:B---3--:R-:W-:Y:S02]  /*4a120*/  LEA.HI.X.SX32 R29, R13, R3, 0x1, P0 ;  /* 0x000000030d1d7211 */ /* 0x008fe400000f0eff */
[----:B------:R-:W-:-:S03]  /*4a130*/  IADD3 R28, P0, R25, R2, RZ ;  /* 0x00000002191c7210 */ /* 0x000fc60007f1e0ff */
[----:B------:R0:W-:Y:S04]  /*4a140*/  STL [R1+0x1f4], R29 ;  /* 0x0001f41d01007387 */ /* 0x0001e80000100800 */
[----:B------:R1:W-:Y:S01]  /*4a150*/  STL.64 [R1+0x1480], R24 ;  /* 0x0014801801007387 */ /* 0x0003e20000100a00 */
[----:B0-----:R-:W-:Y:S02]  /*4a160*/  LEA.HI.X.SX32 R29, R19, R3, 0x1, P0 ;  /* 0x00000003131d7211 */ /* 0x001fe400000f0eff */
[----:B------:R-:W-:-:S03]  /*4a170*/  IADD3 R22, P0, R22, R2, RZ ;  /* 0x0000000216167210 */ /* 0x000fc60007f1e0ff */
[----:B------:R0:W-:Y:S01]  /*4a180*/  STL.64 [R1+0x1c8], R28 ;  /* 0x0001c81c01007387 */ /* 0x0001e20000100a00 */
[----:B------:R-:W-:Y:S02]  /*4a190*/  LEA.HI.X.SX32 R23, R14, R3, 0x1, P0 ;  /* 0x000000030e177211 */ /* 0x000fe400000f0eff */
[----:B--2---:R-:W-:Y:S01]  /*4a1a0*/  F2FP.PACK_AB R13, R20, R21 ;  /* 0x00000015140d723e */ /* 0x004fe200000000ff */
[----:B-1----:R-:W2:Y:S01]  /*4a1b0*/  LDL.LU R24, [R1+0x248] ;  /* 0x0002480001187983 */ /* 0x002ea20000300800 */
[----:B0-----:R-:W-:Y:S01]  /*4a1c0*/  IADD3 R28, P0, R7, R2, RZ ;  /* 0x00000002071c7210 */ /* 0x001fe20007f1e0ff */
[----:B------:R-:W-:Y:S02]  /*4a1d0*/  IMAD.MOV.U32 R7, RZ, RZ, c[0x0][0x1c8] ;  /* 0x00007200ff077624 */ /* 0x000fe400078e00ff */
[----:B------:R-:W3:Y:S02]  /*4a1e0*/  LDL.LU R21, [R1+0x284] ;  /* 0x0002840001157983 */ /* 0x000ee40000300800 */
[----:B------:R-:W-:-:S02]  /*4a1f0*/  IMAD R26, R7, 0x1a, RZ ;  /* 0x0000001a071a7824 */ /* 0x000fc400078e02ff */
[----:B------:R0:W-:Y:S01]  /*4a200*/  STL.64 [R1+0x1e8], R22 ;  /* 0x0001e81601007387 */ /* 0x0001e20000100a00 */
[----:B------:R-:W-:Y:S01]  /*4a210*/  IMAD R20, R6, 0x36, RZ ;  /* 0x0000003606147824 */ /* 0x000fe200078e02ff */
[----:B-----5:R-:W-:Y:S02]  /*4a220*/  F2FP.PACK_AB R14, R27, R5 ;  /* 0x000000051b0e723e */ /* 0x020fe400000000ff */
[----:B------:R-:W-:Y:S01]  /*4a230*/  LEA.HI.X.SX32 R29, R26, R3, 0x1, P0 ;  /* 0x000000031a1d7211 */ /* 0x000fe200000f0eff */
[C---:B------:R-:W-:Y:S01]  /*4a240*/  IMAD R19, R6.reuse, 0x1b, RZ ;  /* 0x0000001b06137824 */ /* 0x040fe200078e02ff */
[----:B0-----:R-:W3:Y:S04]  /*4a250*/  LDL.LU R23, [R1+0x280] ;  /* 0x0002800001177983 */ /* 0x001ee80000300800 */
[----:B------:R-:W4:Y:S04]  /*4a260*/  LDL.LU R27, [R1+0x28c] ;  /* 0x00028c00011b7983 */ /* 0x000f280000300800 */
[----:B------:R-:W4:Y:S04]  /*4a270*/  LDL.LU R7, [R1+0x288] ;  /* 0x0002880001077983 */ /* 0x000f280000300800 */
[----:B------:R0:W-:Y:S01]  /*4a280*/  STL.64 [R1+0x200], R28 ;  /* 0x0002001c01007387 */ /* 0x0001e20000100a00 */
[----:B------:R-:W-:Y:S01]  /*4a290*/  IMAD R5, R6, 0x38, RZ ;  /* 0x0000003806057824 */ /* 0x000fe200078e02ff */
[----:B0-----:R-:W-:-:S04]  /*4a2a0*/  IADD3 R28, P0, R20, R2, RZ ;  /* 0x00000002141c7210 */ /* 0x001fc80007f1e0ff */
[----:B------:R-:W-:-:S05]  /*4a2b0*/  LEA.HI.X.SX32 R29, R19, R3, 0x1, P0 ;  /* 0x00000003131d7211 */ /* 0x000fca00000f0eff */
[----:B------:R0:W-:Y:S01]  /*4a2c0*/  STL.64 [R1+0x210], R28 ;  /* 0x0002101c01007387 */ /* 0x0001e20000100a00 */
[----:B------:R-:W-:Y:S02]  /*4a2d0*/  F2FP.PACK_AB R19, R10, R8 ;  /* 0x000000080a13723e */ /* 0x000fe400000000ff */
[----:B0-----:R-:W-:Y:S02]  /*4a2e0*/  IADD3 R28, P0, R5, R2, RZ ;  /* 0x00000002051c7210 */ /* 0x001fe40007f1e0ff */
[----:B------:R-:W5:Y:S02]  /*4a2f0*/  LDL.LU R5, [R1+0x294] ;  /* 0x0002940001057983 */ /* 0x000f640000300800 */
[----:B------:R-:W-:Y:S02]  /*4a300*/  LEA.HI.X.SX32 R29, R9, R3, 0x1, P0 ;  /* 0x00000003091d7211 */ /* 0x000fe400000f0eff */
[----:B------:R-:W5:Y:S04]  /*4a310*/  LDL.LU R8, [R1+0x290] ;  /* 0x0002900001087983 */ /* 0x000f680000300800 */
[----:B------:R0:W-:Y:S04]  /*4a320*/  STL.64 [R1+0x228], R28 ;  /* 0x0002281c01007387 */ /* 0x0001e80000100a00 */
[----:B0-----:R-:W2:Y:S01]  /*4a330*/  LDL.LU R29, [R1+0x14b8] ;  /* 0x0014b800011d7983 */ /* 0x001ea20000300800 */
[----:B------:R-:W-:Y:S01]  /*4a340*/  F2FP.PACK_AB R18, R18, R4 ;  /* 0x000000041212723e */ /* 0x000fe200000000ff */
[----:B------:R-:W-:-:S05]  /*4a350*/  IMAD R4, R6, 0x3a, RZ ;  /* 0x0000003a06047824 */ /* 0x000fca00078e02ff */
[----:B------:R-:W-:-:S05]  /*4a360*/  IADD3 R28, P0, R4, R2, RZ ;  /* 0x00000002041c7210 */ /* 0x000fca0007f1e0ff */
[----:B------:R2:W-:Y:S04]  /*4a370*/  STL [R1+0x240], R28 ;  /* 0x0002401c01007387 */ /* 0x0005e80000100800 */
[----:B--2---:R-:W2:Y:S01]  /*4a380*/  LDL.LU.64 R28, [R1+0x14b0] ;  /* 0x0014b000011c7983 */ /* 0x004ea20000300a00 */
[----:B------:R-:W-:-:S03]  /*4a390*/  IMAD R20, R6, 0x1d, RZ ;  /* 0x0000001d06147824 */ /* 0x000fc600078e02ff */
[----:B--2---:R0:W-:Y:S04]  /*4a3a0*/  STS.128 [R28+0x100], R12 ;  /* 0x0001000c1c007388 */ /* 0x0041e80000000c00 */
[----:B0-----:R-:W2:Y:S04]  /*4a3b0*/  LDL.64 R14, [R1+0x240] ;  /* 0x00024000010e7983 */ /* 0x001ea80000100a00 */
[----:B------:R-:W4:Y:S01]  /*4a3c0*/  LDL.LU R13, [R1+0x24c] ;  /* 0x00024c00010d7983 */ /* 0x000f220000300800 */
[----:B------:R-:W-:Y:S01]  /*4a3d0*/  IMAD R10, R6, 0x3c, RZ ;  /* 0x0000003c060a7824 */ /* 0x000fe200078e02ff */
[----:B------:R-:W-:-:S02]  /*4a3e0*/  MOV R26, c[0x0][0x1c8] ;  /* 0x00007200001a7a02 */ /* 0x000fc40000000f00 */
[----:B------:R-:W-:Y:S01]  /*4a3f0*/  STL.64 [R1+0x14a8], R28 ;  /* 0x0014a81c01007387 */ /* 0x000fe20000100a00 */
[----:B---3--:R-:W-:-:S03]  /*4a400*/  F2FP.PACK_AB R21, R21, R23 ;  /* 0x000000171515723e */ /* 0x008fc600000000ff */
[----:B------:R-:W3:Y:S01]  /*4a410*/  LDL.LU R9, [R1+0x298] ;  /* 0x0002980001097983 */ /* 0x000ee20000300800 */
[----:B------:R-:W-:-:S03]  /*4a420*/  IMAD R23, R26, 0x1e, RZ ;  /* 0x0000001e1a177824 */ /* 0x000fc600078e02ff */
[----:B------:R-:W-:Y:S01]  /*4a430*/  STS.128 [R28+0x180], R16 ;  /* 0x000180101c007388 */ /* 0x000fe20000000c00 */
[----:B--2---:R-:W-:-:S05]  /*4a440*/  LEA.HI.X.SX32 R15, R20, R3, 0x1, P0 ;  /* 0x00000003140f7211 */ /* 0x004fca00000f0eff */
[----:B------:R-:W-:Y:S01]  /*4a450*/  STL [R1+0x244], R15 ;  /* 0x0002440f01007387 */ /* 0x000fe20000100800 */
[----:B----4-:R-:W-:-:S03]  /*4a460*/  F2FP.PACK_AB R20, R13, R24 ;  /* 0x000000180d14723e */ /* 0x010fc600000000ff */
[----:B------:R0:W-:Y:S04]  /*4a470*/  STL.64 [R1+0x1498], R10 ;  /* 0x0014980a01007387 */ /* 0x0001e80000100a00 */
[----:B0-----:R-:W3:Y:S04]  /*4a480*/  LDL.LU R11, [R1+0x29c] ;  /* 0x00029c00010b7983 */ /* 0x001ee80000300800 */
[----:B------:R-:W2:Y:S04]  /*4a490*/  LDL.LU R16, [R1+0x2b4] ;  /* 0x0002b40001107983 */ /* 0x000ea80000300800 */
[----:B------:R-:W2:Y:S04]  /*4a4a0*/  LDL.LU R26, [R1+0x2b0] ;  /* 0x0002b000011a7983 */ /* 0x000ea80000300800 */
[----:B------:R-:W4:Y:S01]  /*4a4b0*/  LDL.LU R24, [R1+0x2bc] ;  /* 0x0002bc0001187983 */ /* 0x000f220000300800 */
[----:B------:R-:W-:Y:S01]  /*4a4c0*/  IMAD R22, R6, 0x3e, RZ ;  /* 0x0000003e06167824 */ /* 0x000fe200078e02ff */
[----:B------:R-:W-:Y:S01]  /*4a4d0*/  IADD3 R14, P0, R10, R2, RZ ;  /* 0x000000020a0e7210 */ /* 0x000fe20007f1e0ff */
[----:B------:R-:W-:-:S03]  /*4a4e0*/  IMAD R12, R6, 0x1f, RZ ;  /* 0x0000001f060c7824 */ /* 0x000fc600078e02ff */
[----:B------:R-:W-:Y:S02]  /*4a4f0*/  LEA.HI.X.SX32 R15, R23, R3, 0x1, P0 ;  /* 0x00000003170f7211 */ /* 0x000fe400000f0eff */
[-C--:B------:R-:W-:Y:S02]  /*4a500*/  IADD3 R18, P0, R22, R2.reuse, RZ ;  /* 0x0000000216127210 */ /* 0x080fe40007f1e0ff */
[----:B------:R-:W-:Y:S01]  /*4a510*/  F2FP.PACK_AB R22, R27, R7 ;  /* 0x000000071b16723e */ /* 0x000fe200000000ff */
[----:B------:R0:W-:Y:S01]  /*4a520*/  STL.64 [R1+0x1f8], R14 ;  /* 0x0001f80e01007387 */ /* 0x0001e20000100a00 */
[----:B------:R-:W-:Y:S02]  /*4a530*/  LEA.HI.X.SX32 R19, R12, R3, 0x1, P0 ;  /* 0x000000030c137211 */ /* 0x000fe400000f0eff */
[C---:B------:R-:W-:Y:S02]  /*4a540*/  SHF.L.U32 R13, R6.reuse, 0x5, RZ ;  /* 0x00000005060d7819 */ /* 0x040fe400000006ff */
[----:B------:R-:W-:-:S02]  /*4a550*/  LEA R28, P0, R6, R2, 0x6 ;  /* 0x00000002061c7211 */ /* 0x000fc400078030ff */
[----:B-----5:R-:W-:Y:S02]  /*4a560*/  F2FP.PACK_AB R23, R5, R8 ;  /* 0x000000080517723e */ /* 0x020fe400000000ff */
[----:B------:R-:W-:Y:S01]  /*4a570*/  LEA.HI.X.SX32 R29, R13, R3, 0x1, P0 ;  /* 0x000000030d1d7211 */ /* 0x000fe200000f0eff */
[----:B----4-:R-:W-:Y:S04]  /*4a580*/  STL.64 [R1+0x14a0], R24 ;  /* 0x0014a01801007387 */ /* 0x010fe80000100a00 */
[----:B------:R-:W4:Y:S04]  /*4a590*/  LDL.LU R7, [R1+0x2b8] ;  /* 0x0002b80001077983 */ /* 0x000f280000300800 */
[----:B0-----:R-:W5:Y:S04]  /*4a5a0*/  LDL.LU R15, [R1+0x2c4] ;  /* 0x0002c400010f7983 */ /* 0x001f680000300800 */
[----:B------:R-:W5:Y:S04]  /*4a5b0*/  LDL.LU R27, [R1+0x2c0] ;  /* 0x0002c000011b7983 */ /* 0x000f680000300800 */
[----:B------:R0:W-:Y:S04]  /*4a5c0*/  STL.64 [R1+0x208], R18 ;  /* 0x0002081201007387 */ /* 0x0001e80000100a00 */
[----:B0-----:R-:W2:Y:S04]  /*4a5d0*/  LDL.LU R19, [R1+0x2c8] ;  /* 0x0002c80001137983 */ /* 0x001ea80000300800 */
[----:B------:R-:W2:Y:S04]  /*4a5e0*/  LDL.LU R17, [R1+0x2e4] ;  /* 0x0002e40001117983 */ /* 0x000ea80000300800 */
[----:B------:R-:W2:Y:S04]  /*4a5f0*/  LDL.LU R18, [R1+0x2e0] ;  /* 0x0002e00001127983 */ /* 0x000ea80000300800 */
[----:B------:R-:W2:Y:S04]  /*4a600*/  LDL.LU R5, [R1+0x2ec] ;  /* 0x0002ec0001057983 */ /* 0x000ea80000300800 */
[----:B------:R-:W2:Y:S04]  /*4a610*/  LDL.LU R8, [R1+0x2e8] ;  /* 0x0002e80001087983 */ /* 0x000ea80000300800 */
[----:B------:R0:W-:Y:S04]  /*4a620*/  STL.64 [R1+0x220], R28 ;  /* 0x0002201c01007387 */ /* 0x0001e80000100a00 */
[----:B0-----:R-:W2:Y:S01]  /*4a630*/  LDL.LU.64 R28, [R1+0x14a8] ;  /* 0x0014a800011c7983 */ /* 0x001ea20000300a00 */
[----:B------:R-:W-:-:S02]  /*4a640*/  IMAD R25, R6, 0x42, RZ ;  /* 0x0000004206197824 */ /* 0x000fc400078e02ff */
[----:B------:R-:W-:-:S03]  /*4a650*/  IMAD R14, R6, 0x21, RZ ;  /* 0x00000021060e7824 */ /* 0x000fc600078e02ff */
[----:B------:R-:W-:-:S04]  /*4a660*/  IADD3 R24, P0, R25, R2, RZ ;  /* 0x0000000219187210 */ /* 0x000fc80007f1e0ff */
[----:B------:R-:W-:Y:S01]  /*4a670*/  LEA.HI.X.SX32 R25, R14, R3, 0x1, P0 ;  /* 0x000000030e197211 */ /* 0x000fe200000f0eff */
[----:B------:R-:W-:Y:S01]  /*4a680*/  IMAD R10, R6, 0x44, RZ ;  /* 0x00000044060a7824 */ /* 0x000fe200078e02ff */
[----:B--2---:R0:W-:Y:S04]  /*4a690*/  STS.128 [R28+0x200], R20 ;  /* 0x000200141c007388 */ /* 0x0041e80000000c00 */
[----:B0-----:R-:W2:Y:S04]  /*4a6a0*/  LDL.LU R21, [R1+0x2cc] ;  /* 0x0002cc0001157983 */ /* 0x001ea80000300800 */
[----:B------:R-:W4:Y:S04]  /*4a6b0*/  LDL.LU R20, [R1+0x324] ;  /* 0x0003240001147983 */ /* 0x000f280000300800 */
[----:B------:R-:W4:Y:S04]  /*4a6c0*/  LDL.LU R23, [R1+0x320] ;  /* 0x0003200001177983 */ /* 0x000f280000300800 */
[----:B------:R0:W-:Y:S04]  /*4a6d0*/  STL.64 [R1+0x238], R24 ;  /* 0x0002381801007387 */ /* 0x0001e80000100a00 */
[----:B0-----:R-:W4:Y:S01]  /*4a6e0*/  LDL.LU.64 R24, [R1+0x14a0] ;  /* 0x0014a00001187983 */ /* 0x001f220000300a00 */
[----:B------:R-:W-:-:S02]  /*4a6f0*/  IADD3 R10, P0, R10, R2, RZ ;  /* 0x000000020a0a7210 */ /* 0x000fc40007f1e0ff */
[----:B---3--:R-:W-:Y:S01]  /*4a700*/  F2FP.PACK_AB R12, R11, R9 ;  /* 0x000000090b0c723e */ /* 0x008fe200000000ff */
[----:B------:R-:W-:Y:S01]  /*4a710*/  IMAD R9, R6, 0x46, RZ ;  /* 0x0000004606097824 */ /* 0x000fe200078e02ff */
[----:B------:R-:W-:Y:S02]  /*4a720*/  LEA.HI.X.SX32 R11, R29, R3, 0x1, P0 ;  /* 0x000000031d0b7211 */ /* 0x000fe400000f0eff */
[----:B------:R-:W-:Y:S01]  /*4a730*/  F2FP.PACK_AB R13, R16, R26 ;  /* 0x0000001a100d723e */ /* 0x000fe200000000ff */
[C---:B------:R-:W-:Y:S02]  /*4a740*/  IMAD R16, R6.reuse, 0x23, RZ ;  /* 0x0000002306107824 */ /* 0x040fe400078e02ff */
[----:B------:R0:W-:Y:S01]  /*4a750*/  STL.64 [R1+0x218], R10 ;  /* 0x0002180a01007387 */ /* 0x0001e20000100a00 */
[----:B------:R-:W-:Y:S02]  /*4a760*/  IMAD R26, R6, 0x48, RZ ;  /* 0x00000048061a7824 */ /* 0x000fe400078e02ff */
[----:B------:R-:W-:-:S04]  /*4a770*/  IMAD.MOV.U32 R22, RZ, RZ, c[0x0][0x1c8] ;  /* 0x00007200ff167624 */ /* 0x000fc800078e00ff */
[----:B------:R-:W-:Y:S01]  /*4a780*/  IMAD R22, R22, 0x24, RZ ;  /* 0x0000002416167824 */ /* 0x000fe200078e02ff */
[----:B0-----:R-:W-:-:S04]  /*4a790*/  IADD3 R10, P0, R9, R2, RZ ;  /* 0x00000002090a7210 */ /* 0x001fc80007f1e0ff */
[----:B------:R-:W-:Y:S02]  /*4a7a0*/  LEA.HI.X.SX32 R11, R16, R3, 0x1, P0 ;  /* 0x00000003100b7211 */ /* 0x000fe400000f0eff */
[----:B------:R-:W-:Y:S01]  /*4a7b0*/  IADD3 R26, P0, R26, R2, RZ ;  /* 0x000000021a1a7210 */ /* 0x000fe20007f1e0ff */
[----:B------:R-:W-:Y:S01]  /*4a7c0*/  STL [R1+0x1460], R9 ;  /* 0x0014600901007387 */ /* 0x000fe20000100800 */
[----:B-----5:R-:W-:Y:S02]  /*4a7d0*/  F2FP.PACK_AB R15, R15, R27 ;  /* 0x0000001b0f0f723e */ /* 0x020fe400000000ff */
[----:B------:R-:W-:Y:S02]  /*4a7e0*/  LEA.HI.X.SX32 R27, R22, R3, 0x1, P0 ;  /* 0x00000003161b7211 */ /* 0x000fe400000f0eff */
[----:B------:R-:W-:Y:S02]  /*4a7f0*/  F2FP.PACK_AB R17, R17, R18 ;  /* 0x000000121111723e */ /* 0x000fe400000000ff */
[----:B------:R-:W-:-:S02]  /*4a800*/  F2FP.PACK_AB R18, R5, R8 ;  /* 0x000000080512723e */ /* 0x000fc400000000ff */
[----:B--2---:R-:W-:Y:S02]  /*4a810*/  F2FP.PACK_AB R16, R21, R19 ;  /* 0x000000131510723e */ /* 0x004fe400000000ff */
[----:B----4-:R-:W-:Y:S02]  /*4a820*/  F2FP.PACK_AB R14, R24, R7 ;  /* 0x00000007180e723e */ /* 0x010fe400000000ff */
[----:B------:R-:W2:Y:S04]  /*4a830*/  LDL.LU R24, [R1+0x32c] ;  /* 0x00032c0001187983 */ /* 0x000ea80000300800 */
[----:B------:R-:W2:Y:S04]  /*4a840*/  LDL.LU R7, [R1+0x328] ;  /* 0x0003280001077983 */ /* 0x000ea80000300800 */
[----:B------:R0:W-:Y:S04]  /*4a850*/  STL.64 [R1+0x230], R10 ;  /* 0x0002300a01007387 */ /* 0x0001e80000100a00 */
[----:B0-----:R-:W3:Y:S04]  /*4a860*/  LDL.LU.64 R10, [R1+0x1498] ;  /* 0x00149800010a7983 */ /* 0x001ee80000300a00 */
[----:B------:R0:W-:Y:S04]  /*4a870*/  STL.64 [R1+0x258], R26 ;  /* 0x0002581a01007387 */ /* 0x0001e80000100a00 */
[----:B------:R-:W4:Y:S04]  /*4a880*/  LDL.LU R9, [R1+0x334] ;  /* 0x0003340001097983 */ /* 0x000f280000300800 */
[----:B------:R-:W5:Y:S04]  /*4a890*/  LDL.LU R21, [R1+0x330] ;  /* 0x0003300001157983 */ /* 0x000f680000300800 */
[----:B------:R-:W2:Y:S04]  /*4a8a0*/  LDL.LU R22, [R1+0x33c] ;  /* 0x00033c0001167983 */ /* 0x000ea80000300800 */
[----:B------:R-:W4:Y:S01]  /*4a8b0*/  LDL.LU R8, [R1+0x338] ;  /* 0x0003380001087983 */ /* 0x000f220000300800 */
[----:B------:R-:W-:-:S02]  /*4a8c0*/  IMAD R29, R6, 0x4a, RZ ;  /* 0x0000004a061d7824 */ /* 0x000fc400078e02ff */
[----:B------:R-:W-:-:S03]  /*4a8d0*/  IMAD R19, R6, 0x25, RZ ;  /* 0x0000002506137824 */ /* 0x000fc600078e02ff */
[----:B0-----:R-:W-:-:S04]  /*4a8e0*/  IADD3 R26, P0, R29, R2, RZ ;  /* 0x000000021d1a7210 */ /* 0x001fc80007f1e0ff */
[----:B------:R-:W-:Y:S01]  /*4a8f0*/  LEA.HI.X.SX32 R27, R19, R3, 0x1, P0 ;  /* 0x00000003131b7211 */ /* 0x000fe200000f0eff */
[----:B----4-:R-:W-:Y:S04]  /*4a900*/  STL.64 [R1+0x1488], R8 ;  /* 0x0014880801007387 */ /* 0x010fe80000100a00 */
[----:B------:R0:W-:Y:S04]  /*4a910*/  STL.64 [R1+0x268], R26 ;  /* 0x0002681a01007387 */ /* 0x0001e80000100a00 */
[----:B0-----:R-:W4:Y:S01]  /*4a920*/  LDL.LU.64 R26, [R1+0x1490] ;  /* 0x00149000011a7983 */ /* 0x001f220000300a00 */
[----:B------:R-:W-:-:S05]  /*4a930*/  IMAD R9, R6, 0x4c, RZ ;  /* 0x0000004c06097824 */ /* 0x000fca00078e02ff */
[----:B------:R-:W-:Y:S01]  /*4a940*/  IADD3 R8, P0, R9, R2, RZ ;  /* 0x0000000209087210 */ /* 0x000fe20007f1e0ff */
[----:B------:R-:W-:Y:S01]  /*4a950*/  IMAD R5, R6, 0x4e, RZ ;  /* 0x0000004e06057824 */ /* 0x000fe200078e02ff */
[----:B------:R-:W-:Y:S02]  /*4a960*/  F2FP.PACK_AB R19, R20, R23 ;  /* 0x000000171413723e */ /* 0x000fe400000000ff */
[----:B------:R-:W2:Y:S01]  /*4a970*/  LDL.LU R23, [R1+0x344] ;  /* 0x0003440001177983 */ /* 0x000ea20000300800 */
[----:B------:R-:W-:-:S03]  /*4a980*/  IMAD R20, R6, 0x27, RZ ;  /* 0x0000002706147824 */ /* 0x000fc600078e02ff */
[----:B------:R0:W-:Y:S04]  /*4a990*/  STS.128 [R28+0x280], R12 ;  /* 0x0002800c1c007388 */ /* 0x0001e80000000c00 */
[----:B------:R-:W-:Y:S01]  /*4a9a0*/  STS.128 [R28+0x300], R16 ;  /* 0x000300101c007388 */ /* 0x000fe20000000c00 */
[----:B0-----:R-:W-:Y:S02]  /*4a9b0*/  IMAD R15, R6, 0x50, RZ ;  /* 0x00000050060f7824 */ /* 0x001fe400078e02ff */
[----:B----4-:R-:W-:Y:S02]  /*4a9c0*/  IMAD R9, R27, 0x26, RZ ;  /* 0x000000261b097824 */ /* 0x010fe400078e02ff */
[----:B------:R-:W4:Y:S03]  /*4a9d0*/  LDL.LU R27, [R1+0x340] ;  /* 0x00034000011b7983 */ /* 0x000f260000300800 */
[----:B------:R-:W-:-:S05]  /*4a9e0*/  LEA.HI.X.SX32 R9, R9, R3, 0x1, P0 ;  /* 0x0000000309097211 */ /* 0x000fca00000f0eff */
[----:B------:R0:W-:Y:S02]  /*4a9f0*/  STL.64 [R1+0x280], R8 ;  /* 0x0002800801007387 */ /* 0x0001e40000100a00 */
[----:B0-----:R-:W-:-:S04]  /*4aa00*/  IADD3 R8, P0, R5, R2, RZ ;  /* 0x0000000205087210 */ /* 0x001fc80007f1e0ff */
[----:B------:R-:W-:Y:S02]  /*4aa10*/  LEA.HI.X.SX32 R9, R20, R3, 0x1, P0 ;  /* 0x0000000314097211 */ /* 0x000fe400000f0eff */
[----:B------:R-:W-:-:S04]  /*4aa20*/  IADD3 R14, P0, R15, R2, RZ ;  /* 0x000000020f0e7210 */ /* 0x000fc80007f1e0ff */
[----:B---3--:R-:W-:Y:S01]  /*4aa30*/  LEA.HI.X.SX32 R15, R11, R3, 0x1, P0 ;  /* 0x000000030b0f7211 */ /* 0x008fe200000f0eff */
[----:B------:R0:W-:Y:S04]  /*4aa40*/  STL.64 [R1+0x298], R8 ;  /* 0x0002980801007387 */ /* 0x0001e80000100a00 */
[----:B0-----:R-:W3:Y:S04]  /*4aa50*/  LDL.LU.64 R8, [R1+0x1488] ;  /* 0x0014880001087983 */ /* 0x001ee80000300a00 */
[----:B------:R-:W3:Y:S04]  /*4aa60*/  LDL.LU R18, [R1+0x36c] ;  /* 0x00036c0001127983 */ /* 0x000ee80000300800 */
[----:B------:R0:W-:Y:S04]  /*4aa70*/  STL.64 [R1+0x250], R14 ;  /* 0x0002500e01007387 */ /* 0x0001e80000100a00 */
[----:B0-----:R-:W3:Y:S04]  /*4aa80*/  LDL.LU R14, [R1+0x364] ;  /* 0x00036400010e7983 */ /* 0x001ee80000300800 */
[----:B------:R-:W3:Y:S01]  /*4aa90*/  LDL.LU R17, [R1+0x350] ;  /* 0x0003500001117983 */ /* 0x000ee20000300800 */
[----:B------:R-:W-:Y:S01]  /*4aaa0*/  IMAD R5, R6, 0x52, RZ ;  /* 0x0000005206057824 */ /* 0x000fe200078e02ff */
[----:B--2---:R-:W-:-:S04]  /*4aab0*/  F2FP.PACK_AB R20, R24, R7 ;  /* 0x000000071814723e */ /* 0x004fc800000000ff */
[----:B------:R-:W-:-:S05]  /*4aac0*/  IADD3 R24, P0, R5, R2, RZ ;  /* 0x0000000205187210 */ /* 0x000fca0007f1e0ff */
[----:B------:R-:W-:Y:S01]  /*4aad0*/  STL [R1+0x260], R24 ;  /* 0x0002601801007387 */ /* 0x000fe20000100800 */
[----:B------:R-:W-:-:S03]  /*4aae0*/  MOV R16, R24 ;  /* 0x0000001800107202 */ /* 0x000fc60000000f00 */
[----:B---3--:R0:W-:Y:S02]  /*4aaf0*/  STL [R1+0x1478], R17 ;  /* 0x0014781101007387 */ /* 0x0081e40000100800 */
[----:B0-----:R-:W-:Y:S02]  /*4ab00*/  MOV R17, R25 ;  /* 0x0000001900117202 */ /* 0x001fe40000000f00 */
[----:B------:R-:W2:Y:S04]  /*4ab10*/  LDL.LU.64 R24, [R1+0x1480] ;  /* 0x0014800001187983 */ /* 0x000ea80000300a00 */
[----:B------:R-:W3:Y:S01]  /*4ab20*/  LDL.LU R5, [R1+0x374] ;  /* 0x0003740001057983 */ /* 0x000ee20000300800 */
[----:B------:R-:W-:-:S05]  /*4ab30*/  IMAD R12, R6, 0x29, RZ ;  /* 0x00000029060c7824 */ /* 0x000fca00078e02ff */
[----:B------:R-:W-:Y:S01]  /*4ab40*/  LEA.HI.X.SX32 R17, R12, R3, 0x1, P0 ;  /* 0x000000030c117211 */ /* 0x000fe200000f0eff */
[----:B------:R-:W-:Y:S01]  /*4ab50*/  IMAD R7, R6, 0x54, RZ ;  /* 0x0000005406077824 */ /* 0x000fe200078e02ff */
[----:B------:R-:W-:-:S04]  /*4ab60*/  F2FP.PACK_AB R22, R22, R8 ;  /* 0x000000081616723e */ /* 0x000fc800000000ff */
[----:B------:R-:W-:Y:S01]  /*4ab70*/  IADD3 R16, P0, R7, R2, RZ ;  /* 0x0000000207107210 */ /* 0x000fe20007f1e0ff */
[----:B---3--:R0:W-:Y:S04]  /*4ab80*/  STL.64 [R1+0x1470], R4 ;  /* 0x0014700401007387 */ /* 0x0081e80000100a00 */
[----:B0-----:R-:W3:Y:S04]  /*4ab90*/  LDL.LU R5, [R1+0x348] ;  /* 0x0003480001057983 */ /* 0x001ee80000300800 */
[----:B------:R-:W3:Y:S04]  /*4aba0*/  LDL.LU R11, [R1+0x370] ;  /* 0x00037000010b7983 */ /* 0x000ee80000300800 */
[----:B------:R-:W3:Y:S01]  /*4abb0*/  LDL.LU R12, [R1+0x34c] ;  /* 0x00034c00010c7983 */ /* 0x000ee20000300800 */
[----:B-----5:R-:W-:-:S03]  /*4abc0*/  F2FP.PACK_AB R21, R9, R21 ;  /* 0x000000150915723e */ /* 0x020fc600000000ff */
[----:B------:R-:W5:Y:S01]  /*4abd0*/  LDL.LU R19, [R1+0x35c] ;  /* 0x00035c0001137983 */ /* 0x000f620000300800 */
[----:B------:R-:W-:-:S03]  /*4abe0*/  IMAD R9, R6, 0x56, RZ ;  /* 0x0000005606097824 */ /* 0x000fc600078e02ff */
[----:B------:R-:W5:Y:S04]  /*4abf0*/  LDL.LU R8, [R1+0x358] ;  /* 0x0003580001087983 */ /* 0x000f680000300800 */
[----:B------:R2:W-:Y:S01]  /*4ac00*/  STL [R1+0x264], R17 ;  /* 0x0002641101007387 */ /* 0x0005e20000100800 */
[----:B----4-:R-:W-:Y:S01]  /*4ac10*/  F2FP.PACK_AB R23, R23, R27 ;  /* 0x0000001b1717723e */ /* 0x010fe200000000ff */
[C---:B------:R-:W-:Y:S02]  /*4ac20*/  IMAD R13, R6.reuse, 0x2b, RZ ;  /* 0x0000002b060d7824 */ /* 0x040fe400078e02ff */
[----:B------:R-:W-:Y:S01]  /*4ac30*/  IMAD R4, R6, 0x58, RZ ;  /* 0x0000005806047824 */ /* 0x000fe200078e02ff */
[----:B--2---:R-:W-:Y:S01]  /*4ac40*/  LEA.HI.X.SX32 R17, R24, R3, 0x1, P0 ;  /* 0x0000000318117211 */ /* 0x004fe200000f0eff */
[----:B------:R-:W-:Y:S04]  /*4ac50*/  STS.128 [R28+0x380], R20 ;  /* 0x000380141c007388 */ /* 0x000fe80000000c00 */
[----:B------:R0:W-:Y:S04]  /*4ac60*/  STL.64 [R1+0x278], R16 ;  /* 0x0002781001007387 */ /* 0x0001e80000100a00 */
[----:B------:R-:W2:Y:S01]  /*4ac70*/  LDL.LU R15, [R1+0x37c] ;  /* 0x00037c00010f7983 */ /* 0x000ea20000300800 */
[----:B0-----:R-:W-:Y:S01]  /*4ac80*/  IADD3 R16, P0, R9, R2, RZ ;  /* 0x0000000209107210 */ /* 0x001fe20007f1e0ff */
[----:B------:R-:W-:-:S02]  /*4ac90*/  IMAD R23, R6, 0x2c, RZ ;  /* 0x0000002c06177824 */ /* 0x000fc400078e02ff */
[----:B------:R-:W2:Y:S01]  /*4aca0*/  LDL.LU R9, [R1+0x378] ;  /* 0x0003780001097983 */ /* 0x000ea20000300800 */
[----:B------:R-:W-:Y:S02]  /*4acb0*/  LEA.HI.X.SX32 R17, R13, R3, 0x1, P0 ;  /* 0x000000030d117211 */ /* 0x000fe400000f0eff */
[----:B------:R-:W-:Y:S01]  /*4acc0*/  IADD3 R4, P0, R4, R2, RZ ;  /* 0x0000000204047210 */ /* 0x000fe20007f1e0ff */
[----:B------:R-:W4:Y:S04]  /*4acd0*/  LDL.LU R27, [R1+0x368] ;  /* 0x00036800011b7983 */ /* 0x000f280000300800 */
[----:B------:R-:W4:Y:S04]  /*4ace0*/  LDL.LU R24, [R1+0x360] ;  /* 0x0003600001187983 */ /* 0x000f280000300800 */
[----:B------:R0:W-:Y:S04]  /*4acf0*/  STL.64 [R1+0x1468], R28 ;  /* 0x0014681c01007387 */ /* 0x0001e80000100a00 */
[----:B0-----:R-:W2:Y:S04]  /*4ad00*/  LDL.LU R29, [R1+0x354] ;  /* 0x00035400011d7983 */ /* 0x001ea80000300800 */
[----:B------:R-:W2:Y:S04]  /*4ad10*/  LDL.LU R20, [R1+0x384] ;  /* 0x0003840001147983 */ /* 0x000ea80000300800 */
[----:B------:R-:W2:Y:S04]  /*4ad20*/  LDL.LU R21, [R1+0x380] ;  /* 0x0003800001157983 */ /* 0x000ea80000300800 */
[----:B------:R0:W-:Y:S04]  /*4ad30*/  STL.64 [R1+0x290], R16 ;  /* 0x0002901001007387 */ /* 0x0001e80000100a00 */
[----:B0-----:R-:W2:Y:S01]  /*4ad40*/  LDL.LU R17, [R1+0x1478] ;  /* 0x0014780001117983 */ /* 0x001ea20000300800 */
[----:B---3--:R-:W-:-:S02]  /*4ad50*/  F2FP.PACK_AB R12, R12, R5 ;  /* 0x000000050c0c723e */ /* 0x008fc400000000ff */
[----:B------:R-:W-:-:S05]  /*4ad60*/  LEA.HI.X.SX32 R5, R23, R3, 0x1, P0 ;  /* 0x0000000317057211 */ /* 0x000fca00000f0eff */
[----:B------:R0:W-:Y:S04]  /*4ad70*/  STL.64 [R1+0x270], R4 ;  /* 0x0002700401007387 */ /* 0x0001e80000100a00 */
[----:B0-----:R-:W3:Y:S01]  /*4ad80*/  LDL.LU.64 R4, [R1+0x1470] ;  /* 0x0014700001047983 */ /* 0x001ee20000300a00 */
[----:B--2---:R-:W-:Y:S02]  /*4ad90*/  F2FP.PACK_AB R13, R29, R17 ;  /* 0x000000111d0d723e */ /* 0x004fe400000000ff */
[----:B---3--:R-:W-:Y:S02]  /*4ada0*/  F2FP.PACK_AB R17, R5, R11 ;  /* 0x0000000b0511723e */ /* 0x008fe400000000ff */
[----:B------:R-:W2:Y:S01]  /*4adb0*/  LDL.LU R5, [R1+0x388] ;  /* 0x0003880001057983 */ /* 0x000ea20000300800 */
[----:B------:R-:W-:Y:S01]  /*4adc0*/  IMAD R22, R6, 0x5a, RZ ;  /* 0x0000005a06167824 */ /* 0x000fe200078e02ff */
[----:B------:R-:W-:Y:S01]  /*4add0*/  F2FP.PACK_AB R16, R18, R14 ;  /* 0x0000000e1210723e */ /* 0x000fe200000000ff */
[----:B------:R-:W-:-:S03]  /*4ade0*/  IMAD R14, R6, 0x2d, RZ ;  /* 0x0000002d060e7824 */ /* 0x000fc600078e02ff */
[----:B------:R-:W-:Y:S01]  /*4adf0*/  IADD3 R22, P0, R22, R2, RZ ;  /* 0x0000000216167210 */ /* 0x000fe20007f1e0ff */
[----:B------:R-:W-:-:S03]  /*4ae00*/  IMAD R18, R6, 0x5c, RZ ;  /* 0x0000005c06127824 */ /* 0x000fc600078e02ff */
[----:B------:R-:W-:Y:S01]  /*4ae10*/  LEA.HI.X.SX32 R23, R14, R3, 0x1, P0 ;  /* 0x000000030e177211 */ /* 0x000fe200000f0eff */
[C---:B------:R-:W-:Y:S01]  /*4ae20*/  IMAD R11, R6.reuse, 0x5e, RZ ;  /* 0x0000005e060b7824 */ /* 0x040fe200078e02ff */
[----:B-----5:R-:W-:Y:S01]  /*4ae30*/  F2FP.PACK_AB R14, R19, R8 ;  /* 0x00000008130e723e */ /* 0x020fe200000000ff */
[----:B------:R-:W-:Y:S01]  /*4ae40*/  IMAD R19, R6, 0x2f, RZ ;  /* 0x0000002f06137824 */ /* 0x000fe200078e02ff */
[----:B--2---:R-:W-:Y:S04]  /*4ae50*/  STL.64 [R1+0x1458], R4 ;  /* 0x0014580401007387 */ /* 0x004fe80000100a00 */
[----:B------:R0:W-:Y:S02]  /*4ae60*/  STL.64 [R1+0x288], R22 ;  /* 0x0002881601007387 */ /* 0x0001e40000100a00 */
[----:B0-----:R-:W-:-:S04]  /*4ae70*/  IADD3 R22, P0, R18, R2, RZ ;  /* 0x0000000212167210 */ /* 0x001fc80007f1e0ff */
[----:B------:R-:W-:Y:S02]  /*4ae80*/  LEA.HI.X.SX32 R23, R26, R3, 0x1, P0 ;  /* 0x000000031a177211 */ /* 0x000fe400000f0eff */
[----:B------:R-:W-:-:S03]  /*4ae90*/  IADD3 R28, P0, R11, R2, RZ ;  /* 0x000000020b1c7210 */ /* 0x000fc60007f1e0ff */
[----:B------:R0:W-:Y:S01]  /*4aea0*/  STL.64 [R1+0x2a8], R22 ;  /* 0x0002a81601007387 */ /* 0x0001e20000100a00 */
[----:B------:R-:W-:Y:S02]  /*4aeb0*/  LEA.HI.X.SX32 R29, R19, R3, 0x1, P0 ;  /* 0x00000003131d7211 */ /* 0x000fe400000f0eff */
[----:B------:R-:W-:Y:S02]  /*4aec0*/  F2FP.PACK_AB R18, R15, R9 ;  /* 0x000000090f12723e */ /* 0x000fe400000000ff */
[----:B----4-:R-:W-:Y:S01]  /*4aed0*/  F2FP.PACK_AB R15, R27, R24 ;  /* 0x000000181b0f723e */ /* 0x010fe200000000ff */
[----:B0-----:R-:W2:Y:S04]  /*4aee0*/  LDL.LU R22, [R1+0x394] ;  /* 0x0003940001167983 */ /* 0x001ea80000300800 */
[----:B------:R-:W2:Y:S04]  /*4aef0*/  LDL.LU R23, [R1+0x390] ;  /* 0x0003900001177983 */ /* 0x000ea80000300800 */
[----:B------:R-:W3:Y:S04]  /*4af00*/  LDL.LU R11, [R1+0x39c] ;  /* 0x00039c00010b7983 */ /* 0x000ee80000300800 */
[----:B------:R-:W3:Y:S04]  /*4af10*/  LDL.LU R26, [R1+0x398] ;  /* 0x00039800011a7983 */ /* 0x000ee80000300800 */
[----:B------:R-:W4:Y:S04]  /*4af20*/  LDL.LU R27, [R1+0x3a4] ;  /* 0x0003a400011b7983 */ /* 0x000f280000300800 */
[----:B------:R-:W4:Y:S04]  /*4af30*/  LDL.LU R24, [R1+0x3a0] ;  /* 0x0003a00001187983 */ /* 0x000f280000300800 */
[----:B------:R0:W-:Y:S04]  /*4af40*/  STL.64 [R1+0x2b8], R28 ;  /* 0x0002b81c01007387 */ /* 0x0001e80000100a00 */
[----:B0-----:R-:W5:Y:S01]  /*4af50*/  LDL.LU.64 R28, [R1+0x1468] ;  /* 0x00146800011c7983 */ /* 0x001f620000300a00 */
[----:B------:R-:W-:-:S02]  /*4af60*/  IMAD R8, R6, 0x60, RZ ;  /* 0x0000006006087824 */ /* 0x000fc400078e02ff */
[----:B------:R-:W-:-:S03]  /*4af70*/  IMAD R4, R6, 0x62, RZ ;  /* 0x0000006206047824 */ /* 0x000fc600078e02ff */
[----:B------:R-:W-:-:S04]  /*4af80*/  IADD3 R8, P0, R8, R2, RZ ;  /* 0x0000000208087210 */ /* 0x000fc80007f1e0ff */
[----:B------:R-:W-:Y:S02]  /*4af90*/  LEA.HI.X.SX32 R9, R25, R3, 0x1, P0 ;  /* 0x0000000319097211 */ /* 0x000fe400000f0eff */
[----:B------:R-:W-:-:S03]  /*4afa0*/  IADD3 R4, P0, R4, R2, RZ ;  /* 0x0000000204047210 */ /* 0x000fc60007f1e0ff */
[----:B------:R0:W-:Y:S04]  /*4afb0*/  STL.64 [R1+0x2d0], R8 ;  /* 0x0002d00801007387 */ /* 0x0001e80000100a00 */
[----:B0-----:R-:W2:Y:S04]  /*4afc0*/  LDL.LU R9, [R1+0x1460] ;  /* 0x0014600001097983 */ /* 0x001ea80000300800 */
[----:B------:R-:W-:Y:S04]  /*4afd0*/  STL [R1+0x2e8], R4 ;  /* 0x0002e80401007387 */ /* 0x000fe80000100800 */
[----:B-----5:R0:W-:Y:S02]  /*4afe0*/  STS.128 [R28+0x400], R12 ;  /* 0x0004000c1c007388 */ /* 0x0201e40000000c00 */
[----:B0-----:R-:W-:Y:S01]  /*4aff0*/  MOV R14, R4 ;  /* 0x00000004000e7202 */ /* 0x001fe20000000f00 */
[----:B------:R-:W-:-:S02]  /*4b000*/  IMAD.MOV.U32 R15, RZ, RZ, R5 ;  /* 0x000000ffff0f7224 */ /* 0x000fc400078e0005 */
[----:B------:R-:W5:Y:S04]  /*4b010*/  LDL.LU.64 R4, [R1+0x1458] ;  /* 0x0014580001047983 */ /* 0x000f680000300a00 */
[----:B------:R-:W5:Y:S01]  /*4b020*/  LDL.LU R13, [R1+0x38c] ;  /* 0x00038c00010d7983 */ /* 0x000f620000300800 */
[----:B------:R-:W-:Y:S01]  /*4b030*/  F2FP.PACK_AB R19, R20, R21 ;  /* 0x000000151413723e */ /* 0x000fe200000000ff */
[C---:B------:R-:W-:Y:S02]  /*4b040*/  IMAD R20, R6.reuse, 0x31, RZ ;  /* 0x0000003106147824 */ /* 0x040fe400078e02ff */
[----:B------:R-:W2:Y:S04]  /*4b050*/  LDL.LU R8, [R1+0x3ac] ;  /* 0x0003ac0001087983 */ /* 0x000ea80000300800 */
[----:B------:R0:W-:Y:S04]  /*4b060*/  STS.128 [R28+0x480], R16 ;  /* 0x000480101c007388 */ /* 0x0001e80000000c00 */
[----:B------:R-:W2:Y:S01]  /*4b070*/  LDL.LU R25, [R1+0x3a8] ;  /* 0x0003a80001197983 */ /* 0x000ea20000300800 */
[----:B0-----:R-:W-:Y:S01]  /*4b080*/  MOV R19, R15 ;  /* 0x0000000f00137202 */ /* 0x001fe20000000f00 */
[----:B------:R-:W-:Y:S01]  /*4b090*/  IMAD R15, R6, 0x64, RZ ;  /* 0x00000064060f7824 */ /* 0x000fe200078e02ff */
[----:B------:R-:W-:-:S02]  /*4b0a0*/  LEA.HI.X.SX32 R19, R20, R3, 0x1, P0 ;  /* 0x0000000314137211 */ /* 0x000fc400000f0eff */
[----:B------:R-:W-:Y:S02]  /*4b0b0*/  MOV R18, R14 ;  /* 0x0000000e00127202 */ /* 0x000fe40000000f00 */
[----:B------:R-:W-:Y:S01]  /*4b0c0*/  IADD3 R14, P0, R15, R2, RZ ;  /* 0x000000020f0e7210 */ /* 0x000fe20007f1e0ff */
[----:B------:R-:W-:Y:S04]  /*4b0d0*/  STL [R1+0x2ec], R19 ;  /* 0x0002ec1301007387 */ /* 0x000fe80000100800 */
[----:B------:R-:W2:Y:S01]  /*4b0e0*/  LDL.LU R16, [R1+0x3b4] ;  /* 0x0003b40001107983 */ /* 0x000ea20000300800 */
[----:B-----5:R-:W-:Y:S01]  /*4b0f0*/  F2FP.PACK_AB R20, R13, R5 ;  /* 0x000000050d14723e */ /* 0x020fe200000000ff */
[----:B------:R-:W-:-:S05]  /*4b100*/  IMAD R13, R6, 0x32, RZ ;  /* 0x00000032060d7824 */ /* 0x000fca00078e02ff */
[----:B------:R-:W-:-:S05]  /*4b110*/  LEA.HI.X.SX32 R15, R13, R3, 0x1, P0 ;  /* 0x000000030d0f7211 */ /* 0x000fca00000f0eff */
[----:B------:R0:W-:Y:S04]  /*4b120*/  STL.64 [R1+0x2a0], R14 ;  /* 0x0002a00e01007387 */ /* 0x0001e80000100a00 */
[----:B0-----:R-:W5:Y:S04]  /*4b130*/  LDL.LU R14, [R1+0x3bc] ;  /* 0x0003bc00010e7983 */ /* 0x001f680000300800 */
[----:B------:R-:W2:Y:S01]  /*4b140*/  LDL.LU R17, [R1+0x3c8] ;  /* 0x0003c80001117983 */ /* 0x000ea20000300800 */
[C---:B------:R-:W-:Y:S02]  /*4b150*/  IMAD R21, R6.reuse, 0x66, RZ ;  /* 0x0000006606157824 */ /* 0x040fe400078e02ff */
[----:B------:R-:W-:-:S02]  /*4b160*/  IMAD R12, R6, 0x33, RZ ;  /* 0x00000033060c7824 */ /* 0x000fc400078e02ff */
[C---:B------:R-:W-:Y:S02]  /*4b170*/  IMAD R5, R6.reuse, 0x68, RZ ;  /* 0x0000006806057824 */ /* 0x040fe400078e02ff */
[----:B------:R-:W-:Y:S01]  /*4b180*/  IMAD R13, R6, 0x35, RZ ;  /* 0x00000035060d7824 */ /* 0x000fe200078e02ff */
[----:B--2---:R0:W-:Y:S04]  /*4b190*/  STL.64 [R1+0x1450], R16 ;  /* 0x0014501001007387 */ /* 0x0041e80000100a00 */
[----:B------:R-:W2:Y:S04]  /*4b1a0*/  LDL.LU R15, [R1+0x3c4] ;  /* 0x0003c400010f7983 */ /* 0x000ea80000300800 */
[----:B------:R-:W2:Y:S01]  /*4b1b0*/  LDL.LU R19, [R1+0x3cc] ;  /* 0x0003cc0001137983 */ /* 0x000ea20000300800 */
[----:B0-----:R-:W-:-:S04]  /*4b1c0*/  IADD3 R16, P0, R21, R2, RZ ;  /* 0x0000000215107210 */ /* 0x001fc80007f1e0ff */
[----:B------:R-:W-:Y:S01]  /*4b1d0*/  LEA.HI.X.SX32 R17, R12, R3, 0x1, P0 ;  /* 0x000000030c117211 */ /* 0x000fe200000f0eff */
[----:B------:R-:W-:-:S04]  /*4b1e0*/  IMAD R12, R6, 0x34, RZ ;  /* 0x00000034060c7824 */ /* 0x000fc800078e02ff */
[----:B------:R0:W-:Y:S01]  /*4b1f0*/  STL.64 [R1+0x2b0], R16 ;  /* 0x0002b01001007387 */ /* 0x0001e20000100a00 */
[----:B------:R-:W-:Y:S02]  /*4b200*/  F2FP.PACK_AB R21, R22, R23 ;  /* 0x000000171615723e */ /* 0x000fe400000000ff */
[----:B---3--:R-:W-:Y:S01]  /*4b210*/  F2FP.PACK_AB R22, R11, R26 ;  /* 0x0000001a0b16723e */ /* 0x008fe200000000ff */
[----:B------:R-:W-:Y:S01]  /*4b220*/  IMAD R11, R6, 0x6a, RZ ;  /* 0x0000006a060b7824 */ /* 0x000fe200078e02ff */
[----:B------:R-:W3:Y:S01]  /*4b230*/  LDL.LU R18, [R1+0x3e8] ;  /* 0x0003e80001127983 */ /* 0x000ee20000300800 */
[----:B0-----:R-:W-:-:S03]  /*4b240*/  IADD3 R16, P0, R5, R2, RZ ;  /* 0x0000000205107210 */ /* 0x001fc60007f1e0ff */
[----:B------:R-:W3:Y:S01]  /*4b250*/  LDL.LU R5, [R1+0x3e4] ;  /* 0x0003e40001057983 */ /* 0x000ee20000300800 */
[----:B------:R-:W-:Y:S02]  /*4b260*/  LEA.HI.X.SX32 R17, R12, R3, 0x1, P0 ;  /* 0x000000030c117211 */ /* 0x000fe400000f0eff */
[----:B----4-:R-:W-:Y:S01]  /*4b270*/  F2FP.PACK_AB R23, R27, R24 ;  /* 0x000000181b17723e */ /* 0x010fe200000000ff */
[----:B------:R-:W4:Y:S04]  /*4b280*/  LDL.LU R26, [R1+0x3f0] ;  /* 0x0003f000011a7983 */ /* 0x000f280000300800 */
[----:B------:R-:W4:Y:S04]  /*4b290*/  LDL.LU R27, [R1+0x3ec] ;  /* 0x0003ec00011b7983 */ /* 0x000f280000300800 */
[----:B------:R0:W-:Y:S04]  /*4b2a0*/  STL.64 [R1+0x2c8], R16 ;  /* 0x0002c81001007387 */ /* 0x0001e80000100a00 */
[----:B------:R1:W-:Y:S01]  /*4b2b0*/  STS.128 [R28+0x500], R20 ;  /* 0x000500141c007388 */ /* 0x0003e20000000c00 */
[----:B------:R-:W-:-:S02]  /*4b2c0*/  F2FP.PACK_AB R12, R8, R25 ;  /* 0x00000019080c723e */ /* 0x000fc400000000ff */
[----:B0-----:R-:W-:-:S04]  /*4b2d0*/  IADD3 R16, P0, R11, R2, RZ ;  /* 0x000000020b107210 */ /* 0x001fc80007f1e0ff */
[----:B------:R-:W-:Y:S01]  /*4b2e0*/  LEA.HI.X.SX32 R17, R13, R3, 0x1, P0 ;  /* 0x000000030d117211 */ /* 0x000fe200000f0eff */
[----:B-1----:R-:W2:Y:S04]  /*4b2f0*/  LDL.LU R22, [R1+0x3b8] ;  /* 0x0003b80001167983 */ /* 0x002ea80000300800 */
[----:B------:R-:W5:Y:S04]  /*4b300*/  LDL.LU R21, [R1+0x3c0] ;  /* 0x0003c00001157983 */ /* 0x000f680000300800 */
[----:B------:R-:W2:Y:S04]  /*4b310*/  LDL.LU R23, [R1+0x3e0] ;  /* 0x0003e00001177983 */ /* 0x000ea80000300800 */
[----:B------:R-:W2:Y:S04]  /*4b320*/  LDL.LU R11, [R1+0x3f8] ;  /* 0x0003f800010b7983 */ /* 0x000ea80000300800 */
[----:B------:R-:W2:Y:S04]  /*4b330*/  LDL.LU R8, [R1+0x3f4] ;  /* 0x0003f40001087983 */ /* 0x000ea80000300800 */
[----:B------:R0:W-:Y:S04]  /*4b340*/  STL.64 [R1+0x2e0], R16 ;  /* 0x0002e01001007387 */ /* 0x0001e80000100a00 */
[----:B0-----:R-:W2:Y:S01]  /*4b350*/  LDL.LU.64 R16, [R1+0x1450] ;  /* 0x0014500001107983 */ /* 0x001ea20000300a00 */
[----:B------:R-:W-:-:S02]  /*4b360*/  IMAD R24, R6, 0x6c, RZ ;  /* 0x0000006c06187824 */ /* 0x000fc400078e02ff */
[----:B------:R-:W-:-:S03]  /*4b370*/  IMAD R25, R6, 0x36, RZ ;  /* 0x0000003606197824 */ /* 0x000fc600078e02ff */
[----:B------:R-:W-:Y:S01]  /*4b380*/  IADD3 R24, P0, R24, R2, RZ ;  /* 0x0000000218187210 */ /* 0x000fe20007f1e0ff */
[----:B------:R-:W-:-:S03]  /*4b390*/  IMAD R20, R6, 0x6e, RZ ;  /* 0x0000006e06147824 */ /* 0x000fc600078e02ff */
[----:B------:R-:W-:-:S05]  /*4b3a0*/  LEA.HI.X.SX32 R25, R25, R3, 0x1, P0 ;  /* 0x0000000319197211 */ /* 0x000fca00000f0eff */
[----:B------:R0:W-:Y:S02]  /*4b3b0*/  STL.64 [R1+0x2c0], R24 ;  /* 0x0002c01801007387 */ /* 0x0001e40000100a00 */
[----:B0-----:R-:W-:Y:S02]  /*4b3c0*/  IADD3 R24, P0, R20, R2, RZ ;  /* 0x0000000214187210 */ /* 0x001fe40007f1e0ff */
[----:B-----5:R-:W-:Y:S01]  /*4b3d0*/  F2FP.PACK_AB R14, R21, R14 ;  /* 0x0000000e150e723e */ /* 0x020fe200000000ff */
[----:B------:R-:W-:Y:S01]  /*4b3e0*/  IMAD R21, R6, 0x72, RZ ;  /* 0x0000007206157824 */ /* 0x000fe200078e02ff */
[----:B--2---:R-:W-:Y:S01]  /*4b3f0*/  F2FP.PACK_AB R13, R22, R16 ;  /* 0x00000010160d723e */ /* 0x004fe200000000ff */
[C---:B------:R-:W-:Y:S02]  /*4b400*/  IMAD R16, R6.reuse, 0x37, RZ ;  /* 0x0000003706107824 */ /* 0x040fe400078e02ff */
[----:B------:R-:W-:-:S03]  /*4b410*/  IMAD R22, R6, 0x70, RZ ;  /* 0x0000007006167824 */ /* 0x000fc600078e02ff */
[----:B------:R-:W-:Y:S02]  /*4b420*/  LEA.HI.X.SX32 R25, R16, R3, 0x1, P0 ;  /* 0x0000000310197211 */ /* 0x000fe400000f0eff */
[----:B------:R-:W-:Y:S01]  /*4b430*/  F2FP.PACK_AB R15, R17, R15 ;  /* 0x0000000f110f723e */ /* 0x000fe200000000ff */
[----:B------:R-:W-:Y:S02]  /*4b440*/  IMAD R17, R6, 0x38, RZ ;  /* 0x0000003806117824 */ /* 0x000fe400078e02ff */
[----:B------:R0:W-:Y:S02]  /*4b450*/  STL.64 [R1+0x2d8], R24 ;  /* 0x0002d81801007387 */ /* 0x0001e40000100a00 */
[----:B0-----:R-:W-:-:S04]  /*4b460*/  IADD3 R24, P0, R22, R2, RZ ;  /* 0x0000000216187210 */ /* 0x001fc80007f1e0ff */
[----:B------:R-:W-:-:S05]  /*4b470*/  LEA.HI.X.SX32 R25, R17, R3, 0x1, P0 ;  /* 0x0000000311197211 */ /* 0x000fca00000f0eff */
[----:B------:R0:W-:Y:S01]  /*4b480*/  STL.64 [R1+0x2f8], R24 ;  /* 0x0002f81801007387 */ /* 0x0001e20000100a00 */
[----:B---3--:R-:W-:Y:S02]  /*4b490*/  F2FP.PACK_AB R17, R18, R5 ;  /* 0x000000051211723e */ /* 0x008fe400000000ff */
[----:B----4-:R-:W-:Y:S02]  /*4b4a0*/  F2FP.PACK_AB R18, R26, R27 ;  /* 0x0000001b1a12723e */ /* 0x010fe400000000ff */
[----:B0-----:R-:W-:Y:S01]  /*4b4b0*/  IADD3 R24, P0, R21, R2, RZ ;  /* 0x0000000215187210 */ /* 0x001fe20007f1e0ff */
[----:B------:R-:W2:Y:S04]  /*4b4c0*/  LDL.LU R25, [R1+0x1448] ;  /* 0x0014480001197983 */ /* 0x000ea80000300800 */
[----:B------:R0:W-:Y:S04]  /*4b4d0*/  STL.64 [R1+0x13f0], R20 ;  /* 0x0013f01401007387 */ /* 0x0001e80000100a00 */
[----:B------:R-:W-:Y:S04]  /*4b4e0*/  STL [R1+0x318], R24 ;  /* 0x0003181801007387 */ /* 0x000fe80000100800 */
[----:B0-----:R-:W3:Y:S04]  /*4b4f0*/  LDL.LU R21, [R1+0x40c] ;  /* 0x00040c0001157983 */ /* 0x001ee80000300800 */
[----:B------:R-:W4:Y:S04]  /*4b500*/  LDL.LU R26, [R1+0x418] ;  /* 0x00041800011a7983 */ /* 0x000f280000300800 */
[----:B------:R-:W4:Y:S01]  /*4b510*/  LDL.LU R27, [R1+0x414] ;  /* 0x00041400011b7983 */ /* 0x000f220000300800 */
[----:B------:R-:W-:Y:S01]  /*4b520*/  F2FP.PACK_AB R16, R23, R19 ;  /* 0x000000131710723e */ /* 0x000fe200000000ff */
[----:B------:R-:W-:-:S02]  /*4b530*/  IMAD R19, R6, 0x39, RZ ;  /* 0x0000003906137824 */ /* 0x000fc400078e02ff */
[----:B------:R-:W-:Y:S01]  /*4b540*/  IMAD R23, R6, 0x74, RZ ;  /* 0x0000007406177824 */ /* 0x000fe200078e02ff */
[----:B------:R-:W-:-:S05]  /*4b550*/  MOV R20, c[0x0][0x1c8] ;  /* 0x0000720000147a02 */ /* 0x000fca0000000f00 */
[----:B------:R-:W-:Y:S01]  /*4b560*/  IMAD R5, R20, 0x76, RZ ;  /* 0x0000007614057824 */ /* 0x000fe200078e02ff */
[----:B------:R-:W-:Y:S04]  /*4b570*/  STS.128 [R28+0x580], R12 ;  /* 0x0005800c1c007388 */ /* 0x000fe80000000c00 */
[----:B----4-:R2:W-:Y:S02]  /*4b580*/  STL.64 [R1+0x1440], R26 ;  /* 0x0014401a01007387 */ /* 0x0105e40000100a00 */
[----:B--2---:R-:W-:Y:S01]  /*4b590*/  MOV R27, R25 ;  /* 0x00000019001b7202 */ /* 0x004fe20000000f00 */
[----:B------:R-:W-:Y:S01]  /*4b5a0*/  IMAD.MOV.U32 R26, RZ, RZ, R24 ;  /* 0x000000ffff1a7224 */ /* 0x000fe200078e0018 */
[----:B------:R-:W-:Y:S01]  /*4b5b0*/  LEA.HI.X.SX32 R27, R19, R3, 0x1, P0 ;  /* 0x00000003131b7211 */ /* 0x000fe200000f0eff */
[----:B------:R-:W2:Y:S01]  /*4b5c0*/  LDL.LU R24, [R1+0x730] ;  /* 0x0007300001187983 */ /* 0x000ea20000300800 */
[----:B------:R-:W-:-:S03]  /*4b5d0*/  IADD3 R26, P0, R23, R2, RZ ;  /* 0x00000002171a7210 */ /* 0x000fc60007f1e0ff */
[----:B------:R-:W2:Y:S04]  /*4b5e0*/  LDL.LU R25, [R1+0x704] ;  /* 0x0007040001197983 */ /* 0x000ea80000300800 */
[----:B------:R0:W-:Y:S01]  /*4b5f0*/  STL [R1+0x31c], R27 ;  /* 0x00031c1b01007387 */ /* 0x0001e20000100800 */
[----:B------:R-:W-:Y:S02]  /*4b600*/  F2FP.PACK_AB R19, R11, R8 ;  /* 0x000000080b13723e */ /* 0x000fe400000000ff */
[----:B0-----:R-:W-:Y:S02]  /*4b610*/  LEA.HI.X.SX32 R27, R4, R3, 0x1, P0 ;  /* 0x00000003041b7211 */ /* 0x001fe400000f0eff */
[----:B------:R-:W4:Y:S04]  /*4b620*/  LDL.LU R4, [R1+0x740] ;  /* 0x0007400001047983 */ /* 0x000f280000300800 */
[----:B------:R-:W4:Y:S04]  /*4b630*/  LDL.LU R11, [R1+0x734] ;  /* 0x00073400010b7983 */ /* 0x000f280000300800 */
[----:B------:R0:W-:Y:S02]  /*4b640*/  STL.64 [R1+0x320], R26 ;  /* 0x0003201a01007387 */ /* 0x0001e40000100a00 */
[----:B0-----:R-:W-:-:S02]  /*4b650*/  IADD3 R26, P0, R5, R2, RZ ;  /* 0x00000002051a7210 */ /* 0x001fc40007f1e0ff */
[----:B------:R-:W5:Y:S04]  /*4b660*/  LDL.LU R5, [R1+0x750] ;  /* 0x0007500001057983 */ /* 0x000f680000300800 */
[----:B------:R-:W5:Y:S04]  /*4b670*/  LDL.LU R8, [R1+0x744] ;  /* 0x0007440001087983 */ /* 0x000f680000300800 */
[----:B------:R-:W2:Y:S01]  /*4b680*/  LDL.LU R12, [R1+0x400] ;  /* 0x00040000010c7983 */ /* 0x000ea20000300800 */
[----:B------:R-:W-:-:S03]  /*4b690*/  IMAD R27, R20, 0x3b, RZ ;  /* 0x0000003b141b7824 */ /* 0x000fc600078e02ff */
[----:B------:R-:W2:Y:S04]  /*4b6a0*/  LDL.LU R15, [R1+0x3fc] ;  /* 0x0003fc00010f7983 */ /* 0x000ea80000300800 */
[----:B------:R-:W3:Y:S01]  /*4b6b0*/  LDL.LU R13, [R1+0x404] ;  /* 0x00040400010d7983 */ /* 0x000ee20000300800 */
[----:B------:R-:W-:-:S03]  /*4b6c0*/  LEA.HI.X.SX32 R27, R27, R3, 0x1, P0 ;  /* 0x000000031b1b7211 */ /* 0x000fc600000f0eff */
[----:B------:R-:W3:Y:S04]  /*4b6d0*/  LDL.LU R14, [R1+0x410] ;  /* 0x00041000010e7983 */ /* 0x000ee80000300800 */
[----:B------:R0:W-:Y:S04]  /*4b6e0*/  STS.128 [R28+0x600], R16 ;  /* 0x000600101c007388 */ /* 0x0001e80000000c00 */
[----:B0-----:R-:W4:Y:S04]  /*4b6f0*/  LDL.LU R17, [R1+0x408] ;  /* 0x0004080001117983 */ /* 0x001f280000300800 */
[----:B------:R-:W-:Y:S04]  /*4b700*/  STL.64 [R1+0x1438], R28 ;  /* 0x0014381c01007387 */ /* 0x000fe80000100a00 */
[----:B------:R0:W-:Y:S04]  /*4b710*/  STL.64 [R1+0x338], R26 ;  /* 0x0003381a01007387 */ /* 0x0001e80000100a00 */
[----:B0-----:R-:W5:Y:S01]  /*4b720*/  LDL.LU.64 R26, [R1+0x1440] ;  /* 0x00144000011a7983 */ /* 0x001f620000300a00 */
[----:B------:R-:W-:-:S05]  /*4b730*/  IMAD R19, R20, 0x78, RZ ;  /* 0x0000007814137824 */ /* 0x000fca00078e02ff */
[----:B------:R-:W-:Y:S01]  /*4b740*/  IADD3 R18, P0, R19, R2, RZ ;  /* 0x0000000213127210 */ /* 0x000fe20007f1e0ff */
[----:B------:R-:W-:-:S03]  /*4b750*/  IMAD R23, R20, 0x7a, RZ ;  /* 0x0000007a14177824 */ /* 0x000fc600078e02ff */
[----:B------:R-:W-:Y:S02]  /*4b760*/  LEA.HI.X.SX32 R19, R10, R3, 0x1, P0 ;  /* 0x000000030a137211 */ /* 0x000fe400000f0eff */
[----:B------:R-:W5:Y:S01]  /*4b770*/  LDL.LU R10, [R1+0x754] ;  /* 0x00075400010a7983 */ /* 0x000f620000300800 */
[----:B------:R-:W-:-:S03]  /*4b780*/  IMAD R16, R20, 0x7c, RZ ;  /* 0x0000007c14107824 */ /* 0x000fc600078e02ff */
[----:B------:R0:W-:Y:S04]  /*4b790*/  STL.64 [R1+0x310], R18 ;  /* 0x0003101201007387 */ /* 0x0001e80000100a00 */
[----:B------:R1:W-:Y:S01]  /*4b7a0*/  STL.64 [R1+0x13e8], R22 ;  /* 0x0013e81601007387 */ /* 0x0003e20000100a00 */
[----:B0-----:R-:W-:Y:S02]  /*4b7b0*/  IADD3 R18, P0, R23, R2, RZ ;  /* 0x0000000217127210 */ /* 0x001fe40007f1e0ff */
[----:B--2---:R-:W-:Y:S01]  /*4b7c0*/  F2FP.PACK_AB R12, R12, R15 ;  /* 0x0000000f0c0c723e */ /* 0x004fe200000000ff */
[----:B------:R-:W-:-:S05]  /*4b7d0*/  IMAD R15, R20, 0x3d, RZ ;  /* 0x0000003d140f7824 */ /* 0x000fca00078e02ff */
[----:B------:R-:W-:Y:S02]  /*4b7e0*/  LEA.HI.X.SX32 R19, R15, R3, 0x1, P0 ;  /* 0x000000030f137211 */ /* 0x000fe400000f0eff */
[----:B---3--:R-:W-:Y:S01]  /*4b7f0*/  F2FP.PACK_AB R14, R14, R21 ;  /* 0x000000150e0e723e */ /* 0x008fe200000000ff */
[----:B------:R-:W-:Y:S01]  /*4b800*/  IMAD R21, R6, 0x3e, RZ ;  /* 0x0000003e06157824 */ /* 0x000fe200078e02ff */
[----:B-1----:R-:W-:Y:S01]  /*4b810*/  IADD3 R22, P0, R16, R2, RZ ;  /* 0x0000000210167210 */ /* 0x002fe20007f1e0ff */
[----:B------:R0:W-:Y:S03]  /*4b820*/  STL.64 [R1+0x328], R18 ;  /* 0x0003281201007387 */ /* 0x0001e60000100a00 */
[----:B------:R-:W-:Y:S02]  /*4b830*/  LEA.HI.X.SX32 R23, R21, R3, 0x1, P0 ;  /* 0x0000000315177211 */ /* 0x000fe400000f0eff */
[----:B------:R-:W-:Y:S01]  /*4b840*/  F2FP.PACK_AB R16, R24, R25 ;  /* 0x000000191810723e */ /* 0x000fe200000000ff */
[C---:B0-----:R-:W-:Y:S01]  /*4b850*/  IMAD R18, R20.reuse, 0x3f, RZ ;  /* 0x0000003f14127824 */ /* 0x041fe200078e02ff */
[----:B----4-:R-:W-:Y:S01]  /*4b860*/  F2FP.PACK_AB R13, R17, R13 ;  /* 0x0000000d110d723e */ /* 0x010fe200000000ff */
[----:B------:R-:W-:-:S05]  /*4b870*/  IMAD R17, R20, 0x7e, RZ ;  /* 0x0000007e14117824 */ /* 0x000fca00078e02ff */
[----:B------:R-:W-:Y:S02]  /*4b880*/  IADD3 R28, P0, R17, R2, RZ ;  /* 0x00000002111c7210 */ /* 0x000fe40007f1e0ff */
[----:B------:R-:W-:Y:S02]  /*4b890*/  F2FP.PACK_AB R17, R4, R11 ;  /* 0x0000000b0411723e */ /* 0x000fe400000000ff */
[----:B------:R-:W-:Y:S02]  /*4b8a0*/  LEA.HI.X.SX32 R29, R18, R3, 0x1, P0 ;  /* 0x00000003121d7211 */ /* 0x000fe400000f0eff */
[----:B-----5:R-:W-:Y:S02]  /*4b8b0*/  F2FP.PACK_AB R15, R26, R27 ;  /* 0x0000001b1a0f723e */ /* 0x020fe400000000ff */
[----:B------:R-:W2:Y:S04]  /*4b8c0*/  LDL.LU R26, [R1+0x770] ;  /* 0x00077000011a7983 */ /* 0x000ea80000300800 */
[----:B------:R-:W2:Y:S04]  /*4b8d0*/  LDL.LU R27, [R1+0x76c] ;  /* 0x00076c00011b7983 */ /* 0x000ea80000300800 */
[----:B------:R-:W3:Y:S04]  /*4b8e0*/  LDL.LU R24, [R1+0x778] ;  /* 0x0007780001187983 */ /* 0x000ee80000300800 */
[----:B------:R-:W3:Y:S04]  /*4b8f0*/  LDL.LU R25, [R1+0x774] ;  /* 0x0007740001197983 */ /* 0x000ee80000300800 */
[----:B------:R-:W4:Y:S01]  /*4b900*/  LDL.LU R4, [R1+0x780] ;  /* 0x0007800001047983 */ /* 0x000f220000300800 */
[----:B------:R-:W-:-:S03]  /*4b910*/  SHF.L.U32 R19, R20, 0x6, RZ ;  /* 0x0000000614137819 */ /* 0x000fc600000006ff */
[----:B------:R-:W-:Y:S04]  /*4b920*/  STL.64 [R1+0x348], R22 ;  /* 0x0003481601007387 */ /* 0x000fe80000100a00 */
[----:B------:R-:W4:Y:S04]  /*4b930*/  LDL.LU R11, [R1+0x77c] ;  /* 0x00077c00010b7983 */ /* 0x000f280000300800 */
[----:B------:R0:W-:Y:S01]  /*4b940*/  STL.64 [R1+0x368], R28 ;  /* 0x0003681c01007387 */ /* 0x0001e20000100a00 */
[----:B------:R-:W-:-:S03]  /*4b950*/  F2FP.PACK_AB R18, R5, R8 ;  /* 0x000000080512723e */ /* 0x000fc600000000ff */
[----:B------:R-:W5:Y:S04]  /*4b960*/  LDL.LU R5, [R1+0x788] ;  /* 0x0007880001057983 */ /* 0x000f680000300800 */
[----:B------:R-:W5:Y:S01]  /*4b970*/  LDL.LU R8, [R1+0x784] ;  /* 0x0007840001087983 */ /* 0x000f620000300800 */
[----:B0-----:R-:W-:-:S04]  /*4b980*/  LEA R28, P0, R20, R2, 0x7 ;  /* 0x00000002141c7211 */ /* 0x001fc800078038ff */
[----:B------:R-:W-:-:S05]  /*4b990*/  LEA.HI.X.SX32 R29, R19, R3, 0x1, P0 ;  /* 0x00000003131d7211 */ /* 0x000fca00000f0eff */
[----:B------:R0:W-:Y:S04]  /*4b9a0*/  STL.64 [R1+0x370], R28 ;  /* 0x0003701c01007387 */ /* 0x0001e80000100a00 */
[----:B0-----:R-:W2:Y:S04]  /*4b9b0*/  LDL.LU.64 R28, [R1+0x1438] ;  /* 0x00143800011c7983 */ /* 0x001ea80000300a00 */
[----:B------:R-:W3:Y:S01]  /*4b9c0*/  LDL.LU R19, [R1+0x768] ;  /* 0x0007680001137983 */ /* 0x000ee20000300800 */
[C---:B------:R-:W-:Y:S02]  /*4b9d0*/  IMAD R22, R20.reuse, 0x82, RZ ;  /* 0x0000008214167824 */ /* 0x040fe400078e02ff */
[----:B------:R-:W-:-:S03]  /*4b9e0*/  IMAD R23, R20, 0x41, RZ ;  /* 0x0000004114177824 */ /* 0x000fc600078e02ff */
[----:B------:R-:W-:Y:S01]  /*4b9f0*/  IADD3 R22, P0, R22, R2, RZ ;  /* 0x0000000216167210 */ /* 0x000fe20007f1e0ff */
[----:B------:R-:W-:-:S03]  /*4ba00*/  IMAD R21, R20, 0x84, RZ ;  /* 0x0000008414157824 */ /* 0x000fc600078e02ff */
[----:B------:R-:W-:Y:S01]  /*4ba10*/  LEA.HI.X.SX32 R23, R23, R3, 0x1, P0 ;  /* 0x0000000317177211 */ /* 0x000fe200000f0eff */
[----:B--2---:R-:W-:Y:S01]  /*4ba20*/  STL.64 [R1+0x1430], R28 ;  /* 0x0014301c01007387 */ /* 0x004fe20000100a00 */
[----:B---3--:R-:W-:-:S03]  /*4ba30*/  F2FP.PACK_AB R19, R19, R10 ;  /* 0x0000000a1313723e */ /* 0x008fc600000000ff */
[----:B------:R0:W-:Y:S01]  /*4ba40*/  STL.64 [R1+0x388], R22 ;  /* 0x0003881601007387 */ /* 0x0001e20000100a00 */
[----:B------:R-:W-:-:S03]  /*4ba50*/  IMAD R10, R20, 0x86, RZ ;  /* 0x00000086140a7824 */ /* 0x000fc600078e02ff */
[----:B------:R1:W-:Y:S04]  /*4ba60*/  STS.128 [R28+0x680], R12 ;  /* 0x0006800c1c007388 */ /* 0x0003e80000000c00 */
[----:B------:R2:W-:Y:S01]  /*4ba70*/  STS.128 [R28+0x700], R16 ;  /* 0x000700101c007388 */ /* 0x0005e20000000c00 */
[----:B0-----:R-:W-:Y:S01]  /*4ba80*/  IMAD R23, R6, 0x42, RZ ;  /* 0x0000004206177824 */ /* 0x001fe200078e02ff */
[----:B-1----:R-:W-:Y:S02]  /*4ba90*/  IADD3 R12, P0, R21, R2, RZ ;  /* 0x00000002150c7210 */ /* 0x002fe40007f1e0ff */
[----:B--2---:R-:W-:Y:S02]  /*4baa0*/  MOV R19, c[0x0][0x1c8] ;  /* 0x0000720000137a02 */ /* 0x004fe40000000f00 */
[----:B------:R-:W-:-:S02]  /*4bab0*/  LEA.HI.X.SX32 R13, R23, R3, 0x1, P0 ;  /* 0x00000003170d7211 */ /* 0x000fc400000f0eff */
[----:B------:R-:W-:Y:S01]  /*4bac0*/  IADD3 R16, P0, R10, R2, RZ ;  /* 0x000000020a107210 */ /* 0x000fe20007f1e0ff */
[C---:B------:R-:W-:Y:S01]  /*4bad0*/  IMAD R14, R19.reuse, 0x43, RZ ;  /* 0x00000043130e7824 */ /* 0x040fe200078e02ff */
[----:B------:R-:W2:Y:S01]  /*4bae0*/  LDL.LU R10, [R1+0x90] ;  /* 0x00009000010a7983 */ /* 0x000ea20000300800 */
[----:B------:R-:W-:-:S03]  /*4baf0*/  IMAD R21, R19, 0x88, RZ ;  /* 0x0000008813157824 */ /* 0x000fc600078e02ff */
[----:B------:R0:W-:Y:S01]  /*4bb00*/  STL.64 [R1+0x380], R12 ;  /* 0x0003800c01007387 */ /* 0x0001e20000100a00 */
[----:B------:R-:W-:Y:S01]  /*4bb10*/  LEA.HI.X.SX32 R17, R14, R3, 0x1, P0 ;  /* 0x000000030e117211 */ /* 0x000fe200000f0eff */
[----:B------:R-:W-:Y:S01]  /*4bb20*/  IMAD R15, R19, 0x8a, RZ ;  /* 0x0000008a130f7824 */ /* 0x000fe200078e02ff */
[----:B0-----:R-:W-:Y:S02]  /*4bb30*/  F2FP.PACK_AB R12, R26, R27 ;  /* 0x0000001b1a0c723e */ /* 0x001fe400000000ff */
[----:B------:R-:W-:Y:S01]  /*4bb40*/  IADD3 R26, P0, R21, R2, RZ ;  /* 0x00000002151a7210 */ /* 0x000fe20007f1e0ff */
[----:B------:R-:W-:Y:S01]  /*4bb50*/  IMAD R21, R6, 0x44, RZ ;  /* 0x0000004406157824 */ /* 0x000fe200078e02ff */
[----:B------:R-:W-:Y:S02]  /*4bb60*/  F2FP.PACK_AB R13, R24, R25 ;  /* 0x00000019180d723e */ /* 0x000fe400000000ff */
[----:B------:R-:W3:Y:S02]  /*4bb70*/  LDL.LU.64 R24, [R1+0x150] ;  /* 0x0001500001187983 */ /* 0x000ee40000300a00 */
[----:B------:R-:W-:-:S02]  /*4bb80*/  LEA.HI.X.SX32 R27, R21, R3, 0x1, P0 ;  /* 0x00000003151b7211 */ /* 0x000fc400000f0eff */
[----:B------:R0:W-:Y:S01]  /*4bb90*/  STL.64 [R1+0x378], R16 ;  /* 0x0003781001007387 */ /* 0x0001e20000100a00 */
[----:B------:R-:W-:Y:S02]  /*4bba0*/  IADD3 R28, P0, R15, R2, RZ ;  /* 0x000000020f1c7210 */ /* 0x000fe40007f1e0ff */
[----:B----4-:R-:W-:Y:S02]  /*4bbb0*/  F2FP.PACK_AB R14, R4, R11 ;  /* 0x0000000b040e723e */ /* 0x010fe400000000ff */
[----:B------:R-:W4:Y:S01]  /*4bbc0*/  LDL.LU R11, [R1+0x50] ;  /* 0x00005000010b7983 */ /* 0x000f220000300800 */
[----:B0-----:R-:W-:-:S03]  /*4bbd0*/  IMAD R16, R19, 0x45, RZ ;  /* 0x0000004513107824 */ /* 0x001fc600078e02ff */
[----:B------:R-:W-:Y:S02]  /*4bbe0*/  STL.64 [R1+0x13d0], R26 ;  /* 0x0013d01a01007387 */ /* 0x000fe40000100a00 */
[----:B------:R-:W-:Y:S02]  /*4bbf0*/  LEA.HI.X.SX32 R29, R16, R3, 0x1, P0 ;  /* 0x00000003101d7211 */ /* 0x000fe400000f0eff */
[----:B------:R-:W2:Y:S04]  /*4bc00*/  LDL.LU.64 R22, [R1+0x140] ;  /* 0x0001400001167983 */ /* 0x000ea80000300a00 */
[----:B------:R0:W-:Y:S04]  /*4bc10*/  STL.64 [R1+0x3a0], R28 ;  /* 0x0003a01c01007387 */ /* 0x0001e80000100a00 */
[----:B0-----:R-:W2:Y:S01]  /*4bc20*/  LDL.LU.64 R28, [R1+0x1430] ;  /* 0x00143000011c7983 */ /* 0x001ea20000300a00 */
[----:B-----5:R-:W-:Y:S01]  /*4bc30*/  F2FP.PACK_AB R15, R5, R8 ;  /* 0x00000008050f723e */ /* 0x020fe200000000ff */
[----:B------:R-:W-:-:S02]  /*4bc40*/  IMAD R4, R19, 0x8c, RZ ;  /* 0x0000008c13047824 */ /* 0x000fc400078e02ff */
[----:B------:R-:W5:Y:S04]  /*4bc50*/  LDL.LU R5, [R1+0x20] ;  /* 0x0000200001057983 */ /* 0x000f680000300800 */
[----:B------:R0:W-:Y:S04]  /*4bc60*/  STL [R1+0x1420], R19 ;  /* 0x0014201301007387 */ /* 0x0001e80000100800 */
[----:B0-----:R-:W4:Y:S01]  /*4bc70*/  LDL.LU.64 R18, [R1+0x148] ;  /* 0x0001480001127983 */ /* 0x001f220000300a00 */
[----:B------:R-:W-:Y:S01]  /*4bc80*/  IADD3 R16, P0, R4, R2, RZ ;  /* 0x0000000204107210 */ /* 0x000fe20007f1e0ff */
[----:B------:R-:W-:-:S03]  /*4bc90*/  IMAD.MOV.U32 R27, RZ, RZ, c[0x0][0x1c8] ;  /* 0x00007200ff1b7624 */ /* 0x000fc600078e00ff */
[----:B------:R-:W-:Y:S01]  /*4bca0*/  LEA.HI.X.SX32 R17, R9, R3, 0x1, P0 ;  /* 0x0000000309117211 */ /* 0x000fe200000f0eff */
[C---:B------:R-:W-:Y:S02]  /*4bcb0*/  IMAD R8, R27.reuse, 0x8e, RZ ;  /* 0x0000008e1b087824 */ /* 0x040fe400078e02ff */
[C---:B------:R-:W-:Y:S02]  /*4bcc0*/  IMAD R4, R27.reuse, 0x90, RZ ;  /* 0x000000901b047824 */ /* 0x040fe400078e02ff */
[----:B------:R-:W-:Y:S01]  /*4bcd0*/  IMAD R21, R6, 0x48, RZ ;  /* 0x0000004806157824 */ /* 0x000fe200078e02ff */
[----:B--2---:R0:W-:Y:S04]  /*4bce0*/  STS.128 [R28+0x780], R12 ;  /* 0x0007800c1c007388 */ /* 0x0041e80000000c00 */
[----:B------:R-:W-:Y:S06]  /*4bcf0*/  BAR.SYNC.DEFER_BLOCKING 0x0 ;  /* 0x0000000000007b1d */ /* 0x000fec0000010000 */
[----:B0-----:R-:W2:Y:S01]  /*4bd00*/  LDL.LU.64 R14, [R1+0x138] ;  /* 0x00013800010e7983 */ /* 0x001ea20000300a00 */
[----:B------:R-:W-:-:S03]  /*4bd10*/  IMAD R13, R27, 0x47, RZ ;  /* 0x000000471b0d7824 */ /* 0x000fc600078e02ff */
[----:B------:R0:W-:Y:S02]  /*4bd20*/  STL.64 [R1+0x398], R16 ;  /* 0x0003981001007387 */ /* 0x0001e40000100a00 */
[----:B0-----:R-:W-:Y:S02]  /*4bd30*/  IADD3 R16, P0, R8, R2, RZ ;  /* 0x0000000208107210 */ /* 0x001fe40007f1e0ff */
[----:B------:R-:W2:Y:S02]  /*4bd40*/  LDL.LU.64 R8, [R1+0x130] ;  /* 0x0001300001087983 */ /* 0x000ea40000300a00 */
[----:B------:R-:W-:Y:S02]  /*4bd50*/  LEA.HI.X.SX32 R17, R13, R3, 0x1, P0 ;  /* 0x000000030d117211 */ /* 0x000fe400000f0eff */
[----:B------:R-:W-:-:S03]  /*4bd60*/  PRMT R12, R10, 0x7632, R12 ;  /* 0x000076320a0c7816 */ /* 0x000fc6000000000c */
[----:B------:R0:W-:Y:S04]  /*4bd70*/  STL.64 [R1+0x360], R16 ;  /* 0x0003601001007387 */ /* 0x0001e80000100a00 */
[----:B------:R1:W-:Y:S01]  /*4bd80*/  STG.E.U16 [R2.64], R10 ;  /* 0x0000000a02007986 */ /* 0x0003e2000c101504 */
[----:B0-----:R-:W-:-:S03]  /*4bd90*/  IADD3 R16, P0, R4, R2, RZ ;  /* 0x0000000204107210 */ /* 0x001fc60007f1e0ff */
[----:B---3--:R0:W-:Y:S01]  /*4bda0*/  STG.E.U16 [R24.64], R12 ;  /* 0x0000000c18007986 */ /* 0x0081e2000c101504 */
[----:B------:R-:W-:Y:S01]  /*4bdb0*/  LEA.HI.X.SX32 R17, R21, R3, 0x1, P0 ;  /* 0x0000000315117211 */ /* 0x000fe200000f0eff */
[C---:B-1----:R-:W-:Y:S02]  /*4bdc0*/  IMAD R10, R27.reuse, 0x92, RZ ;  /* 0x000000921b0a7824 */ /* 0x042fe400078e02ff */
[C---:B------:R-:W-:Y:S02]  /*4bdd0*/  IMAD R13, R27.reuse, 0x49, RZ ;  /* 0x000000491b0d7824 */ /* 0x040fe400078e02ff */
[----:B------:R-:W-:Y:S01]  /*4bde0*/  IMAD R4, R27, 0x94, RZ ;  /* 0x000000941b047824 */ /* 0x000fe200078e02ff */
[----:B0-----:R-:W3:Y:S04]  /*4bdf0*/  LDL.LU.64 R24, [R1+0x1428] ;  /* 0x0014280001187983 */ /* 0x001ee80000300a00 */
[----:B------:R0:W-:Y:S04]  /*4be00*/  STL.64 [R1+0x358], R16 ;  /* 0x0003581001007387 */ /* 0x0001e80000100a00 */
[----:B----4-:R1:W-:Y:S01]  /*4be10*/  STG.E.U16 [R18.64], R11 ;  /* 0x0000000b12007986 */ /* 0x0103e2000c101504 */
[----:B0-----:R-:W-:-:S04]  /*4be20*/  IADD3 R16, P0, R10, R2, RZ ;  /* 0x000000020a107210 */ /* 0x001fc80007f1e0ff */
[----:B------:R-:W-:Y:S02]  /*4be30*/  LEA.HI.X.SX32 R17, R13, R3, 0x1, P0 ;  /* 0x000000030d117211 */ /* 0x000fe400000f0eff */
[----:B-1----:R-:W-:-:S03]  /*4be40*/  IADD3 R18, P0, R4, R2, RZ ;  /* 0x0000000204127210 */ /* 0x002fc60007f1e0ff */
[----:B------:R0:W-:Y:S01]  /*4be50*/  STL.64 [R1+0x350], R16 ;  /* 0x0003501001007387 */ /* 0x0001e20000100a00 */
[----:B------:R-:W-:-:S03]  /*4be60*/  LEA.HI.X.SX32 R19, R29, R3, 0x1, P0 ;  /* 0x000000031d137211 */ /* 0x000fc600000f0eff */
[----:B0-----:R-:W4:Y:S04]  /*4be70*/  LDL.LU.64 R16, [R1+0x120] ;  /* 0x0001200001107983 */ /* 0x001f280000300a00 */
[----:B------:R-:W3:Y:S01]  /*4be80*/  LDL.LU.64 R28, [R1+0x128] ;  /* 0x00012800011c7983 */ /* 0x000ee20000300a00 */
[----:B------:R-:W-:Y:S01]  /*4be90*/  PRMT R12, R11, 0x7632, R12 ;  /* 0x000076320b0c7816 */ /* 0x000fe2000000000c */
[C---:B------:R-:W-:Y:S02]  /*4bea0*/  IMAD R10, R27.reuse, 0x96, RZ ;  /* 0x000000961b0a7824 */ /* 0x040fe400078e02ff */
[----:B------:R0:W-:Y:S01]  /*4beb0*/  STL.64 [R1+0x340], R18 ;  /* 0x0003401201007387 */ /* 0x0001e20000100a00 */
[----:B------:R-:W-:-:S03]  /*4bec0*/  IMAD R13, R27, 0x4b, RZ ;  /* 0x0000004b1b0d7824 */ /* 0x000fc600078e02ff */
[----:B------:R1:W-:Y:S01]  /*4bed0*/  STG.E.U16 [R22.64], R12 ;  /* 0x0000000c16007986 */ /* 0x0003e2000c101504 */
[----:B------:R-:W-:-:S03]  /*4bee0*/  IADD3 R10, P0, R10, R2, RZ ;  /* 0x000000020a0a7210 */ /* 0x000fc60007f1e0ff */
[----:B0-----:R-:W4:Y:S04]  /*4bef0*/  LDL.LU.64 R18, [R1+0x118] ;  /* 0x0001180001127983 */ /* 0x001f280000300a00 */
[----:B-1----:R-:W4:Y:S01]  /*4bf00*/  LDL.LU R23, [R1+0x80] ;  /* 0x0000800001177983 */ /* 0x002f220000300800 */
[----:B------:R-:W-:Y:S01]  /*4bf10*/  LEA.HI.X.SX32 R11, R13, R3, 0x1, P0 ;  /* 0x000000030d0b7211 */ /* 0x000fe200000f0eff */
[----:B------:R-:W-:Y:S01]  /*4bf20*/  IMAD R4, R27, 0x98, RZ ;  /* 0x000000981b047824 */ /* 0x000fe200078e02ff */
[----:B-----5:R-:W-:-:S03]  /*4bf30*/  PRMT R12, R5, 0x7632, R12 ;  /* 0x00007632050c7816 */ /* 0x020fc6000000000c */
[----:B------:R0:W-:Y:S01]  /*4bf40*/  STL.64 [R1+0x330], R10 ;  /* 0x0003300a01007387 */ /* 0x0001e20000100a00 */
[----:B------:R-:W-:Y:S01]  /*4bf50*/  IMAD R22, R6, 0x4c, RZ ;  /* 0x0000004c06167824 */ /* 0x000fe200078e02ff */
[----:B0-----:R-:W-:-:S04]  /*4bf60*/  IADD3 R10, P0, R4, R2, RZ ;  /* 0x00000002040a7210 */ /* 0x001fc80007f1e0ff */
[----:B------:R-:W-:Y:S01]  /*4bf70*/  LEA.HI.X.SX32 R11, R22, R3, 0x1, P0 ;  /* 0x00000003160b7211 */ /* 0x000fe200000f0eff */
[C---:B------:R-:W-:Y:S01]  /*4bf80*/  IMAD R6, R27.reuse, 0x9c, RZ ;  /* 0x0000009c1b067824 */ /* 0x040fe200078e02ff */
[----:B--2---:R0:W-:Y:S04]  /*4bf90*/  STG.E.U16 [R14.64], R5 ;  /* 0x000000050e007986 */ /* 0x0041e8000c101504 */
[----:B0-----:R-:W2:Y:S01]  /*4bfa0*/  LDL.LU.64 R4, [R1+0x110] ;  /* 0x0001100001047983 */ /* 0x001ea20000300a00 */
[----:B------:R-:W-:-:S03]  /*4bfb0*/  IMAD R14, R27, 0x9a, RZ ;  /* 0x0000009a1b0e7824 */ /* 0x000fc600078e02ff */
[----:B------:R0:W-:Y:S02]  /*4bfc0*/  STG.E.U16 [R8.64], R12 ;  /* 0x0000000c08007986 */ /* 0x0001e4000c101504 */
[----:B------:R-:W-:Y:S02]  /*4bfd0*/  IADD3 R14, P0, R14, R2, RZ ;  /* 0x000000020e0e7210 */ /* 0x000fe40007f1e0ff */
[----:B0-----:R-:W5:Y:S04]  /*4bfe0*/  LDL.LU.64 R8, [R1+0x108] ;  /* 0x0001080001087983 */ /* 0x001f680000300a00 */
[----:B------:R-:W5:Y:S01]  /*4bff0*/  LDL.LU R21, [R1+0x40] ;  /* 0x0000400001157983 */ /* 0x000f620000300800 */
[----:B------:R-:W-:-:S03]  /*4c000*/  IMAD R12, R27, 0x4d, RZ ;  /* 0x0000004d1b0c7824 */ /* 0x000fc600078e02ff */
[----:B------:R-:W-:Y:S02]  /*4c010*/  STL.64 [R1+0x13d8], R10 ;  /* 0x0013d80a01007387 */ /* 0x000fe40000100a00 */
[----:B------:R-:W-:Y:S02]  /*4c020*/  LEA.HI.X.SX32 R15, R12, R3, 0x1, P0 ;  /* 0x000000030c0f7211 */ /* 0x000fe400000f0eff */
[----:B---3--:R0:W-:Y:S04]  /*4c030*/  STG.E.U16 [R28.64], R24 ;  /* 0x000000181c007986 */ /* 0x0081e8000c101504 */
[----:B0-----:R-:W3:Y:S01]  /*4c040*/  LDL.LU.64 R28, [R1+0x100] ;  /* 0x00010000011c7983 */ /* 0x001ee20000300a00 */
[----:B------:R-:W-:-:S03]  /*4c050*/  PRMT R24, R24, 0x7632, R24 ;  /* 0x0000763218187816 */ /* 0x000fc60000000018 */
[----:B------:R0:W-:Y:S04]  /*4c060*/  STL.64 [R1+0x300], R14 ;  /* 0x0003000e01007387 */ /* 0x0001e80000100a00 */
[----:B----4-:R-:W-:Y:S01]  /*4c070*/  STG.E.U16 [R16.64], R24 ;  /* 0x0000001810007986 */ /* 0x010fe2000c101504 */
[----:B0-----:R-:W-:-:S03]  /*4c080*/  IADD3 R14, P0, R6, R2, RZ ;  /* 0x00000002060e7210 */ /* 0x001fc60007f1e0ff */
[----:B------:R-:W4:Y:S04]  /*4c090*/  LDL.LU R6, [R1+0x10] ;  /* 0x0000100001067983 */ /* 0x000f280000300800 */
[----:B------:R0:W-:Y:S04]  /*4c0a0*/  STL [R1+0x13f8], R25 ;  /* 0x0013f81901007387 */ /* 0x0001e80000100800 */
[----:B0-----:R-:W4:Y:S04]  /*4c0b0*/  LDL.LU.64 R24, [R1+0xf8] ;  /* 0x0000f80001187983 */ /* 0x001f280000300a00 */
[----:B------:R-:W4:Y:S01]  /*4c0c0*/  LDL.LU.64 R16, [R1+0xf0] ;  /* 0x0000f00001107983 */ /* 0x000f220000300a00 */
[----:B------:R-:W-:-:S05]  /*4c0d0*/  MOV R22, c[0x0][0x1c8] ;  /* 0x0000720000167a02 */ /* 0x000fca0000000f00 */
[----:B------:R-:W-:Y:S02]  /*4c0e0*/  IMAD R22, R22, 0x4e, RZ ;  /* 0x0000004e16167824 */ /* 0x000fe400078e02ff */
[----:B------:R-:W-:-:S03]  /*4c0f0*/  IMAD R11, R27, 0x9e, RZ ;  /* 0x0000009e1b0b7824 */ /* 0x000fc600078e02ff */
[----:B------:R-:W-:Y:S01]  /*4c100*/  LEA.HI.X.SX32 R15, R22, R3, 0x1, P0 ;  /* 0x00000003160f7211 */ /* 0x000fe200000f0eff */
[----:B------:R-:W-:-:S04]  /*4c110*/  IMAD R13, R27, 0x4f, RZ ;  /* 0x0000004f1b0d7824 */ /* 0x000fc800078e02ff */
[----:B------:R0:W-:Y:S01]  /*4c120*/  STL.64 [R1+0x2f0], R14 ;  /* 0x0002f00e01007387 */ /* 0x0001e20000100a00 */
[----:B------:R-:W-:-:S03]  /*4c130*/  IMAD R10, R27, 0xa0, RZ ;  /* 0x000000a01b0a7824 */ /* 0x000fc600078e02ff */
[----:B------:R1:W-:Y:S01]  /*4c140*/  STG.E.U16 [R18.64], R23 ;  /* 0x0000001712007986 */ /* 0x0003e2000c101504 */
[----:B0-----:R-:W-:Y:S02]  /*4c150*/  IADD3 R14, P0, R11, R2, RZ ;  /* 0x000000020b0e7210 */ /* 0x001fe40007f1e0ff */
[----:B-1----:R-:W-:Y:S01]  /*4c160*/  MOV R18, c[0x0][0x1c8] ;  /* 0x0000720000127a02 */ /* 0x002fe20000000f00 */
[----:B------:R-:W4:Y:S01]  /*4c170*/  LDL.LU R19, [R1+0x1420] ;  /* 0x0014200001137983 */ /* 0x000f220000300800 */
[----:B------:R-:W-:-:S03]  /*4c180*/  LEA.HI.X.SX32 R15, R13, R3, 0x1, P0 ;  /* 0x000000030d0f7211 */ /* 0x000fc600000f0eff */
[----:B------:R-:W-:Y:S02]  /*4c190*/  IMAD R18, R18, 0x50, RZ ;  /* 0x0000005012127824 */ /* 0x000fe400078e02ff */
[----:B------:R0:W-:Y:S01]  /*4c1a0*/  STL.64 [R1+0x248], R14 ;  /* 0x0002480e01007387 */ /* 0x0001e20000100a00 */
[----:B------:R-:W-:Y:S01]  /*4c1b0*/  PRMT R12, R23, 0x7632, R12 ;  /* 0x00007632170c7816 */ /* 0x000fe2000000000c */
[----:B------:R-:W-:Y:S02]  /*4c1c0*/  IMAD R11, R27, 0xa2, RZ ;  /* 0x000000a21b0b7824 */ /* 0x000fe400078e02ff */
[----:B------:R-:W4:Y:S01]  /*4c1d0*/  LDL.LU.64 R22, [R1+0xe8] ;  /* 0x0000e80001167983 */ /* 0x000f220000300a00 */
[----:B0-----:R-:W-:-:S04]  /*4c1e0*/  IADD3 R14, P0, R10, R2, RZ ;  /* 0x000000020a0e7210 */ /* 0x001fc80007f1e0ff */
[----:B------:R-:W-:Y:S01]  /*4c1f0*/  LEA.HI.X.SX32 R15, R18, R3, 0x1, P0 ;  /* 0x00000003120f7211 */ /* 0x000fe200000f0eff */
[C---:B------:R-:W-:Y:S02]  /*4c200*/  IMAD R13, R27.reuse, 0x51, RZ ;  /* 0x000000511b0d7824 */ /* 0x040fe400078e02ff */
[----:B------:R-:W-:Y:S01]  /*4c210*/  IMAD R10, R27, 0xa4, RZ ;  /* 0x000000a41b0a7824 */ /* 0x000fe200078e02ff */
[----:B--2---:R0:W-:Y:S04]  /*4c220*/  STG.E.U16 [R4.64], R12 ;  /* 0x0000000c04007986 */ /* 0x0041e8000c101504 */
[----:B0-----:R-:W2:Y:S04]  /*4c230*/  LDL.LU.64 R4, [R1+0x1418] ;  /* 0x0014180001047983 */ /* 0x001ea80000300a00 */
[----:B------:R0:W-:Y:S04]  /*4c240*/  STL.64 [R1+0x1e0], R14 ;  /* 0x0001e00e01007387 */ /* 0x0001e80000100a00 */
[----:B-----5:R1:W-:Y:S01]  /*4c250*/  STG.E.U16 [R8.64], R21 ;  /* 0x0000001508007986 */ /* 0x0203e2000c101504 */
[----:B------:R-:W-:-:S02]  /*4c260*/  PRMT R12, R21, 0x7632, R12 ;  /* 0x00007632150c7816 */ /* 0x000fc4000000000c */
[----:B0-----:R-:W-:-:S04]  /*4c270*/  IADD3 R14, P0, R11, R2, RZ ;  /* 0x000000020b0e7210 */ /* 0x001fc80007f1e0ff */
[----:B------:R-:W-:Y:S02]  /*4c280*/  LEA.HI.X.SX32 R15, R13, R3, 0x1, P0 ;  /* 0x000000030d0f7211 */ /* 0x000fe400000f0eff */
[----:B-1----:R-:W-:Y:S01]  /*4c290*/  MOV R21, c[0x0][0x1c8] ;  /* 0x0000720000157a02 */ /* 0x002fe20000000f00 */
[----:B------:R-:W5:Y:S04]  /*4c2a0*/  LDL.LU.64 R8, [R1+0x1410] ;  /* 0x0014100001087983 */ /* 0x000f680000300a00 */
[----:B------:R0:W-:Y:S01]  /*4c2b0*/  STL.64 [R1+0x1b8], R14 ;  /* 0x0001b80e01007387 */ /* 0x0001e20000100a00 */
[----:B------:R-:W-:Y:S02]  /*4c2c0*/  IMAD R21, R21, 0x52, RZ ;  /* 0x0000005215157824 */ /* 0x000fe400078e02ff */
[----:B------:R-:W-:Y:S01]  /*4c2d0*/  IMAD R11, R27, 0xa6, RZ ;  /* 0x000000a61b0b7824 */ /* 0x000fe200078e02ff */
[----:B0-----:R-:W-:-:S04]  /*4c2e0*/  IADD3 R14, P0, R10, R2, RZ ;  /* 0x000000020a0e7210 */ /* 0x001fc80007f1e0ff */
[----:B------:R-:W-:Y:S01]  /*4c2f0*/  LEA.HI.X.SX32 R15, R21, R3, 0x1, P0 ;  /* 0x00000003150f7211 */ /* 0x000fe200000f0eff */
[C---:B------:R-:W-:Y:S02]  /*4c300*/  IMAD R13, R27.reuse, 0x53, RZ ;  /* 0x000000531b0d7824 */ /* 0x040fe400078e02ff */
[----:B------:R-:W-:Y:S01]  /*4c310*/  IMAD R10, R27, 0xa8, RZ ;  /* 0x000000a81b0a7824 */ /* 0x000fe200078e02ff */
[----:B---3--:R0:W-:Y:S04]  /*4c320*/  STG.E.U16 [R28.64], R12 ;  /* 0x0000000c1c007986 */ /* 0x0081e8000c101504 */
[----:B0-----:R-:W3:Y:S04]  /*4c330*/  LDL.LU.64 R28, [R1+0xd8] ;  /* 0x0000d800011c7983 */ /* 0x001ee80000300a00 */
[----:B------:R-:W2:Y:S04]  /*4c340*/  LDL.LU R26, [R1+0x70] ;  /* 0x00007000011a7983 */ /* 0x000ea80000300800 */
[----:B------:R0:W-:Y:S01]  /*4c350*/  STL.64 [R1+0x1b0], R14 ;  /* 0x0001b00e01007387 */ /* 0x0001e20000100a00 */
[----:B----4-:R-:W-:-:S02]  /*4c360*/  PRMT R12, R6, 0x7632, R12 ;  /* 0x00007632060c7816 */ /* 0x010fc4000000000c */
[-C--:B0-----:R-:W-:Y:S01]  /*4c370*/  IADD3 R14, P0, R11, R2.reuse, RZ ;  /* 0x000000020b0e7210 */ /* 0x081fe20007f1e0ff */
[----:B------:R0:W-:Y:S03]  /*4c380*/  STG.E.U16 [R24.64], R6 ;  /* 0x0000000618007986 */ /* 0x0001e6000c101504 */
[-C--:B------:R-:W-:Y:S01]  /*4c390*/  LEA.HI.X.SX32 R15, R13, R3.reuse, 0x1, P0 ;  /* 0x000000030d0f7211 */ /* 0x080fe200000f0eff */
[----:B------:R1:W-:Y:S01]  /*4c3a0*/  STG.E.U16 [R16.64], R12 ;  /* 0x0000000c10007986 */ /* 0x0003e2000c101504 */
[-C--:B0-----:R-:W-:Y:S01]  /*4c3b0*/  IADD3 R24, P0, R10, R2.reuse, RZ ;  /* 0x000000020a187210 */ /* 0x081fe20007f1e0ff */
[----:B------:R-:W-:Y:S02]  /*4c3c0*/  IMAD R6, R27, 0xaa, RZ ;  /* 0x000000aa1b067824 */ /* 0x000fe400078e02ff */
[----:B------:R0:W-:Y:S01]  /*4c3d0*/  STL.64 [R1+0x1a8], R14 ;  /* 0x0001a80e01007387 */ /* 0x0001e20000100a00 */
[----:B------:R-:W-:Y:S01]  /*4c3e0*/  LEA.HI.X.SX32 R25, R7, R3, 0x1, P0 ;  /* 0x0000000307197211 */ /* 0x000fe200000f0eff */
[----:B-1----:R-:W-:Y:S01]  /*4c3f0*/  IMAD R12, R27, 0x55, RZ ;  /* 0x000000551b0c7824 */ /* 0x002fe200078e02ff */
[----:B------:R-:W-:-:S04]  /*4c400*/  IADD3 R6, P0, R6, R2, RZ ;  /* 0x0000000206067210 */ /* 0x000fc80007f1e0ff */
[----:B------:R-:W-:Y:S01]  /*4c410*/  LEA.HI.X.SX32 R7, R12, R3, 0x1, P0 ;  /* 0x000000030c077211 */ /* 0x000fe200000f0eff */
[----:B0-----:R-:W4:Y:S04]  /*4c420*/  LDL.LU.64 R14, [R1+0xd0] ;  /* 0x0000d000010e7983 */ /* 0x001f280000300a00 */
[----:B------:R-:W2:Y:S04]  /*4c430*/  LDL.LU.64 R16, [R1+0x160] ;  /* 0x0001600001107983 */ /* 0x000ea80000300a00 */
[----:B------:R-:W2:Y:S04]  /*4c440*/  LDL.LU R18, [R1+0x30] ;  /* 0x0000300001127983 */ /* 0x000ea80000300800 */
[----:B------:R0:W-:Y:S04]  /*4c450*/  STL.64 [R1+0x1a0], R24 ;  /* 0x0001a01801007387 */ /* 0x0001e80000100a00 */
[----:B0-----:R-:W2:Y:S04]  /*4c460*/  LDL.LU.64 R24, [R1+0x168] ;  /* 0x0001680001187983 */ /* 0x001ea80000300a00 */
[----:B------:R-:W2:Y:S01]  /*4c470*/  LDL.LU.64 R12, [R1+0xe0] ;  /* 0x0000e000010c7983 */ /* 0x000ea20000300a00 */
[----:B------:R-:W-:-:S03]  /*4c480*/  IMAD.MOV.U32 R21, RZ, RZ, c[0x0][0x1c8] ;  /* 0x00007200ff157624 */ /* 0x000fc600078e00ff */
[----:B------:R-:W-:Y:S04]  /*4c490*/  STL.64 [R1+0x13b8], R6 ;  /* 0x0013b80601007387 */ /* 0x000fe80000100a00 */
[----:B-----5:R0:W-:Y:S02]  /*4c4a0*/  STG.E.U16 [R22.64], R8 ;  /* 0x0000000816007986 */ /* 0x0201e4000c101504 */
[----:B0-----:R-:W-:-:S05]  /*4c4b0*/  PRMT R8, R8, 0x7632, R8 ;  /* 0x0000763208087816 */ /* 0x001fca0000000008 */
[----:B--2---:R0:W-:Y:S02]  /*4c4c0*/  STG.E.U16 [R12.64], R8 ;  /* 0x000000080c007986 */ /* 0x0041e4000c101504 */
[----:B0-----:R-:W-:Y:S02]  /*4c4d0*/  IMAD R13, R21, 0x56, RZ ;  /* 0x00000056150d7824 */ /* 0x001fe400078e02ff */
[----:B------:R-:W2:Y:S01]  /*4c4e0*/  LDL.LU R21, [R1] ;  /* 0x0000000001157983 */ /* 0x000ea20000300800 */
[----:B------:R-:W-:Y:S01]  /*4c4f0*/  IMAD R11, R27, 0xac, RZ ;  /* 0x000000ac1b0b7824 */ /* 0x000fe200078e02ff */
[----:B------:R-:W-:-:S04]  /*4c500*/  MOV R7, c[0x0][0x1c8] ;  /* 0x0000720000077a02 */ /* 0x000fc80000000f00 */
[----:B------:R-:W-:Y:S01]  /*4c510*/  IADD3 R22, P0, R11, R2, RZ ;  /* 0x000000020b167210 */ /* 0x000fe20007f1e0ff */
[----:B------:R-:W-:-:S03]  /*4c520*/  IMAD R10, R27, 0xae, RZ ;  /* 0x000000ae1b0a7824 */ /* 0x000fc600078e02ff */
[----:B------:R-:W-:Y:S01]  /*4c530*/  LEA.HI.X.SX32 R23, R13, R3, 0x1, P0 ;  /* 0x000000030d177211 */ /* 0x000fe200000f0eff */
[----:B------:R-:W-:-:S04]  /*4c540*/  IMAD R12, R7, 0x57, RZ ;  /* 0x00000057070c7824 */ /* 0x000fc800078e02ff */
[----:B------:R0:W-:Y:S01]  /*4c550*/  STL.64 [R1+0x190], R22 ;  /* 0x0001901601007387 */ /* 0x0001e20000100a00 */
[----:B------:R-:W-:Y:S01]  /*4c560*/  PRMT R8, R26, 0x7632, R8 ;  /* 0x000076321a087816 */ /* 0x000fe20000000008 */
[----:B------:R-:W-:Y:S02]  /*4c570*/  IMAD R11, R7, 0xb0, RZ ;  /* 0x000000b0070b7824 */ /* 0x000fe400078e02ff */
[----:B---3--:R1:W-:Y:S01]  /*4c580*/  STG.E.U16 [R28.64], R26 ;  /* 0x0000001a1c007986 */ /* 0x0083e2000c101504 */
[----:B0-----:R-:W-:-:S03]  /*4c590*/  IADD3 R22, P0, R10, R2, RZ ;  /* 0x000000020a167210 */ /* 0x001fc60007f1e0ff */
[----:B------:R-:W-:Y:S01]  /*4c5a0*/  STL [R1+0x13e4], R27 ;  /* 0x0013e41b01007387 */ /* 0x000fe20000100800 */
[----:B-1----:R-:W-:-:S03]  /*4c5b0*/  MOV R26, c[0x0][0x1c8] ;  /* 0x00007200001a7a02 */ /* 0x002fc60000000f00 */
[----:B------:R-:W3:Y:S01]  /*4c5c0*/  LDL.LU.64 R28, [R1+0x1c0] ;  /* 0x0001c000011c7983 */ /* 0x000ee20000300a00 */
[----:B------:R-:W-:Y:S01]  /*4c5d0*/  LEA.HI.X.SX32 R23, R12, R3, 0x1, P0 ;  /* 0x000000030c177211 */ /* 0x000fe200000f0eff */
[----:B------:R-:W-:-:S04]  /*4c5e0*/  IMAD R26, R26, 0x58, RZ ;  /* 0x000000581a1a7824 */ /* 0x000fc800078e02ff */
[----:B------:R0:W-:Y:S01]  /*4c5f0*/  STL.64 [R1+0x188], R22 ;  /* 0x0001881601007387 */ /* 0x0001e20000100a00 */
[----:B------:R-:W-:-:S03]  /*4c600*/  IMAD R10, R7, 0xb2, RZ ;  /* 0x000000b2070a7824 */ /* 0x000fc600078e02ff */
[----:B----4-:R1:W-:Y:S01]  /*4c610*/  STG.E.U16 [R14.64], R8 ;  /* 0x000000080e007986 */ /* 0x0103e2000c101504 */
[----:B0-----:R-:W-:-:S04]  /*4c620*/  IADD3 R22, P0, R11, R2, RZ ;  /* 0x000000020b167210 */ /* 0x001fc80007f1e0ff */
[----:B------:R-:W-:Y:S01]  /*4c630*/  LEA.HI.X.SX32 R23, R26, R3, 0x1, P0 ;  /* 0x000000031a177211 */ /* 0x000fe200000f0eff */
[----:B-1----:R-:W4:Y:S01]  /*4c640*/  LDL.LU.64 R14, [R1+0x1d8] ;  /* 0x0001d800010e7983 */ /* 0x002f220000300a00 */
[----:B------:R-:W-:-:S03]  /*4c650*/  IMAD R12, R7, 0x59, RZ ;  /* 0x00000059070c7824 */ /* 0x000fc600078e02ff */
[----:B------:R0:W-:Y:S01]  /*4c660*/  STL.64 [R1+0x180], R22 ;  /* 0x0001801601007387 */ /* 0x0001e20000100a00 */
[----:B------:R-:W-:Y:S01]  /*4c670*/  PRMT R8, R18, 0x7632, R8 ;  /* 0x0000763212087816 */ /* 0x000fe20000000008 */
[----:B------:R-:W-:Y:S02]  /*4c680*/  IMAD R11, R7, 0xb4, RZ ;  /* 0x000000b4070b7824 */ /* 0x000fe400078e02ff */
[----:B------:R1:W-:Y:S01]  /*4c690*/  STG.E.U16 [R16.64], R18 ;  /* 0x0000001210007986 */ /* 0x0003e2000c101504 */
[----:B0-----:R-:W-:-:S04]  /*4c6a0*/  IADD3 R22, P0, R10, R2, RZ ;  /* 0x000000020a167210 */ /* 0x001fc80007f1e0ff */
[----:B------:R-:W-:Y:S01]  /*4c6b0*/  LEA.HI.X.SX32 R23, R12, R3, 0x1, P0 ;  /* 0x000000030c177211 */ /* 0x000fe200000f0eff */
[----:B-1----:R-:W5:Y:S01]  /*4c6c0*/  LDL.LU.64 R16, [R1+0x1f0] ;  /* 0x0001f00001107983 */ /* 0x002f620000300a00 */
[----:B------:R-:W-:-:S03]  /*4c6d0*/  MOV R18, c[0x0][0x1c8] ;  /* 0x0000720000127a02 */ /* 0x000fc60000000f00 */
[----:B------:R0:W-:Y:S02]  /*4c6e0*/  STL.64 [R1+0x178], R22 ;  /* 0x0001781601007387 */ /* 0x0001e40000100a00 */
[----:B------:R-:W-:Y:S02]  /*4c6f0*/  IMAD R26, R18, 0x5a, RZ ;  /* 0x0000005a121a7824 */ /* 0x000fe400078e02ff */
[----:B------:R1:W-:Y:S01]  /*4c700*/  STG.E.U16 [R24.64], R8 ;  /* 0x0000000818007986 */ /* 0x0003e2000c101504 */
[----:B0-----:R-:W-:-:S04]  /*4c710*/  IADD3 R22, P0, R11, R2, RZ ;  /* 0x000000020b167210 */ /* 0x001fc80007f1e0ff */
[----:B------:R-:W-:Y:S01]  /*4c720*/  LEA.HI.X.SX32 R23, R26, R3, 0x1, P0 ;  /* 0x000000031a177211 */ /* 0x000fe200000f0eff */
[----:B-1----:R-:W4:Y:S04]  /*4c730*/  LDL.LU.64 R24, [R1+0x1c8] ;  /* 0x0001c80001187983 */ /* 0x002f280000300a00 */
[----:B------:R-:W4:Y:S04]  /*4c740*/  LDL.LU R18, [R1+0x60] ;  /* 0x0000600001127983 */ /* 0x000f280000300800 */
[----:B------:R0:W-:Y:S04]  /*4c750*/  STL.64 [R1+0x170], R22 ;  /* 0x0001701601007387 */ /* 0x0001e80000100a00 */
[----:B0-----:R-:W4:Y:S04]  /*4c760*/  LDL.LU.64 R22, [R1+0x1e8] ;  /* 0x0001e80001167983 */ /* 0x001f280000300a00 */
[----:B--2---:R0:W-:Y:S04]  /*4c770*/  STG.E.U16 [R4.64], R21 ;  /* 0x0000001504007986 */ /* 0x0041e8000c101504 */
[----:B0-----:R-:W4:Y:S01]  /*4c780*/  LDL.LU.64 R4, [R1+0x1408] ;  /* 0x0014080001047983 */ /* 0x001f220000300a00 */
[----:B------:R-:W-:Y:S01]  /*4c790*/  IMAD R10, R7, 0xb6, RZ ;  /* 0x000000b6070a7824 */ /* 0x000fe200078e02ff */
[----:B------:R-:W-:Y:S01]  /*4c7a0*/  PRMT R8, R21, 0x7632, R8 ;  /* 0x0000763215087816 */ /* 0x000fe20000000008 */
[----:B------:R-:W-:-:S02]  /*4c7b0*/  IMAD R12, R7, 0x5b, RZ ;  /* 0x0000005b070c7824 */ /* 0x000fc400078e02ff */
[----:B------:R-:W-:Y:S01]  /*4c7c0*/  IMAD R11, R7, 0xb8, RZ ;  /* 0x000000b8070b7824 */ /* 0x000fe200078e02ff */
[----:B------:R-:W-:Y:S01]  /*4c7d0*/  IADD3 R26, P0, R10, R2, RZ ;  /* 0x000000020a1a7210 */ /* 0x000fe20007f1e0ff */
[----:B------:R-:W-:-:S03]  /*4c7e0*/  IMAD.MOV.U32 R21, RZ, RZ, c[0x0][0x1c8] ;  /* 0x00007200ff157624 */ /* 0x000fc600078e00ff */
[----:B------:R-:W-:Y:S01]  /*4c7f0*/  LEA.HI.X.SX32 R27, R12, R3, 0x1, P0 ;  /* 0x000000030c1b7211 */ /* 0x000fe200000f0eff */
[----:B------:R-:W-:Y:S01]  /*4c800*/  IMAD R21, R21, 0x5c, RZ ;  /* 0x0000005c15157824 */ /* 0x000fe200078e02ff */
[----:B------:R-:W-:Y:S01]  /*4c810*/  IADD3 R12, P0, R11, R2, RZ ;  /* 0x000000020b0c7210 */ /* 0x000fe20007f1e0ff */
[----:B------:R-:W-:-:S03]  /*4c820*/  IMAD R10, R7, 0xba, RZ ;  /* 0x000000ba070a7824 */ /* 0x000fc600078e02ff */
[----:B------:R-:W-:Y:S01]  /*4c830*/  LEA.HI.X.SX32 R13, R21, R3, 0x1, P0 ;  /* 0x00000003150d7211 */ /* 0x000fe200000f0eff */
[----:B------:R-:W-:Y:S04]  /*4c840*/  STL.64 [R1+0x168], R26 ;  /* 0x0001681a01007387 */ /* 0x000fe80000100a00 */
[----:B---3--:R0:W-:Y:S01]  /*4c850*/  STG.E.U16 [R28.64], R8 ;  /* 0x000000081c007986 */ /* 0x0081e2000c101504 */
[----:B------:R-:W-:Y:S01]  /*4c860*/  MOV R21, c[0x0][0x1c8] ;  /* 0x0000720000157a02 */ /* 0x000fe20000000f00 */
[C---:B------:R-:W-:Y:S02]  /*4c870*/  IMAD R11, R7.reuse, 0xbc, RZ ;  /* 0x000000bc070b7824 */ /* 0x040fe400078e02ff */
[----:B0-----:R-:W2:Y:S01]  /*4c880*/  LDL.LU.64 R28, [R1+0x200] ;  /* 0x00020000011c7983 */ /* 0x001ea20000300a00 */
[----:B------:R-:W-:-:S03]  /*4c890*/  IMAD R8, R7, 0x5d, RZ ;  /* 0x0000005d07087824 */ /* 0x000fc600078e02ff */
[----:B------:R-:W2:Y:S04]  /*4c8a0*/  LDL.LU R26, [R1+0xa0] ;  /* 0x0000a000011a7983 */ /* 0x000ea80000300800 */
[----:B------:R0:W-:Y:S01]  /*4c8b0*/  STL.64 [R1+0x160], R12 ;  /* 0x0001600c01007387 */ /* 0x0001e20000100a00 */
[----:B------:R-:W-:Y:S01]  /*4c8c0*/  IMAD R27, R21, 0x5e, RZ ;  /* 0x0000005e151b7824 */ /* 0x000fe200078e02ff */
[----:B0-----:R-:W-:-:S04]  /*4c8d0*/  IADD3 R12, P0, R10, R2, RZ ;  /* 0x000000020a0c7210 */ /* 0x001fc80007f1e0ff */
[----:B------:R-:W-:Y:S01]  /*4c8e0*/  LEA.HI.X.SX32 R13, R8, R3, 0x1, P0 ;  /* 0x00000003080d7211 */ /* 0x000fe200000f0eff */
[C---:B------:R-:W-:Y:S02]  /*4c8f0*/  IMAD R10, R7.reuse, 0xbe, RZ ;  /* 0x000000be070a7824 */ /* 0x040fe400078e02ff */
[----:B------:R-:W-:Y:S01]  /*4c900*/  IMAD R8, R7, 0x5f, RZ ;  /* 0x0000005f07087824 */ /* 0x000fe200078e02ff */
[----:B----4-:R0:W-:Y:S04]  /*4c910*/  STG.E.U16 [R14.64], R4 ;  /* 0x000000040e007986 */ /* 0x0101e8000c101504 */
[----:B0-----:R-:W3:Y:S01]  /*4c920*/  LDL.LU.64 R14, [R1+0x210] ;  /* 0x00021000010e7983 */ /* 0x001ee20000300a00 */
[----:B------:R-:W-:-:S03]  /*4c930*/  PRMT R4, R4, 0x7632, R4 ;  /* 0x0000763204047816 */ /* 0x000fc60000000004 */
[----:B------:R0:W-:Y:S04]  /*4c940*/  STL.64 [R1+0x158], R12 ;  /* 0x0001580c01007387 */ /* 0x0001e80000100a00 */
[----:B-----5:R1:W-:Y:S01]  /*4c950*/  STG.E.U16 [R16.64], R4 ;  /* 0x0000000410007986 */ /* 0x0203e2000c101504 */
[----:B0-----:R-:W-:-:S04]  /*4c960*/  IADD3 R12, P0, R11, R2, RZ ;  /* 0x000000020b0c7210 */ /* 0x001fc80007f1e0ff */
[----:B------:R-:W-:Y:S01]  /*4c970*/  LEA.HI.X.SX32 R13, R27, R3, 0x1, P0 ;  /* 0x000000031b0d7211 */ /* 0x000fe200000f0eff */
[----:B-1----:R-:W4:Y:S04]  /*4c980*/  LDL.LU.64 R16, [R1+0x228] ;  /* 0x0002280001107983 */ /* 0x002f280000300a00 */
[----:B------:R-:W5:Y:S04]  /*4c990*/  LDL.LU R21, [R1+0xb0] ;  /* 0x0000b00001157983 */ /* 0x000f680000300800 */
[----:B------:R0:W-:Y:S01]  /*4c9a0*/  STL.64 [R1+0x150], R12 ;  /* 0x0001500c01007387 */ /* 0x0001e20000100a00 */
[----:B------:R-:W-:-:S03]  /*4c9b0*/  PRMT R4, R18, 0x7632, R4 ;  /* 0x0000763212047816 */ /* 0x000fc60000000004 */
[----:B------:R-:W-:Y:S01]  /*4c9c0*/  STG.E.U16 [R24.64], R18 ;  /* 0x0000001218007986 */ /* 0x000fe2000c101504 */
[----:B0-----:R-:W-:-:S04]  /*4c9d0*/  IADD3 R12, P0, R10, R2, RZ ;  /* 0x000000020a0c7210 */ /* 0x001fc80007f1e0ff */
[----:B------:R-:W-:Y:S01]  /*4c9e0*/  LEA.HI.X.SX32 R13, R8, R3, 0x1, P0 ;  /* 0x00000003080d7211 */ /* 0x000fe200000f0eff */
[----:B------:R0:W-:Y:S04]  /*4c9f0*/  STG.E.U16 [R22.64], R4 ;  /* 0x0000000416007986 */ /* 0x0001e8000c101504 */
[----:B------:R1:W-:Y:S04]  /*4ca00*/  STL.64 [R1+0x148], R12 ;  /* 0x0001480c01007387 */ /* 0x0003e80000100a00 */
[----:B0-----:R-:W3:Y:S01]  /*4ca10*/  LDL.LU.64 R22, [R1+0x1f8] ;  /* 0x0001f80001167983 */ /* 0x001ee20000300a00 */
[----:B------:R-:W-:Y:S01]  /*4ca20*/  MOV R18, c[0x0][0x1c8] ;  /* 0x0000720000127a02 */ /* 0x000fe20000000f00 */
[----:B------:R-:W-:-:S04]  /*4ca30*/  IMAD R11, R7, 0xc0, RZ ;  /* 0x000000c0070b7824 */ /* 0x000fc800078e02ff */
[----:B------:R-:W-:Y:S01]  /*4ca40*/  IMAD R24, R18, 0x60, RZ ;  /* 0x0000006012187824 */ /* 0x000fe200078e02ff */
[----:B-1----:R-:W-:Y:S01]  /*4ca50*/  IADD3 R12, P0, R11, R2, RZ ;  /* 0x000000020b0c7210 */ /* 0x002fe20007f1e0ff */
[----:B------:R-:W-:-:S03]  /*4ca60*/  IMAD R10, R7, 0xc2, RZ ;  /* 0x000000c2070a7824 */ /* 0x000fc600078e02ff */
[----:B------:R-:W-:Y:S01]  /*4ca70*/  LEA.HI.X.SX32 R13, R24, R3, 0x1, P0 ;  /* 0x00000003180d7211 */ /* 0x000fe200000f0eff */
[C---:B------:R-:W-:Y:S01]  /*4ca80*/  IMAD R8, R7.reuse, 0x61, RZ ;  /* 0x0000006107087824 */ /* 0x040fe200078e02ff */
[----:B--2---:R0:W-:Y:S01]  /*4ca90*/  STG.E.U16 [R28.64], R26 ;  /* 0x0000001a1c007986 */ /* 0x0041e2000c101504 */
[----:B------:R-:W-:Y:S01]  /*4caa0*/  PRMT R4, R26, 0x7632, R4 ;  /* 0x000076321a047816 */ /* 0x000fe20000000004 */
[----:B------:R-:W-:Y:S01]  /*4cab0*/  IMAD R11, R7, 0xc4, RZ ;  /* 0x000000c4070b7824 */ /* 0x000fe200078e02ff */
[----:B0-----:R-:W-:Y:S01]  /*4cac0*/  MOV R26, c[0x0][0x1c8] ;  /* 0x00007200001a7a02 */ /* 0x001fe20000000f00 */
[----:B---3--:R0:W-:Y:S04]  /*4cad0*/  STL.64 [R1+0x1400], R22 ;  /* 0x0014001601007387 */ /* 0x0081e80000100a00 */
[----:B0-----:R-:W2:Y:S04]  /*4cae0*/  LDL.LU.64 R22, [R1+0x240] ;  /* 0x0002400001167983 */ /* 0x001ea80000300a00 */
[----:B------:R-:W3:Y:S04]  /*4caf0*/  LDL.LU R18, [R1+0xc0] ;  /* 0x0000c00001127983 */ /* 0x000ee80000300800 */
[----:B------:R0:W-:Y:S01]  /*4cb00*/  STL.64 [R1+0x140], R12 ;  /* 0x0001400c01007387 */ /* 0x0001e20000100a00 */
[----:B------:R-:W-:-:S03]  /*4cb10*/  IMAD R26, R26, 0x62, RZ ;  /* 0x000000621a1a7824 */ /* 0x000fc600078e02ff */
[----:B------:R-:W3:Y:S01]  /*4cb20*/  LDL.LU.64 R28, [R1+0x208] ;  /* 0x00020800011c7983 */ /* 0x000ee20000300a00 */
[----:B0-----:R-:W-:-:S04]  /*4cb30*/  IADD3 R12, P0, R10, R2, RZ ;  /* 0x000000020a0c7210 */ /* 0x001fc80007f1e0ff */
[----:B------:R-:W-:-:S05]  /*4cb40*/  LEA.HI.X.SX32 R13, R8, R3, 0x1, P0 ;  /* 0x00000003080d7211 */ /* 0x000fca00000f0eff */
[----:B------:R0:W-:Y:S01]  /*4cb50*/  STL.64 [R1+0x138], R12 ;  /* 0x0001380c01007387 */ /* 0x0001e20000100a00 */
[----:B------:R-:W-:-:S03]  /*4cb60*/  IMAD R10, R7, 0xc6, RZ ;  /* 0x000000c6070a7824 */ /* 0x000fc600078e02ff */
[----:B------:R1:W-:Y:S01]  /*4cb70*/  STG.E.U16 [R14.64], R4 ;  /* 0x000000040e007986 */ /* 0x0003e2000c101504 */
[----:B------:R-:W-:-:S03]  /*4cb80*/  IMAD R8, R7, 0x63, RZ ;  /* 0x0000006307087824 */ /* 0x000fc600078e02ff */
[----:B------:R-:W3:Y:S01]  /*4cb90*/  LDL.LU.64 R24, [R1+0x220] ;  /* 0x0002200001187983 */ /* 0x000ee20000300a00 */
[----:B0-----:R-:W-:-:S04]  /*4cba0*/  IADD3 R12, P0, R11, R2, RZ ;  /* 0x000000020b0c7210 */ /* 0x001fc80007f1e0ff */
[----:B------:R-:W-:Y:S01]  /*4cbb0*/  LEA.HI.X.SX32 R13, R26, R3, 0x1, P0 ;  /* 0x000000031a0d7211 */ /* 0x000fe200000f0eff */
[----:B-1----:R-:W3:Y:S04]  /*4cbc0*/  LDL.LU R15, [R1+0x94] ;  /* 0x00009400010f7983 */ /* 0x002ee80000300800 */
[----:B------:R0:W-:Y:S01]  /*4cbd0*/  STL.64 [R1+0x130], R12 ;  /* 0x0001300c01007387 */ /* 0x0001e20000100a00 */
[----:B-----5:R-:W-:-:S03]  /*4cbe0*/  PRMT R4, R21, 0x7632, R4 ;  /* 0x0000763215047816 */ /* 0x020fc60000000004 */
[----:B------:R-:W5:Y:S01]  /*4cbf0*/  LDL.LU.64 R26, [R1+0x238] ;  /* 0x00023800011a7983 */ /* 0x000f620000300a00 */
[----:B0-----:R-:W-:-:S04]  /*4cc00*/  IADD3 R12, P0, R10, R2, RZ ;  /* 0x000000020a0c7210 */ /* 0x001fc80007f1e0ff */
[----:B------:R-:W-:Y:S01]  /*4cc10*/  LEA.HI.X.SX32 R13, R8, R3, 0x1, P0 ;  /* 0x00000003080d7211 */ /* 0x000fe200000f0eff */
[----:B----4-:R0:W-:Y:S04]  /*4cc20*/  STG.E.U16 [R16.64], R21 ;  /* 0x0000001510007986 */ /* 0x0101e8000c101504 */
[----:B------:R-:W-:Y:S04]  /*4cc30*/  STL.64 [R1+0x128], R12 ;  /* 0x0001280c01007387 */ /* 0x000fe80000100a00 */
[----:B0-----:R-:W4:Y:S04]  /*4cc40*/  LDL.LU.64 R16, [R1+0x218] ;  /* 0x0002180001107983 */ /* 0x001f280000300a00 */
[----:B------:R-:W4:Y:S04]  /*4cc50*/  LDL.LU R21, [R1+0x54] ;  /* 0x0000540001157983 */ /* 0x000f280000300800 */
[----:B--2---:R0:W-:Y:S04]  /*4cc60*/  STG.E.U16 [R22.64], R4 ;  /* 0x0000000416007986 */ /* 0x0041e8000c101504 */
[----:B0-----:R-:W2:Y:S01]  /*4cc70*/  LDL.LU.64 R22, [R1+0x1400] ;  /* 0x0014000001167983 */ /* 0x001ea20000300a00 */
[----:B------:R-:W-:-:S02]  /*4cc80*/  IMAD R11, R7, 0xc8, RZ ;  /* 0x000000c8070b7824 */ /* 0x000fc400078e02ff */
[----:B------:R-:W-:-:S03]  /*4cc90*/  IMAD.MOV.U32 R14, RZ, RZ, c[0x0][0x1c8] ;  /* 0x00007200ff0e7624 */ /* 0x000fc600078e00ff */
[----:B------:R-:W-:Y:S01]  /*4cca0*/  IADD3 R12, P0, R11, R2, RZ ;  /* 0x000000020b0c7210 */ /* 0x000fe20007f1e0ff */
[----:B------:R-:W-:Y:S02]  /*4ccb0*/  IMAD R14, R14, 0x64, RZ ;  /* 0x000000640e0e7824 */ /* 0x000fe400078e02ff */
[----:B------:R-:W-:-:S03]  /*4ccc0*/  IMAD R10, R7, 0xca, RZ ;  /* 0x000000ca070a7824 */ /* 0x000fc600078e02ff */
[----:B------:R-:W-:Y:S01]  /*4ccd0*/  LEA.HI.X.SX32 R13, R14, R3, 0x1, P0 ;  /* 0x000000030e0d7211 */ /* 0x000fe200000f0eff */
[----:B------:R-:W-:-:S04]  /*4cce0*/  IMAD R8, R7, 0x65, RZ ;  /* 0x0000006507087824 */ /* 0x000fc800078e02ff */
[----:B------:R0:W-:Y:S01]  /*4ccf0*/  STL.64 [R1+0x120], R12 ;  /* 0x0001200c01007387 */ /* 0x0001e20000100a00 */
[----:B---3--:R-:W-:Y:S01]  /*4cd00*/  PRMT R4, R18, 0x7632, R4 ;  /* 0x0000763212047816 */ /* 0x008fe20000000004 */
[----:B------:R-:W-:Y:S01]  /*4cd10*/  IMAD R11, R7, 0xcc, RZ ;  /* 0x000000cc070b7824 */ /* 0x000fe200078e02ff */
[----:B0-----:R-:W-:-:S04]  /*4cd20*/  IADD3 R12, P0, R10, R2, RZ ;  /* 0x000000020a0c7210 */ /* 0x001fc80007f1e0ff */
[----:B------:R-:W-:Y:S01]  /*4cd30*/  LEA.HI.X.SX32 R13, R8, R3, 0x1, P0 ;  /* 0x00000003080d7211 */ /* 0x000fe200000f0eff */
[----:B--2---:R0:W-:Y:S02]  /*4cd40*/  STG.E.U16 [R22.64], R18 ;  /* 0x0000001216007986 */ /* 0x0041e4000c101504 */
[----:B0-----:R-:W-:Y:S02]  /*4cd50*/  MOV R18, c[0x0][0x1c8] ;  /* 0x0000720000127a02 */ /* 0x001fe40000000f00 */
[----:B------:R-:W2:Y:S04]  /*4cd60*/  LDL.LU.64 R22, [R1+0x230] ;  /* 0x0002300001167983 */ /* 0x000ea80000300a00 */
[----:B------:R0:W-:Y:S01]  /*4cd70*/  STL.64 [R1+0x118], R12 ;  /* 0x0001180c01007387 */ /* 0x0001e20000100a00 */
[----:B------:R-:W-:-:S03]  /*4cd80*/  IMAD R14, R18, 0x66, RZ ;  /* 0x00000066120e7824 */ /* 0x000fc600078e02ff */
[----:B------:R1:W-:Y:S01]  /*4cd90*/  STG.E.U16 [R28.64], R4 ;  /* 0x000000041c007986 */ /* 0x0003e2000c101504 */
[----:B0-----:R-:W-:-:S03]  /*4cda0*/  IADD3 R12, P0, R11, R2, RZ ;  /* 0x000000020b0c7210 */ /* 0x001fc60007f1e0ff */
[----:B-1----:R-:W3:Y:S01]  /*4cdb0*/  LDL.LU.64 R28, [R1+0x258] ;  /* 0x00025800011c7983 */ /* 0x002ee20000300a00 */
[----:B------:R-:W-:-:S03]  /*4cdc0*/  LEA.HI.X.SX32 R13, R14, R3, 0x1, P0 ;  /* 0x000000030e0d7211 */ /* 0x000fc600000f0eff */
[----:B------:R-:W3:Y:S04]  /*4cdd0*/  LDL.LU R18, [R1+0x24] ;  /* 0x0000240001127983 */ /* 0x000ee80000300800 */
[----:B------:R-:W-:Y:S04]  /*4cde0*/  STL.64 [R1+0x110], R12 ;  /* 0x0001100c01007387 */ /* 0x000fe80000100a00 */
[----:B------:R0:W-:Y:S04]  /*4cdf0*/  STG.E.U16 [R24.64], R15 ;  /* 0x0000000f18007986 */ /* 0x0001e8000c101504 */
[----:B0-----:R-:W3:Y:S01]  /*4ce00*/  LDL.LU.64 R24, [R1+0x268] ;  /* 0x0002680001187983 */ /* 0x001ee20000300a00 */
[----:B------:R-:W-:-:S02]  /*4ce10*/  IMAD R10, R7, 0xce, RZ ;  /* 0x000000ce070a7824 */ /* 0x000fc400078e02ff */
[C---:B------:R-:W-:Y:S02]  /*4ce20*/  IMAD R8, R7.reuse, 0x67, RZ ;  /* 0x0000006707087824 */ /* 0x040fe400078e02ff */
[----:B------:R-:W-:Y:S01]  /*4ce30*/  IMAD R11, R7, 0xd0, RZ ;  /* 0x000000d0070b7824 */ /* 0x000fe200078e02ff */
[----:B------:R-:W-:Y:S01]  /*4ce40*/  IADD3 R12, P0, R10, R2, RZ ;  /* 0x000000020a0c7210 */ /* 0x000fe20007f1e0ff */
[----:B------:R-:W-:-:S03]  /*4ce50*/  IMAD R20, R20, 0x68, RZ ;  /* 0x0000006814147824 */ /* 0x000fc600078e02ff */
[-C--:B------:R-:W-:Y:S02]  /*4ce60*/  LEA.HI.X.SX32 R13, R8, R3.reuse, 0x1, P0 ;  /* 0x00000003080d7211 */ /* 0x080fe400000f0eff */
[----:B------:R-:W-:Y:S02]  /*4ce70*/  IADD3 R14, P0, R11, R2, RZ ;  /* 0x000000020b0e7210 */ /* 0x000fe40007f1e0ff */
[----:B------:R-:W-:Y:S01]  /*4ce80*/  PRMT R4, R15, 0x7632, R4 ;  /* 0x000076320f047816 */ /* 0x000fe20000000004 */
[C---:B------:R-:W-:Y:S01]  /*4ce90*/  IMAD R10, R7.reuse, 0xd2, RZ ;  /* 0x000000d2070a7824 */ /* 0x040fe200078e02ff */
[----:B------:R-:W-:Y:S01]  /*4cea0*/  LEA.HI.X.SX32 R15, R20, R3, 0x1, P0 ;  /* 0x00000003140f7211 */ /* 0x000fe200000f0eff */
[----:B------:R0:W-:Y:S01]  /*4ceb0*/  STL.64 [R1+0x108], R12 ;  /* 0x0001080c01007387 */ /* 0x0001e20000100a00 */
[----:B------:R-:W-:-:S03]  /*4cec0*/  IMAD R8, R7, 0x69, RZ ;  /* 0x0000006907087824 */ /* 0x000fc600078e02ff */
[----:B-----5:R1:W-:Y:S01]  /*4ced0*/  STG.E.U16 [R26.64], R4 ;  /* 0x000000041a007986 */ /* 0x0203e2000c101504 */
[----:B------:R-:W-:-:S03]  /*4cee0*/  IMAD R11, R7, 0xd4, RZ ;  /* 0x000000d4070b7824 */ /* 0x000fc600078e02ff */
[----:B0-----:R-:W5:Y:S04]  /*4cef0*/  LDL.LU.64 R12, [R1+0x280] ;  /* 0x00028000010c7983 */ /* 0x001f680000300a00 */
[----:B------:R0:W-:Y:S01]  /*4cf00*/  STL.64 [R1+0x100], R14 ;  /* 0x0001000e01007387 */ /* 0x0001e20000100a00 */
[----:B-1----:R-:W-:-:S03]  /*4cf10*/  MOV R26, c[0x0][0x1c8] ;  /* 0x00007200001a7a02 */ /* 0x002fc60000000f00 */
[----:B----4-:R1:W-:Y:S02]  /*4cf20*/  STG.E.U16 [R16.64], R21 ;  /* 0x0000001510007986 */ /* 0x0103e4000c101504 */
[----:B------:R-:W-:Y:S01]  /*4cf30*/  IMAD R26, R26, 0x6a, RZ ;  /* 0x0000006a1a1a7824 */ /* 0x000fe200078e02ff */
[-C--:B0-----:R-:W-:Y:S02]  /*4cf40*/  IADD3 R14, P0, R10, R2.reuse, RZ ;  /* 0x000000020a0e7210 */ /* 0x081fe40007f1e0ff */
[----:B------:R-:W-:Y:S02]  /*4cf50*/  PRMT R4, R21, 0x7632, R4 ;  /* 0x0000763215047816 */ /* 0x000fe40000000004 */
[----:B------:R-:W-:Y:S01]  /*4cf60*/  LEA.HI.X.SX32 R15, R8, R3, 0x1, P0 ;  /* 0x00000003080f7211 */ /* 0x000fe200000f0eff */
[----:B-1----:R-:W4:Y:S01]  /*4cf70*/  LDL.LU.64 R20, [R1+0x298] ;  /* 0x0002980001147983 */ /* 0x002f220000300a00 */
[----:B------:R-:W-:Y:S01]  /*4cf80*/  IADD3 R16, P0, R11, R2, RZ ;  /* 0x000000020b107210 */ /* 0x000fe20007f1e0ff */
[----:B------:R-:W-:-:S03]  /*4cf90*/  IMAD R10, R7, 0xd6, RZ ;  /* 0x000000d6070a7824 */ /* 0x000fc600078e02ff */
[----:B------:R-:W-:Y:S01]  /*4cfa0*/  LEA.HI.X.SX32 R17, R26, R3, 0x1, P0 ;  /* 0x000000031a117211 */ /* 0x000fe200000f0eff */
[----:B------:R-:W-:Y:S01]  /*4cfb0*/  STL.64 [R1+0xf8], R14 ;  /* 0x0000f80e01007387 */ /* 0x000fe20000100a00 */
[----:B------:R-:W-:-:S03]  /*4cfc0*/  IMAD R8, R7, 0x6b, RZ ;  /* 0x0000006b07087824 */ /* 0x000fc600078e02ff */
[----:B--2---:R0:W-:Y:S04]  /*4cfd0*/  STG.E.U16 [R22.64], R4 ;  /* 0x0000000416007986 */ /* 0x0041e8000c101504 */
[----:B0-----:R-:W2:Y:S04]  /*4cfe0*/  LDL.LU.64 R22, [R1+0x250] ;  /* 0x0002500001167983 */ /* 0x001ea80000300a00 */
[----:B------:R-:W2:Y:S04]  /*4cff0*/  LDL.LU R27, [R1+0x84] ;  /* 0x00008400011b7983 */ /* 0x000ea80000300800 */
[----:B------:R0:W-:Y:S01]  /*4d000*/  STL.64 [R1+0xf0], R16 ;  /* 0x0000f01001007387 */ /* 0x0001e20000100a00 */
[----:B---3--:R-:W-:-:S03]  /*4d010*/  PRMT R4, R18, 0x7632, R4 ;  /* 0x0000763212047816 */ /* 0x008fc60000000004 */
[----:B------:R1:W-:Y:S01]  /*4d020*/  STG.E.U16 [R28.64], R18 ;  /* 0x000000121c007986 */ /* 0x0003e2000c101504 */
[----:B0-----:R-:W-:-:S03]  /*4d030*/  IADD3 R16, P0, R10, R2, RZ ;  /* 0x000000020a107210 */ /* 0x001fc60007f1e0ff */
[----:B------:R-:W3:Y:S01]  /*4d040*/  LDL.LU.64 R10, [R1+0x260] ;  /* 0x00026000010a7983 */ /* 0x000ee20000300a00 */
[----:B------:R-:W-:-:S03]  /*4d050*/  LEA.HI.X.SX32 R17, R8, R3, 0x1, P0 ;  /* 0x0000000308117211 */ /* 0x000fc600000f0eff */
[----:B-1----:R-:W2:Y:S04]  /*4d060*/  LDL.LU.64 R28, [R1+0x278] ;  /* 0x00027800011c7983 */ /* 0x002ea80000300a00 */
[----:B------:R-:W2:Y:S04]  /*4d070*/  LDL.LU R26, [R1+0x44] ;  /* 0x00004400011a7983 */ /* 0x000ea80000300800 */
[----:B------:R-:W-:Y:S04]  /*4d080*/  STL.64 [R1+0xe8], R16 ;  /* 0x0000e81001007387 */ /* 0x000fe80000100a00 */
[----:B------:R0:W-:Y:S04]  /*4d090*/  STG.E.U16 [R24.64], R4 ;  /* 0x0000000418007986 */ /* 0x0001e8000c101504 */
[----:B0-----:R-:W5:Y:S01]  /*4d0a0*/  LDL.LU R25, [R1+0x13f8] ;  /* 0x0013f80001197983 */ /* 0x001f620000300800 */
[----:B------:R-:W-:Y:S01]  /*4d0b0*/  MOV R18, c[0x0][0x1c8] ;  /* 0x0000720000127a02 */ /* 0x000fe20000000f00 */
[----:B------:R-:W-:-:S02]  /*4d0c0*/  IMAD R15, R7, 0xd8, RZ ;  /* 0x000000d8070f7824 */ /* 0x000fc400078e02ff */
[----:B------:R-:W-:Y:S02]  /*4d0d0*/  IMAD R14, R7, 0xda, RZ ;  /* 0x000000da070e7824 */ /* 0x000fe400078e02ff */
[----:B------:R-:W-:Y:S01]  /*4d0e0*/  IMAD R18, R18, 0x6c, RZ ;  /* 0x0000006c12127824 */ /* 0x000fe200078e02ff */
[----:B------:R-:W-:Y:S01]  /*4d0f0*/  IADD3 R16, P0, R15, R2, RZ ;  /* 0x000000020f107210 */ /* 0x000fe20007f1e0ff */
[----:B------:R-:W-:-:S03]  /*4d100*/  IMAD R4, R7, 0x6d, RZ ;  /* 0x0000006d07047824 */ /* 0x000fc600078e02ff */
[----:B------:R-:W-:Y:S02]  /*4d110*/  LEA.HI.X.SX32 R17, R18, R3, 0x1, P0 ;  /* 0x0000000312117211 */ /* 0x000fe400000f0eff */
[----:B------:R-:W-:-:S04]  /*4d120*/  IADD3 R14, P0, R14, R2, RZ ;  /* 0x000000020e0e7210 */ /* 0x000fc80007f1e0ff */
[----:B------:R-:W-:Y:S01]  /*4d130*/  LEA.HI.X.SX32 R15, R4, R3, 0x1, P0 ;  /* 0x00000003040f7211 */ /* 0x000fe200000f0eff */
[----:B------:R0:W-:Y:S04]  /*4d140*/  STL.64 [R1+0xe0], R16 ;  /* 0x0000e01001007387 */ /* 0x0001e80000100a00 */
[----:B0-----:R-:W2:Y:S04]  /*4d150*/  LDL.LU.64 R16, [R1+0x290] ;  /* 0x0002900001107983 */ /* 0x001ea80000300a00 */
[----:B------:R-:W-:Y:S04]  /*4d160*/  STL.64 [R1+0xd8], R14 ;  /* 0x0000d80e01007387 */ /* 0x000fe80000100a00 */
[----:B------:R-:W3:Y:S04]  /*4d170*/  LDL.LU R18, [R1+0x14] ;  /* 0x0000140001127983 */ /* 0x000ee80000300800 */
[----:B-----5:R0:W-:Y:S02]  /*4d180*/  STG.E.U16 [R12.64], R25 ;  /* 0x000000190c007986 */ /* 0x0201e4000c101504 */
[----:B0-----:R-:W-:-:S05]  /*4d190*/  PRMT R25, R25, 0x7632, R25 ;  /* 0x0000763219197816 */ /* 0x001fca0000000019 */
[----:B----4-:R0:W-:Y:S04]  /*4d1a0*/  STG.E.U16 [R20.64], R25 ;  /* 0x0000001914007986 */ /* 0x0101e8000c101504 */
[----:B0-----:R-:W4:Y:S01]  /*4d1b0*/  LDL.LU.64 R20, [R1+0x13f0] ;  /* 0x0013f00001147983 */ /* 0x001f220000300a00 */
[----:B------:R-:W-:-:S05]  /*4d1c0*/  IMAD R8, R7, 0xdc, RZ ;  /* 0x000000dc07087824 */ /* 0x000fca00078e02ff */
[----:B------:R-:W-:Y:S01]  /*4d1d0*/  IADD3 R14, P0, R8, R2, RZ ;  /* 0x00000002080e7210 */ /* 0x000fe20007f1e0ff */
[----:B--2---:R0:W-:Y:S01]  /*4d1e0*/  STG.E.U16 [R22.64], R27 ;  /* 0x0000001b16007986 */ /* 0x0041e2000c101504 */
[----:B------:R-:W-:Y:S02]  /*4d1f0*/  IMAD R12, R7, 0xde, RZ ;  /* 0x000000de070c7824 */ /* 0x000fe400078e02ff */
[----:B----4-:R-:W-:-:S05]  /*4d200*/  LEA.HI.X.SX32 R15, R20, R3, 0x1, P0 ;  /* 0x00000003140f7211 */ /* 0x010fca00000f0eff */
[----:B------:R1:W-:Y:S04]  /*4d210*/  STL.64 [R1+0xd0], R14 ;  /* 0x0000d00e01007387 */ /* 0x0003e80000100a00 */
[----:B------:R-:W2:Y:S04]  /*4d220*/  LDL.LU.64 R24, [R1+0x288] ;  /* 0x0002880001187983 */ /* 0x000ea80000300a00 */
[----:B0-----:R-:W4:Y:S01]  /*4d230*/  LDL.LU.64 R22, [R1+0x13e8] ;  /* 0x0013e80001167983 */ /* 0x001f220000300a00 */
[C---:B------:R-:W-:Y:S01]  /*4d240*/  IMAD R8, R7.reuse, 0x6f, RZ ;  /* 0x0000006f07087824 */ /* 0x040fe200078e02ff */
[----:B-1----:R-:W-:Y:S01]  /*4d250*/  IADD3 R14, P0, R12, R2, RZ ;  /* 0x000000020c0e7210 */ /* 0x002fe20007f1e0ff */
[----:B------:R-:W-:-:S03]  /*4d260*/  IMAD R13, R7, 0xe0, RZ ;  /* 0x000000e0070d7824 */ /* 0x000fc600078e02ff */
[----:B------:R-:W-:Y:S02]  /*4d270*/  LEA.HI.X.SX32 R15, R8, R3, 0x1, P0 ;  /* 0x00000003080f7211 */ /* 0x000fe400000f0eff */
[----:B------:R-:W-:-:S03]  /*4d280*/  PRMT R4, R27, 0x7632, R4 ;  /* 0x000076321b047816 */ /* 0x000fc60000000004 */
[----:B------:R0:W-:Y:S01]  /*4d290*/  STL.64 [R1+0x90], R14 ;  /* 0x0000900e01007387 */ /* 0x0001e20000100a00 */
[----:B------:R-:W-:-:S03]  /*4d2a0*/  IMAD R12, R7, 0xe2, RZ ;  /* 0x000000e2070c7824 */ /* 0x000fc600078e02ff */
[----:B---3--:R1:W-:Y:S01]  /*4d2b0*/  STG.E.U16 [R10.64], R4 ;  /* 0x000000040a007986 */ /* 0x0083e2000c101504 */
[----:B0-----:R-:W-:Y:S01]  /*4d2c0*/  IADD3 R14, P0, R13, R2, RZ ;  /* 0x000000020d0e7210 */ /* 0x001fe20007f1e0ff */
[C---:B------:R-:W-:Y:S02]  /*4d2d0*/  IMAD R8, R7.reuse, 0x71, RZ ;  /* 0x0000007107087824 */ /* 0x040fe400078e02ff */
[----:B-1----:R-:W3:Y:S01]  /*4d2e0*/  LDL.LU.64 R10, [R1+0x2a8] ;  /* 0x0002a800010a7983 */ /* 0x002ee20000300a00 */
[----:B------:R-:W-:Y:S01]  /*4d2f0*/  IMAD R13, R7, 0xe4, RZ ;  /* 0x000000e4070d7824 */ /* 0x000fe200078e02ff */
[----:B------:R-:W-:Y:S02]  /*4d300*/  PRMT R4, R26, 0x7632, R4 ;  /* 0x000076321a047816 */ /* 0x000fe40000000004 */
[----:B------:R0:W-:Y:S04]  /*4d310*/  STG.E.U16 [R28.64], R26 ;  /* 0x0000001a1c007986 */ /* 0x0001e8000c101504 */
[----:B------:R-:W-:Y:S01]  /*4d320*/  STG.E.U16 [R16.64], R4 ;  /* 0x0000000410007986 */ /* 0x000fe2000c101504 */
[----:B----4-:R-:W-:-:S05]  /*4d330*/  LEA.HI.X.SX32 R15, R22, R3, 0x1, P0 ;  /* 0x00000003160f7211 */ /* 0x010fca00000f0eff */
[----:B------:R1:W-:Y:S04]  /*4d340*/  STL.64 [R1+0x80], R14 ;  /* 0x0000800e01007387 */ /* 0x0003e80000100a00 */
[----:B0-----:R-:W4:Y:S01]  /*4d350*/  LDL.LU.64 R26, [R1+0x2b8] ;  /* 0x0002b800011a7983 */ /* 0x001f220000300a00 */
[----:B-1----:R-:W-:-:S04]  /*4d360*/  IADD3 R14, P0, R12, R2, RZ ;  /* 0x000000020c0e7210 */ /* 0x002fc80007f1e0ff */
[----:B------:R-:W-:Y:S02]  /*4d370*/  LEA.HI.X.SX32 R15, R8, R3, 0x1, P0 ;  /* 0x00000003080f7211 */ /* 0x000fe400000f0eff */
[----:B------:R-:W-:-:S03]  /*4d380*/  IADD3 R28, P0, R13, R2, RZ ;  /* 0x000000020d1c7210 */ /* 0x000fc60007f1e0ff */
[----:B------:R0:W-:Y:S01]  /*4d390*/  STL.64 [R1+0x50], R14 ;  /* 0x0000500e01007387 */ /* 0x0001e20000100a00 */
[----:B------:R-:W-:-:S03]  /*4d3a0*/  LEA.HI.X.SX32 R29, R21, R3, 0x1, P0 ;  /* 0x00000003151d7211 */ /* 0x000fc600000f0eff */
[----:B0-----:R-:W5:Y:S04]  /*4d3b0*/  LDL.LU.64 R14, [R1+0x2d0] ;  /* 0x0002d000010e7983 */ /* 0x001f680000300a00 */
[----:B------:R-:W2:Y:S04]  /*4d3c0*/  LDL.LU R16, [R1+0x74] ;  /* 0x0000740001107983 */ /* 0x000ea80000300800 */
[----:B------:R-:W2:Y:S01]  /*4d3d0*/  LDL.LU.64 R20, [R1+0x270] ;  /* 0x0002700001147983 */ /* 0x000ea20000300a00 */
[C---:B------:R-:W-:Y:S02]  /*4d3e0*/  IMAD R12, R7.reuse, 0xe6, RZ ;  /* 0x000000e6070c7824 */ /* 0x040fe400078e02ff */
[C---:B------:R-:W-:Y:S01]  /*4d3f0*/  IMAD R8, R7.reuse, 0x73, RZ ;  /* 0x0000007307087824 */ /* 0x040fe200078e02ff */
[----:B------:R0:W-:Y:S01]  /*4d400*/  STL.64 [R1+0x40], R28 ;  /* 0x0000401c01007387 */ /* 0x0001e20000100a00 */
[----:B------:R-:W-:Y:S01]  /*4d410*/  PRMT R4, R18, 0x7632, R4 ;  /* 0x0000763212047816 */ /* 0x000fe20000000004 */
[----:B------:R-:W-:Y:S01]  /*4d420*/  IMAD R13, R7, 0xe8, RZ ;  /* 0x000000e8070d7824 */ /* 0x000fe200078e02ff */
[----:B0-----:R-:W-:-:S04]  /*4d430*/  IADD3 R28, P0, R12, R2, RZ ;  /* 0x000000020c1c7210 */ /* 0x001fc80007f1e0ff */
[----:B------:R-:W-:-:S05]  /*4d440*/  LEA.HI.X.SX32 R29, R8, R3, 0x1, P0 ;  /* 0x00000003081d7211 */ /* 0x000fca00000f0eff */
[----:B------:R0:W-:Y:S01]  /*4d450*/  STL.64 [R1+0x10], R28 ;  /* 0x0000101c01007387 */ /* 0x0001e20000100a00 */
[C---:B------:R-:W-:Y:S02]  /*4d460*/  IMAD R12, R7.reuse, 0xea, RZ ;  /* 0x000000ea070c7824 */ /* 0x040fe400078e02ff */
[----:B------:R-:W-:Y:S01]  /*4d470*/  IMAD R8, R7, 0xec, RZ ;  /* 0x000000ec07087824 */ /* 0x000fe200078e02ff */
[----:B------:R-:W3:Y:S01]  /*4d480*/  LDL.LU R17, [R1+0x34] ;  /* 0x0000340001117983 */ /* 0x000ee20000300800 */
[----:B0-----:R-:W-:Y:S01]  /*4d490*/  IADD3 R28, P0, R13, R2, RZ ;  /* 0x000000020d1c7210 */ /* 0x001fe20007f1e0ff */
[----:B------:R-:W-:Y:S02]  /*4d4a0*/  IMAD R19, R19, 0x76, RZ ;  /* 0x0000007613137824 */ /* 0x000fe400078e02ff */
[----:B--2---:R0:W-:Y:S02]  /*4d4b0*/  STG.E.U16 [R20.64], R18 ;  /* 0x0000001214007986 */ /* 0x0041e4000c101504 */
[----:B0-----:R-:W-:-:S04]  /*4d4c0*/  IMAD.MOV.U32 R18, RZ, RZ, c[0x0][0x1c8] ;  /* 0x00007200ff127624 */ /* 0x001fc800078e00ff */
[----:B------:R-:W-:Y:S01]  /*4d4d0*/  IMAD R18, R18, 0x74, RZ ;  /* 0x0000007412127824 */ /* 0x000fe200078e02ff */
[----:B------:R0:W-:Y:S04]  /*4d4e0*/  STG.E.U16 [R24.64], R4 ;  /* 0x0000000418007986 */ /* 0x0001e8000c101504 */
[----:B------:R-:W-:-:S05]  /*4d4f0*/  LEA.HI.X.SX32 R29, R18, R3, 0x1, P0 ;  /* 0x00000003121d7211 */ /* 0x000fca00000f0eff */
[----:B------:R1:W-:Y:S01]  /*4d500*/  STL.64 [R1+0x1358], R28 ;  /* 0x0013581c01007387 */ /* 0x0003e20000100a00 */
[----:B0-----:R-:W-:Y:S01]  /*4d510*/  IMAD R4, R7, 0x75, RZ ;  /* 0x0000007507047824 */ /* 0x001fe200078e02ff */
[-C--:B------:R-:W-:Y:S02]  /*4d520*/  IADD3 R24, P0, R12, R2.reuse, RZ ;  /* 0x000000020c187210 */ /* 0x080fe40007f1e0ff */
[----:B---3--:R0:W-:Y:S02]  /*4d530*/  STG.E.U16 [R10.64], R9 ;  /* 0x000000090a007986 */ /* 0x0081e4000c101504 */
[----:B------:R-:W-:Y:S02]  /*4d540*/  LEA.HI.X.SX32 R25, R4, R3, 0x1, P0 ;  /* 0x0000000304197211 */ /* 0x000fe400000f0eff */
[----:B-1----:R-:W-:Y:S02]  /*4d550*/  MOV R28, c[0x0][0x1c8] ;  /* 0x00007200001c7a02 */ /* 0x002fe40000000f00 */
[----:B------:R-:W-:-:S02]  /*4d560*/  IADD3 R20, P0, R8, R2, RZ ;  /* 0x0000000208147210 */ /* 0x000fc40007f1e0ff */
[----:B0-----:R-:W-:Y:S01]  /*4d570*/  PRMT R9, R9, 0x7632, R9 ;  /* 0x0000763209097816 */ /* 0x001fe20000000009 */
[C---:B------:R-:W-:Y:S01]  /*4d580*/  IMAD R13, R28.reuse, 0xee, RZ ;  /* 0x000000ee1c0d7824 */ /* 0x040fe200078e02ff */
[----:B------:R-:W2:Y:S01]  /*4d590*/  LDL.LU.64 R10, [R1+0x2b0] ;  /* 0x0002b000010a7983 */ /* 0x000ea20000300a00 */
[----:B------:R-:W-:Y:S01]  /*4d5a0*/  LEA.HI.X.SX32 R21, R19, R3, 0x1, P0 ;  /* 0x0000000313157211 */ /* 0x000fe200000f0eff */
[----:B------:R-:W-:Y:S02]  /*4d5b0*/  IMAD R8, R28, 0x77, RZ ;  /* 0x000000771c087824 */ /* 0x000fe400078e02ff */
[----:B------:R0:W-:Y:S01]  /*4d5c0*/  STL.64 [R1+0x1360], R24 ;  /* 0x0013601801007387 */ /* 0x0001e20000100a00 */
[----:B------:R-:W-:-:S03]  /*4d5d0*/  IADD3 R18, P0, R13, R2, RZ ;  /* 0x000000020d127210 */ /* 0x000fc60007f1e0ff */
[----:B----4-:R1:W-:Y:S01]  /*4d5e0*/  STG.E.U16 [R26.64], R9 ;  /* 0x000000091a007986 */ /* 0x0103e2000c101504 */
[----:B------:R-:W-:-:S03]  /*4d5f0*/  LEA.HI.X.SX32 R19, R8, R3, 0x1, P0 ;  /* 0x0000000308137211 */ /* 0x000fc600000f0eff */
[----:B0-----:R-:W3:Y:S04]  /*4d600*/  LDL.LU.64 R24, [R1+0x2a0] ;  /* 0x0002a00001187983 */ /* 0x001ee80000300a00 */
[----:B-1----:R-:W4:Y:S04]  /*4d610*/  LDL.LU R27, [R1+0x13e4] ;  /* 0x0013e400011b7983 */ /* 0x002f280000300800 */
[----:B------:R-:W2:Y:S04]  /*4d620*/  LDL.LU R26, [R1+0x4] ;  /* 0x00000400011a7983 */ /* 0x000ea80000300800 */
[----:B------:R0:W-:Y:S04]  /*4d630*/  STL.64 [R1+0x1350], R20 ;  /* 0x0013501401007387 */ /* 0x0001e80000100a00 */
[----:B0-----:R-:W2:Y:S04]  /*4d640*/  LDL.LU.64 R20, [R1+0x2e0] ;  /* 0x0002e00001147983 */ /* 0x001ea80000300a00 */
[----:B------:R-:W2:Y:S01]  /*4d650*/  LDL.LU.64 R8, [R1+0x2e8] ;  /* 0x0002e80001087983 */ /* 0x000ea20000300a00 */
[----:B------:R-:W-:Y:S01]  /*4d660*/  PRMT R4, R16, 0x7632, R4 ;  /* 0x0000763210047816 */ /* 0x000fe20000000004 */
[----:B------:R-:W-:-:S02]  /*4d670*/  IMAD R12, R28, 0xf0, RZ ;  /* 0x000000f01c0c7824 */ /* 0x000fc400078e02ff */
[----:B-----5:R0:W-:Y:S04]  /*4d680*/  STG.E.U16 [R14.64], R16 ;  /* 0x000000100e007986 */ /* 0x0201e8000c101504 */
[----:B------:R1:W-:Y:S01]  /*4d690*/  STL.64 [R1+0x1348], R18 ;  /* 0x0013481201007387 */ /* 0x0003e20000100a00 */
[----:B------:R-:W-:Y:S02]  /*4d6a0*/  IADD3 R12, P0, R12, R2, RZ ;  /* 0x000000020c0c7210 */ /* 0x000fe40007f1e0ff */
[----:B0-----:R-:W-:Y:S01]  /*4d6b0*/  MOV R16, c[0x0][0x1c8] ;  /* 0x0000720000107a02 */ /* 0x001fe20000000f00 */
[----:B------:R-:W-:Y:S01]  /*4d6c0*/  IMAD R14, R28, 0xf2, RZ ;  /* 0x000000f21c0e7824 */ /* 0x000fe200078e02ff */
[----:B-1----:R-:W-:-:S03]  /*4d6d0*/  MOV R18, c[0x0][0x1c8] ;  /* 0x0000720000127a02 */ /* 0x002fc60000000f00 */
[----:B------:R-:W-:Y:S02]  /*4d6e0*/  IMAD R16, R16, 0x78, RZ ;  /* 0x0000007810107824 */ /* 0x000fe400078e02ff */
[----:B------:R-:W-:-:S03]  /*4d6f0*/  IMAD R15, R18, 0xf4, RZ ;  /* 0x000000f4120f7824 */ /* 0x000fc600078e02ff */
[----:B------:R-:W-:-:S05]  /*4d700*/  LEA.HI.X.SX32 R13, R16, R3, 0x1, P0 ;  /* 0x00000003100d7211 */ /* 0x000fca00000f0eff */
[----:B------:R-:W-:Y:S04]  /*4d710*/  STL.64 [R1+0x1368], R12 ;  /* 0x0013680c01007387 */ /* 0x000fe80000100a00 */
[----:B--2---:R0:W-:Y:S02]  /*4d720*/  STG.E.U16 [R8.64], R4 ;  /* 0x0000000408007986 */ /* 0x0041e4000c101504 */
[----:B0-----:R-:W-:Y:S01]  /*4d730*/  IMAD R9, R18, 0x79, RZ ;  /* 0x0000007912097824 */ /* 0x001fe200078e02ff */
[----:B------:R-:W-:-:S04]  /*4d740*/  IADD3 R8, P0, R14, R2, RZ ;  /* 0x000000020e087210 */ /* 0x000fc80007f1e0ff */
[----:B------:R-:W-:Y:S02]  /*4d750*/  LEA.HI.X.SX32 R9, R9, R3, 0x1, P0 ;  /* 0x0000000309097211 */ /* 0x000fe400000f0eff */
[----:B------:R-:W-:Y:S01]  /*4d760*/  IADD3 R16, P0, R15, R2, RZ ;  /* 0x000000020f107210 */ /* 0x000fe20007f1e0ff */
[----:B---3--:R0:W-:Y:S01]  /*4d770*/  STG.E.U16 [R24.64], R17 ;  /* 0x0000001118007986 */ /* 0x0081e2000c101504 */
[----:B------:R-:W-:-:S03]  /*4d780*/  PRMT R4, R17, 0x7632, R4 ;  /* 0x0000763211047816 */ /* 0x000fc60000000004 */
[----:B------:R-:W-:Y:S04]  /*4d790*/  STL.64 [R1+0x1370], R8 ;  /* 0x0013700801007387 */ /* 0x000fe80000100a00 */
[----:B------:R-:W-:Y:S01]  /*4d7a0*/  STL [R1+0x13e0], R8 ;  /* 0x0013e00801007387 */ /* 0x000fe20000100800 */
[----:B0-----:R-:W-:-:S03]  /*4d7b0*/  LEA.HI.X.SX32 R17, R23, R3, 0x1, P0 ;  /* 0x0000000317117211 */ /* 0x001fc600000f0eff */
[----:B------:R-:W2:Y:S04]  /*4d7c0*/  LDL.LU.64 R24, [R1+0x2d8] ;  /* 0x0002d80001187983 */ /* 0x000ea80000300a00 */
[----:B------:R0:W-:Y:S04]  /*4d7d0*/  STG.E.U16 [R10.64], R4 ;  /* 0x000000040a007986 */ /* 0x0001e8000c101504 */
[----:B0-----:R-:W3:Y:S04]  /*4d7e0*/  LDL.LU.64 R10, [R1+0x2f8] ;  /* 0x0002f800010a7983 */ /* 0x001ee80000300a00 */
[----:B------:R0:W-:Y:S04]  /*4d7f0*/  STL.64 [R1+0x1378], R16 ;  /* 0x0013781001007387 */ /* 0x0001e80000100a00 */
[----:B0-----:R-:W5:Y:S01]  /*4d800*/  LDL.LU.64 R16, [R1+0x2c8] ;  /* 0x0002c80001107983 */ /* 0x001f620000300a00 */
[----:B------:R-:W-:Y:S01]  /*4d810*/  IMAD R14, R18, 0xf6, RZ ;  /* 0x000000f6120e7824 */ /* 0x000fe200078e02ff */
[----:B------:R-:W-:Y:S01]  /*4d820*/  PRMT R4, R26, 0x7632, R4 ;  /* 0x000076321a047816 */ /* 0x000fe20000000004 */
[----:B------:R-:W-:-:S02]  /*4d830*/  IMAD R15, R18, 0x7b, RZ ;  /* 0x0000007b120f7824 */ /* 0x000fc400078e02ff */
[----:B------:R-:W-:Y:S01]  /*4d840*/  IMAD R22, R18, 0xf8, RZ ;  /* 0x000000f812167824 */ /* 0x000fe200078e02ff */
[----:B------:R-:W-:-:S04]  /*4d850*/  IADD3 R14, P0, R14, R2, RZ ;  /* 0x000000020e0e7210 */ /* 0x000fc80007f1e0ff */
[----:B------:R-:W-:Y:S02]  /*4d860*/  LEA.HI.X.SX32 R15, R15, R3, 0x1, P0 ;  /* 0x000000030f0f7211 */ /* 0x000fe400000f0eff */
[----:B------:R-:W-:-:S03]  /*4d870*/  IADD3 R22, P0, R22, R2, RZ ;  /* 0x0000000216167210 */ /* 0x000fc60007f1e0ff */
[----:B------:R0:W-:Y:S04]  /*4d880*/  STL.64 [R1+0x1380], R14 ;  /* 0x0013800e01007387 */ /* 0x0001e80000100a00 */
[----:B0-----:R-:W2:Y:S04]  /*4d890*/  LDL.LU R15, [R1+0x64] ;  /* 0x00006400010f7983 */ /* 0x001ea80000300800 */
[----:B-----5:R0:W-:Y:S02]  /*4d8a0*/  STG.E.U16 [R16.64], R26 ;  /* 0x0000001a10007986 */ /* 0x0201e4000c101504 */
[----:B0-----:R-:W-:-:S04]  /*4d8b0*/  IMAD.MOV.U32 R26, RZ, RZ, c[0x0][0x1c8] ;  /* 0x00007200ff1a7624 */ /* 0x001fc800078e00ff */
[----:B------:R-:W-:Y:S01]  /*4d8c0*/  IMAD R26, R26, 0x7c, RZ ;  /* 0x0000007c1a1a7824 */ /* 0x000fe200078e02ff */
[----:B------:R0:W-:Y:S04]  /*4d8d0*/  STG.E.U16 [R20.64], R4 ;  /* 0x0000000414007986 */ /* 0x0001e8000c101504 */
[----:B------:R-:W-:Y:S01]  /*4d8e0*/  LEA.HI.X.SX32 R23, R26, R3, 0x1, P0 ;  /* 0x000000031a177211 */ /* 0x000fe200000f0eff */
[----:B0-----:R-:W5:Y:S04]  /*4d8f0*/  LDL.LU.64 R20, [R1+0x318] ;  /* 0x0003180001147983 */ /* 0x001f680000300a00 */
[----:B------:R-:W3:Y:S04]  /*4d900*/  LDL.LU.64 R16, [R1+0x320] ;  /* 0x0003200001107983 */ /* 0x000ee80000300a00 */
[----:B------:R-:W3:Y:S04]  /*4d910*/  LDL.LU R29, [R1+0xa4] ;  /* 0x0000a400011d7983 */ /* 0x000ee80000300800 */
[----:B------:R0:W-:Y:S04]  /*4d920*/  STL.64 [R1+0x1388], R22 ;  /* 0x0013881601007387 */ /* 0x0001e80000100a00 */
[----:B0-----:R-:W3:Y:S01]  /*4d930*/  LDL.LU.64 R22, [R1+0x2c0] ;  /* 0x0002c00001167983 */ /* 0x001ee20000300a00 */
[----:B------:R-:W-:Y:S01]  /*4d940*/  IMAD R9, R18, 0xfa, RZ ;  /* 0x000000fa12097824 */ /* 0x000fe200078e02ff */
[----:B------:R-:W-:-:S04]  /*4d950*/  MOV R26, c[0x0][0x1c8] ;  /* 0x00007200001a7a02 */ /* 0x000fc80000000f00 */
[----:B------:R-:W-:Y:S01]  /*4d960*/  IADD3 R4, P0, R9, R2, RZ ;  /* 0x0000000209047210 */ /* 0x000fe20007f1e0ff */
[----:B------:R-:W-:Y:S01]  /*4d970*/  IMAD R26, R26, 0x7e, RZ ;  /* 0x0000007e1a1a7824 */ /* 0x000fe200078e02ff */
[----:B------:R-:W-:Y:S01]  /*4d980*/  PRMT R13, R5, 0x7632, R13 ;  /* 0x00007632050d7816 */ /* 0x000fe2000000000d */
[C---:B------:R-:W-:Y:S01]  /*4d990*/  IMAD R9, R18.reuse, 0xfe, RZ ;  /* 0x000000fe12097824 */ /* 0x040fe200078e02ff */
[----:B--2---:R-:W-:Y:S01]  /*4d9a0*/  PRMT R8, R15, 0x7632, R8 ;  /* 0x000076320f087816 */ /* 0x004fe20000000008 */
[----:B---3--:R0:W-:Y:S02]  /*4d9b0*/  STG.E.U16 [R22.64], R5 ;  /* 0x0000000516007986 */ /* 0x0081e4000c101504 */
[C---:B0-----:R-:W-:Y:S02]  /*4d9c0*/  IMAD R22, R18.reuse, 0x7d, RZ ;  /* 0x0000007d12167824 */ /* 0x041fe400078e02ff */
[----:B------:R-:W-:-:S03]  /*4d9d0*/  IMAD R23, R18, 0xfc, RZ ;  /* 0x000000fc12177824 */ /* 0x000fc600078e02ff */
[----:B------:R-:W-:Y:S02]  /*4d9e0*/  LEA.HI.X.SX32 R5, R22, R3, 0x1, P0 ;  /* 0x0000000316057211 */ /* 0x000fe400000f0eff */
[----:B------:R-:W-:-:S04]  /*4d9f0*/  IADD3 R22, P0, R23, R2, RZ ;  /* 0x0000000217167210 */ /* 0x000fc80007f1e0ff */
[----:B------:R-:W-:Y:S01]  /*4da00*/  LEA.HI.X.SX32 R23, R26, R3, 0x1, P0 ;  /* 0x000000031a177211 */ /* 0x000fe200000f0eff */
[----:B------:R-:W-:Y:S04]  /*4da10*/  STL.64 [R1+0x1390], R4 ;  /* 0x0013900401007387 */ /* 0x000fe80000100a00 */
[----:B------:R0:W-:Y:S04]  /*4da20*/  STL.64 [R1+0x20], R22 ;  /* 0x0000201601007387 */ /* 0x0001e80000100a00 */
[----:B------:R-:W-:Y:S04]  /*4da30*/  STG.E.U16 [R24.64], R13 ;  /* 0x0000000d18007986 */ /* 0x000fe8000c101504 */
[----:B------:R1:W-:Y:S04]  /*4da40*/  STG.E.U16 [R10.64], R15 ;  /* 0x0000000f0a007986 */ /* 0x0003e8000c101504 */
[----:B0-----:R-:W2:Y:S04]  /*4da50*/  LDL.LU.64 R22, [R1+0x338] ;  /* 0x0003380001167983 */ /* 0x001ea80000300a00 */
[----:B-1----:R-:W3:Y:S04]  /*4da60*/  LDL.LU.64 R10, [R1+0x310] ;  /* 0x00031000010a7983 */ /* 0x002ee80000300a00 */
[----:B------:R-:W3:Y:S01]  /*4da70*/  LDL.LU R26, [R1+0xb4] ;  /* 0x0000b400011a7983 */ /* 0x000ee20000300800 */
[----:B------:R-:W-:Y:S01]  /*4da80*/  IMAD R25, R18, 0x7f, RZ ;  /* 0x0000007f12197824 */ /* 0x000fe200078e02ff */
[----:B------:R-:W-:-:S04]  /*4da90*/  IADD3 R24, P0, R9, R2, RZ ;  /* 0x0000000209187210 */ /* 0x000fc80007f1e0ff */
[----:B------:R-:W-:Y:S02]  /*4daa0*/  LEA.HI.X.SX32 R25, R25, R3, 0x1, P0 ;  /* 0x0000000319197211 */ /* 0x000fe400000f0eff */
[----:B------:R-:W-:-:S03]  /*4dab0*/  SHF.L.U32 R13, R18, 0x7, RZ ;  /* 0x00000007120d7819 */ /* 0x000fc600000006ff */
[----:B------:R0:W-:Y:S01]  /*4dac0*/  STL.64 [R1], R24 ;  /* 0x0000001801007387 */ /* 0x0001e20000100a00 */
[C---:B------:R-:W-:Y:S02]  /*4dad0*/  IMAD R9, R18.reuse, 0x102, RZ ;  /* 0x0000010212097824 */ /* 0x040fe400078e02ff */
[C---:B------:R-:W-:Y:S01]  /*4dae0*/  IMAD R15, R18.reuse, 0x81, RZ ;  /* 0x00000081120f7824 */ /* 0x040fe200078e02ff */
[----:B0-----:R-:W-:-:S04]  /*4daf0*/  LEA R24, P0, R18, R2, 0x8 ;  /* 0x0000000212187211 */ /* 0x001fc800078040ff */
[----:B------:R-:W-:-:S05]  /*4db00*/  LEA.HI.X.SX32 R25, R13, R3, 0x1, P0 ;  /* 0x000000030d197211 */ /* 0x000fca00000f0eff */
[----:B------:R0:W-:Y:S01]  /*4db10*/  STL.64 [R1+0x60], R24 ;  /* 0x0000601801007387 */ /* 0x0001e20000100a00 */
[----:B------:R-:W-:-:S03]  /*4db20*/  MOV R13, c[0x0][0x1c8] ;  /* 0x00007200000d7a02 */ /* 0x000fc60000000f00 */
[----:B-----5:R1:W-:Y:S01]  /*4db30*/  STG.E.U16 [R20.64], R8 ;  /* 0x0000000814007986 */ /* 0x0203e2000c101504 */
[----:B0-----:R-:W-:Y:S01]  /*4db40*/  IADD3 R24, P0, R9, R2, RZ ;  /* 0x0000000209187210 */ /* 0x001fe20007f1e0ff */
[----:B------:R-:W-:-:S03]  /*4db50*/  IMAD R9, R18, 0x104, RZ ;  /* 0x0000010412097824 */ /* 0x000fc600078e02ff */
[----:B------:R-:W-:Y:S01]  /*4db60*/  LEA.HI.X.SX32 R25, R15, R3, 0x1, P0 ;  /* 0x000000030f197211 */ /* 0x000fe200000f0eff */
[----:B-1----:R-:W5:Y:S01]  /*4db70*/  LDL.LU.64 R20, [R1+0x328] ;  /* 0x0003280001147983 */ /* 0x002f620000300a00 */
[----:B------:R-:W-:-:S03]  /*4db80*/  IMAD R8, R18, 0x106, RZ ;  /* 0x0000010612087824 */ /* 0x000fc600078e02ff */
[----:B------:R0:W-:Y:S04]  /*4db90*/  STL.64 [R1+0x30], R24 ;  /* 0x0000301801007387 */ /* 0x0001e80000100a00 */
[----:B------:R1:W-:Y:S01]  /*4dba0*/  STG.E.U16 [R16.64], R29 ;  /* 0x0000001d10007986 */ /* 0x0003e2000c101504 */
[----:B0-----:R-:W-:Y:S01]  /*4dbb0*/  IADD3 R24, P0, R9, R2, RZ ;  /* 0x0000000209187210 */ /* 0x001fe20007f1e0ff */
[----:B------:R-:W-:Y:S02]  /*4dbc0*/  IMAD R9, R13, 0x82, RZ ;  /* 0x000000820d097824 */ /* 0x000fe400078e02ff */
[----:B-1----:R-:W-:-:S03]  /*4dbd0*/  IMAD R16, R18, 0x83, RZ ;  /* 0x0000008312107824 */ /* 0x002fc600078e02ff */
[----:B------:R-:W-:Y:S02]  /*4dbe0*/  LEA.HI.X.SX32 R25, R9, R3, 0x1, P0 ;  /* 0x0000000309197211 */ /* 0x000fe400000f0eff */
[----:B------:R-:W-:-:S04]  /*4dbf0*/  IADD3 R8, P0, R8, R2, RZ ;  /* 0x0000000208087210 */ /* 0x000fc80007f1e0ff */
[----:B------:R-:W-:Y:S01]  /*4dc00*/  LEA.HI.X.SX32 R9, R16, R3, 0x1, P0 ;  /* 0x0000000310097211 */ /* 0x000fe200000f0eff */
[----:B------:R0:W-:Y:S04]  /*4dc10*/  STL.64 [R1+0x70], R24 ;  /* 0x0000701801007387 */ /* 0x0001e80000100a00 */
[----:B0-----:R-:W5:Y:S04]  /*4dc20*/  LDL.LU R25, [R1+0xc4] ;  /* 0x0000c40001197983 */ /* 0x001f680000300800 */
[----:B------:R0:W-:Y:S04]  /*4dc30*/  STL.64 [R1+0xa0], R8 ;  /* 0x0000a00801007387 */ /* 0x0001e80000100a00 */
[----:B0-----:R-:W5:Y:S01]  /*4dc40*/  LDL.LU.64 R8, [R1+0x348] ;  /* 0x0003480001087983 */ /* 0x001f620000300a00 */
[----:B------:R-:W-:Y:S01]  /*4dc50*/  PRMT R6, R29, 0x7632, R6 ;  /* 0x000076321d067816 */ /* 0x000fe20000000006 */
[----:B------:R-:W-:-:S02]  /*4dc60*/  IMAD R13, R18, 0x108, RZ ;  /* 0x00000108120d7824 */ /* 0x000fc400078e02ff */
[----:B------:R-:W-:Y:S02]  /*4dc70*/  IMAD.MOV.U32 R29, RZ, RZ, c[0x0][0x1c8] ;  /* 0x00007200ff1d7624 */ /* 0x000fe400078e00ff */
[C---:B------:R-:W-:Y:S01]  /*4dc80*/  IMAD R15, R18.reuse, 0x10a, RZ ;  /* 0x0000010a120f7824 */ /* 0x040fe200078e02ff */
[----:B------:R-:W-:Y:S01]  /*4dc90*/  IADD3 R16, P0, R13, R2, RZ ;  /* 0x000000020d107210 */ /* 0x000fe20007f1e0ff */
[----:B------:R-:W-:Y:S02]  /*4dca0*/  IMAD R29, R29, 0x84, RZ ;  /* 0x000000841d1d7824 */ /* 0x000fe400078e02ff */
[----:B------:R-:W-:-:S03]  /*4dcb0*/  IMAD R13, R18, 0x85, RZ ;  /* 0x00000085120d7824 */ /* 0x000fc600078e02ff */
[-C--:B------:R-:W-:Y:S01]  /*4dcc0*/  LEA.HI.X.SX32 R17, R29, R3.reuse, 0x1, P0 ;  /* 0x000000031d117211 */ /* 0x080fe200000f0eff */
[----:B----4-:R-:W-:Y:S01]  /*4dcd0*/  IMAD R29, R27, 0x86, RZ ;  /* 0x000000861b1d7824 */ /* 0x010fe200078e02ff */
[----:B--2---:R0:W-:Y:S02]  /*4dce0*/  STG.E.U16 [R22.64], R6 ;  /* 0x0000000616007986 */ /* 0x0041e4000c101504 */
[-C--:B0-----:R-:W-:Y:S01]  /*4dcf0*/  IADD3 R22, P0, R15, R2.reuse, RZ ;  /* 0x000000020f167210 */ /* 0x081fe20007f1e0ff */
[----:B------:R-:W-:Y:S01]  /*4dd00*/  IMAD R6, R18, 0x10c, RZ ;  /* 0x0000010c12067824 */ /* 0x000fe200078e02ff */
[----:B---3--:R0:W-:Y:S02]  /*4dd10*/  STG.E.U16 [R10.64], R26 ;  /* 0x0000001a0a007986 */ /* 0x0081e4000c101504 */
[----:B------:R-:W-:Y:S02]  /*4dd20*/  LEA.HI.X.SX32 R23, R13, R3, 0x1, P0 ;  /* 0x000000030d177211 */ /* 0x000fe400000f0eff */
[----:B------:R-:W-:Y:S01]  /*4dd30*/  PRMT R14, R26, 0x7632, R14 ;  /* 0x000076321a0e7816 */ /* 0x000fe2000000000e */
[----:B0-----:R-:W2:Y:S04]  /*4dd40*/  LDL.LU.64 R10, [R1+0x368] ;  /* 0x00036800010a7983 */ /* 0x001ea80000300a00 */
[----:B------:R-:W-:Y:S04]  /*4dd50*/  STL.64 [R1+0x200], R16 ;  /* 0x0002001001007387 */ /* 0x000fe80000100a00 */
[----:B------:R0:W-:Y:S02]  /*4dd60*/  STL.64 [R1+0x210], R22 ;  /* 0x0002101601007387 */ /* 0x0001e40000100a00 */
[----:B0-----:R-:W-:-:S02]  /*4dd70*/  IADD3 R22, P0, R6, R2, RZ ;  /* 0x0000000206167210 */ /* 0x001fc40007f1e0ff */
[----:B------:R-:W3:Y:S04]  /*4dd80*/  LDL.LU R6, [R1+0x98] ;  /* 0x0000980001067983 */ /* 0x000ee80000300800 */
[----:B------:R-:W3:Y:S01]  /*4dd90*/  LDL.LU.64 R26, [R1+0x370] ;  /* 0x00037000011a7983 */ /* 0x000ee20000300a00 */
[C---:B------:R-:W-:Y:S01]  /*4dda0*/  IMAD R16, R18.reuse, 0x10e, RZ ;  /* 0x0000010e12107824 */ /* 0x040fe200078e02ff */
[----:B------:R-:W-:Y:S01]  /*4ddb0*/  LEA.HI.X.SX32 R23, R29, R3, 0x1, P0 ;  /* 0x000000031d177211 */ /* 0x000fe200000f0eff */
[----:B------:R-:W-:-:S03]  /*4ddc0*/  IMAD R15, R18, 0x87, RZ ;  /* 0x00000087120f7824 */ /* 0x000fc600078e02ff */
[-C--:B------:R-:W-:Y:S01]  /*4ddd0*/  IADD3 R16, P0, R16, R2.reuse, RZ ;  /* 0x0000000210107210 */ /* 0x080fe20007f1e0ff */
[----:B------:R-:W-:Y:S01]  /*4dde0*/  IMAD R13, R18, 0x110, RZ ;  /* 0x00000110120d7824 */ /* 0x000fe200078e02ff */
[----:B------:R-:W-:Y:S02]  /*4ddf0*/  MOV R29, c[0x0][0x1c8] ;  /* 0x00007200001d7a02 */ /* 0x000fe40000000f00 */
[----:B------:R-:W-:Y:S01]  /*4de00*/  LEA.HI.X.SX32 R17, R15, R3, 0x1, P0 ;  /* 0x000000030f117211 */ /* 0x000fe200000f0eff */
[----:B------:R0:W-:Y:S02]  /*4de10*/  STL.64 [R1+0x228], R22 ;  /* 0x0002281601007387 */ /* 0x0001e40000100a00 */
[----:B------:R-:W-:Y:S02]  /*4de20*/  IMAD R29, R29, 0x88, RZ ;  /* 0x000000881d1d7824 */ /* 0x000fe400078e02ff */
[----:B------:R1:W-:Y:S04]  /*4de30*/  STL.64 [R1+0xb0], R16 ;  /* 0x0000b01001007387 */ /* 0x0003e80000100a00 */
[----:B-----5:R4:W-:Y:S04]  /*4de40*/  STG.E.U16 [R20.64], R14 ;  /* 0x0000000e14007986 */ /* 0x0209e8000c101504 */
[----:B0-----:R-:W5:Y:S01]  /*4de50*/  LDL.LU.64 R22, [R1+0x388] ;  /* 0x0003880001167983 */ /* 0x001f620000300a00 */
[----:B-1----:R-:W-:-:S04]  /*4de60*/  IADD3 R16, P0, R13, R2, RZ ;  /* 0x000000020d107210 */ /* 0x002fc80007f1e0ff */
[----:B------:R-:W-:Y:S01]  /*4de70*/  LEA.HI.X.SX32 R17, R29, R3, 0x1, P0 ;  /* 0x000000031d117211 */ /* 0x000fe200000f0eff */
[----:B----4-:R-:W-:-:S04]  /*4de80*/  IMAD R14, R18, 0x112, RZ ;  /* 0x00000112120e7824 */ /* 0x010fc800078e02ff */
[----:B------:R0:W-:Y:S02]  /*4de90*/  STL.64 [R1+0x240], R16 ;  /* 0x0002401001007387 */ /* 0x0001e40000100a00 */
[----:B0-----:R-:W-:Y:S02]  /*4dea0*/  IADD3 R16, P0, R14, R2, RZ ;  /* 0x000000020e107210 */ /* 0x001fe40007f1e0ff */
[----:B------:R-:W4:Y:S04]  /*4deb0*/  LDL.LU.64 R14, [R1+0x380] ;  /* 0x00038000010e7983 */ /* 0x000f280000300a00 */
[----:B------:R-:W4:Y:S04]  /*4dec0*/  LDL.LU R20, [R1+0x58] ;  /* 0x0000580001147983 */ /* 0x000f280000300800 */
[----:B------:R0:W-:Y:S01]  /*4ded0*/  STG.E.U16 [R8.64], R25 ;  /* 0x0000001908007986 */ /* 0x0001e2000c101504 */
[----:B------:R-:W-:-:S03]  /*4dee0*/  IMAD R21, R18, 0x89, RZ ;  /* 0x0000008912157824 */ /* 0x000fc600078e02ff */
[----:B0-----:R-:W4:Y:S01]  /*4def0*/  LDL.LU R8, [R1+0x13e0] ;  /* 0x0013e00001087983 */ /* 0x001f220000300800 */
[----:B------:R-:W-:Y:S01]  /*4df00*/  MOV R29, c[0x0][0x1c8] ;  /* 0x00007200001d7a02 */ /* 0x000fe20000000f00 */
[C---:B------:R-:W-:Y:S01]  /*4df10*/  IMAD R13, R18.reuse, 0x114, RZ ;  /* 0x00000114120d7824 */ /* 0x040fe200078e02ff */
[----:B------:R-:W-:Y:S01]  /*4df20*/  LEA.HI.X.SX32 R17, R21, R3, 0x1, P0 ;  /* 0x0000000315117211 */ /* 0x000fe200000f0eff */
[C---:B------:R-:W-:Y:S02]  /*4df30*/  IMAD R9, R18.reuse, 0x116, RZ ;  /* 0x0000011612097824 */ /* 0x040fe400078e02ff */
[----:B------:R-:W-:Y:S02]  /*4df40*/  IMAD R29, R29, 0x8a, RZ ;  /* 0x0000008a1d1d7824 */ /* 0x000fe400078e02ff */
[----:B------:R0:W-:Y:S01]  /*4df50*/  STL.64 [R1+0x250], R16 ;  /* 0x0002501001007387 */ /* 0x0001e20000100a00 */
[----:B------:R-:W-:Y:S02]  /*4df60*/  PRMT R12, R25, 0x7632, R12 ;  /* 0x00007632190c7816 */ /* 0x000fe4000000000c */
[----:B0-----:R-:W-:Y:S01]  /*4df70*/  IADD3 R16, P0, R13, R2, RZ ;  /* 0x000000020d107210 */ /* 0x001fe20007f1e0ff */
[----:B------:R-:W-:-:S03]  /*4df80*/  IMAD R13, R18, 0x8b, RZ ;  /* 0x0000008b120d7824 */ /* 0x000fc600078e02ff */
[-C--:B------:R-:W-:Y:S02]  /*4df90*/  LEA.HI.X.SX32 R17, R29, R3.reuse, 0x1, P0 ;  /* 0x000000031d117211 */ /* 0x080fe400000f0eff */
[-C--:B------:R-:W-:Y:S01]  /*4dfa0*/  IADD3 R24, P0, R9, R2.reuse, RZ ;  /* 0x0000000209187210 */ /* 0x080fe20007f1e0ff */
[----:B------:R-:W-:Y:S01]  /*4dfb0*/  IMAD R9, R18, 0x118, RZ ;  /* 0x0000011812097824 */ /* 0x000fe200078e02ff */
[----:B------:R-:W-:Y:S02]  /*4dfc0*/  MOV R29, c[0x0][0x1c8] ;  /* 0x00007200001d7a02 */ /* 0x000fe40000000f00 */
[----:B------:R-:W-:Y:S01]  /*4dfd0*/  LEA.HI.X.SX32 R25, R13, R3, 0x1, P0 ;  /* 0x000000030d197211 */ /* 0x000fe200000f0eff */
[----:B------:R0:W-:Y:S02]  /*4dfe0*/  STL.64 [R1+0x270], R16 ;  /* 0x0002701001007387 */ /* 0x0001e40000100a00 */
[----:B------:R-:W-:Y:S02]  /*4dff0*/  IMAD R29, R29, 0x8c, RZ ;  /* 0x0000008c1d1d7824 */ /* 0x000fe400078e02ff */
[----:B0-----:R-:W5:Y:S04]  /*4e000*/  LDL.LU.64 R16, [R1+0x378] ;  /* 0x0003780001107983 */ /* 0x001f680000300a00 */
[----:B--2---:R0:W-:Y:S04]  /*4e010*/  STG.E.U16 [R10.64], R12 ;  /* 0x0000000c0a007986 */ /* 0x0041e8000c101504 */
[----:B0-----:R-:W2:Y:S04]  /*4e020*/  LDL.LU.64 R10, [R1+0x13d8] ;  /* 0x0013d800010a7983 */ /* 0x001ea80000300a00 */
[----:B------:R0:W-:Y:S02]  /*4e030*/  STL.64 [R1+0xc0], R24 ;  /* 0x0000c01801007387 */ /* 0x0001e40000100a00 */
[----:B0-----:R-:W-:-:S02]  /*4e040*/  IADD3 R24, P0, R9, R2, RZ ;  /* 0x0000000209187210 */ /* 0x001fc40007f1e0ff */
[----:B---3--:R0:W-:Y:S02]  /*4e050*/  STG.E.U16 [R26.64], R6 ;  /* 0x000000061a007986 */ /* 0x0081e4000c101504 */
[----:B------:R-:W-:Y:S02]  /*4e060*/  LEA.HI.X.SX32 R25, R29, R3, 0x1, P0 ;  /* 0x000000031d197211 */ /* 0x000fe400000f0eff */
[----:B0-----:R-:W3:Y:S04]  /*4e070*/  LDL.LU.64 R26, [R1+0x13d0] ;  /* 0x0013d000011a7983 */ /* 0x001ee80000300a00 */
[----:B------:R-:W3:Y:S01]  /*4e080*/  LDL.LU R29, [R1+0x28] ;  /* 0x00002800011d7983 */ /* 0x000ee20000300800 */
[C---:B------:R-:W-:Y:S02]  /*4e090*/  IMAD R12, R18.reuse, 0x11a, RZ ;  /* 0x0000011a120c7824 */ /* 0x040fe400078e02ff */
[----:B------:R-:W-:-:S03]  /*4e0a0*/  IMAD R21, R18, 0x8d, RZ ;  /* 0x0000008d12157824 */ /* 0x000fc600078e02ff */
[----:B------:R-:W-:Y:S01]  /*4e0b0*/  IADD3 R12, P0, R12, R2, RZ ;  /* 0x000000020c0c7210 */ /* 0x000fe20007f1e0ff */
[----:B------:R0:W-:Y:S01]  /*4e0c0*/  STL.64 [R1+0x288], R24 ;  /* 0x0002881801007387 */ /* 0x0001e20000100a00 */
[----:B------:R-:W-:Y:S02]  /*4e0d0*/  IMAD R9, R18, 0x11c, RZ ;  /* 0x0000011c12097824 */ /* 0x000fe400078e02ff */
[----:B------:R-:W-:-:S05]  /*4e0e0*/  LEA.HI.X.SX32 R13, R21, R3, 0x1, P0 ;  /* 0x00000003150d7211 */ /* 0x000fca00000f0eff */
[----:B------:R1:W-:Y:S01]  /*4e0f0*/  STL.64 [R1+0x290], R12 ;  /* 0x0002900c01007387 */ /* 0x0003e20000100a00 */
[----:B0-----:R-:W-:-:S04]  /*4e100*/  IMAD.MOV.U32 R25, RZ, RZ, c[0x0][0x1c8] ;  /* 0x00007200ff197624 */ /* 0x001fc800078e00ff */
[----:B------:R-:W-:Y:S01]  /*4e110*/  IMAD R25, R25, 0x8e, RZ ;  /* 0x0000008e19197824 */ /* 0x000fe200078e02ff */
[----:B-1----:R-:W-:-:S04]  /*4e120*/  IADD3 R12, P0, R9, R2, RZ ;  /* 0x00000002090c7210 */ /* 0x002fc80007f1e0ff */
[----:B------:R-:W-:Y:S01]  /*4e130*/  LEA.HI.X.SX32 R13, R25, R3, 0x1, P0 ;  /* 0x00000003190d7211 */ /* 0x000fe200000f0eff */
[----:B------:R-:W-:-:S04]  /*4e140*/  IMAD R9, R18, 0x8f, RZ ;  /* 0x0000008f12097824 */ /* 0x000fc800078e02ff */
[----:B------:R0:W-:Y:S01]  /*4e150*/  STL.64 [R1+0x2a8], R12 ;  /* 0x0002a80c01007387 */ /* 0x0001e20000100a00 */
[----:B------:R-:W-:-:S03]  /*4e160*/  MOV R21, c[0x0][0x1c8] ;  /* 0x0000720000157a02 */ /* 0x000fc60000000f00 */
[----:B------:R-:W2:Y:S01]  /*4e170*/  LDL.LU.64 R24, [R1+0x3a0] ;  /* 0x0003a00001187983 */ /* 0x000ea20000300a00 */
[----:B----4-:R-:W-:Y:S01]  /*4e180*/  PRMT R8, R6, 0x7632, R8 ;  /* 0x0000763206087816 */ /* 0x010fe20000000008 */
[----:B------:R-:W-:-:S05]  /*4e190*/  IMAD R6, R18, 0x11e, RZ ;  /* 0x0000011e12067824 */ /* 0x000fca00078e02ff */
[----:B0-----:R-:W-:Y:S01]  /*4e1a0*/  IADD3 R12, P0, R6, R2, RZ ;  /* 0x00000002060c7210 */ /* 0x001fe20007f1e0ff */
[----:B-----5:R0:W-:Y:S03]  /*4e1b0*/  STG.E.U16 [R22.64], R8 ;  /* 0x0000000816007986 */ /* 0x0201e6000c101504 */
[----:B------:R-:W-:Y:S01]  /*4e1c0*/  LEA.HI.X.SX32 R13, R9, R3, 0x1, P0 ;  /* 0x00000003090d7211 */ /* 0x000fe200000f0eff */
[----:B------:R1:W-:Y:S04]  /*4e1d0*/  STG.E.U16 [R14.64], R20 ;  /* 0x000000140e007986 */ /* 0x0003e8000c101504 */
[----:B------:R4:W-:Y:S01]  /*4e1e0*/  STL.64 [R1+0x2b8], R12 ;  /* 0x0002b80c01007387 */ /* 0x0009e20000100a00 */
[----:B0-----:R-:W-:-:S02]  /*4e1f0*/  IMAD R8, R18, 0x120, RZ ;  /* 0x0000012012087824 */ /* 0x001fc400078e02ff */
[----:B-1----:R-:W-:-:S03]  /*4e200*/  IMAD R15, R21, 0x90, RZ ;  /* 0x00000090150f7824 */ /* 0x002fc600078e02ff */
[----:B----4-:R-:W-:Y:S01]  /*4e210*/  IADD3 R12, P0, R8, R2, RZ ;  /* 0x00000002080c7210 */ /* 0x010fe20007f1e0ff */
[----:B------:R-:W-:-:S03]  /*4e220*/  IMAD R6, R18, 0x122, RZ ;  /* 0x0000012212067824 */ /* 0x000fc600078e02ff */
[----:B------:R-:W-:Y:S02]  /*4e230*/  LEA.HI.X.SX32 R13, R15, R3, 0x1, P0 ;  /* 0x000000030f0d7211 */ /* 0x000fe400000f0eff */
[----:B------:R-:W-:Y:S02]  /*4e240*/  PRMT R5, R20, 0x7632, R5 ;  /* 0x0000763214057816 */ /* 0x000fe40000000005 */
[----:B------:R-:W4:Y:S01]  /*4e250*/  LDL.LU.64 R20, [R1+0x398] ;  /* 0x0003980001147983 */ /* 0x000f220000300a00 */
[----:B------:R-:W-:-:S03]  /*4e260*/  IMAD R9, R18, 0x91, RZ ;  /* 0x0000009112097824 */ /* 0x000fc600078e02ff */
[----:B------:R0:W-:Y:S01]  /*4e270*/  STL.64 [R1+0x2c8], R12 ;  /* 0x0002c80c01007387 */ /* 0x0001e20000100a00 */
[----:B------:R-:W-:Y:S01]  /*4e280*/  IMAD R8, R18, 0x124, RZ ;  /* 0x0000012412087824 */ /* 0x000fe200078e02ff */
[-C--:B0-----:R-:W-:Y:S02]  /*4e290*/  IADD3 R12, P0, R6, R2.reuse, RZ ;  /* 0x00000002060c7210 */ /* 0x081fe40007f1e0ff */
[----:B------:R-:W-:Y:S02]  /*4e2a0*/  MOV R6, c[0x0][0x1c8] ;  /* 0x0000720000067a02 */ /* 0x000fe40000000f00 */
[-C--:B------:R-:W-:Y:S02]  /*4e2b0*/  LEA.HI.X.SX32 R13, R9, R3.reuse, 0x1, P0 ;  /* 0x00000003090d7211 */ /* 0x080fe400000f0eff */
[-C--:B------:R-:W-:Y:S01]  /*4e2c0*/  IADD3 R14, P0, R8, R2.reuse, RZ ;  /* 0x00000002080e7210 */ /* 0x080fe20007f1e0ff */
[----:B------:R-:W-:Y:S01]  /*4e2d0*/  IMAD R6, R6, 0x92, RZ ;  /* 0x0000009206067824 */ /* 0x000fe200078e02ff */
[----:B------:R-:W5:Y:S04]  /*4e2e0*/  LDL.LU.64 R8, [R1+0x360] ;  /* 0x0003600001087983 */ /* 0x000f680000300a00 */
[-C--:B------:R-:W-:Y:S01]  /*4e2f0*/  LEA.HI.X.SX32 R15, R6, R3.reuse, 0x1, P0 ;  /* 0x00000003060f7211 */ /* 0x080fe200000f0eff */
[----:B------:R-:W-:Y:S04]  /*4e300*/  STG.E.U16 [R16.64], R5 ;  /* 0x0000000510007986 */ /* 0x000fe8000c101504 */
[----:B------:R-:W-:Y:S04]  /*4e310*/  STL.64 [R1+0x2f8], R12 ;  /* 0x0002f80c01007387 */ /* 0x000fe80000100a00 */
[----:B------:R-:W-:Y:S04]  /*4e320*/  STL.64 [R1+0x310], R14 ;  /* 0x0003100e01007387 */ /* 0x000fe80000100a00 */
[----:B---3--:R0:W-:Y:S04]  /*4e330*/  STG.E.U16 [R26.64], R29 ;  /* 0x0000001d1a007986 */ /* 0x0081e8000c101504 */
[----:B0-----:R-:W4:Y:S01]  /*4e340*/  LDL.LU.64 R26, [R1+0x13c8] ;  /* 0x0013c800011a7983 */ /* 0x001f220000300a00 */
[C---:B------:R-:W-:Y:S01]  /*4e350*/  IMAD R5, R18.reuse, 0x126, RZ ;  /* 0x0000012612057824 */ /* 0x040fe200078e02ff */
[----:B------:R-:W-:Y:S01]  /*4e360*/  MOV R6, c[0x0][0x1c8] ;  /* 0x0000720000067a02 */ /* 0x000fe20000000f00 */
[C---:B------:R-:W-:Y:S01]  /*4e370*/  IMAD R13, R18.reuse, 0x93, RZ ;  /* 0x00000093120d7824 */ /* 0x040fe200078e02ff */
[----:B------:R-:W3:Y:S01]  /*4e380*/  LDL.LU.64 R22, [R1+0x358] ;  /* 0x0003580001167983 */ /* 0x000ee20000300a00 */
[----:B------:R-:W-:Y:S01]  /*4e390*/  IMAD R12, R18, 0x128, RZ ;  /* 0x00000128120c7824 */ /* 0x000fe200078e02ff */
[----:B------:R-:W-:Y:S01]  /*4e3a0*/  IADD3 R14, P0, R5, R2, RZ ;  /* 0x00000002050e7210 */ /* 0x000fe20007f1e0ff */
[----:B------:R-:W-:Y:S01]  /*4e3b0*/  IMAD R6, R6, 0x94, RZ ;  /* 0x0000009406067824 */ /* 0x000fe200078e02ff */
[----:B------:R-:W-:Y:S01]  /*4e3c0*/  PRMT R4, R29, 0x7632, R4 ;  /* 0x000076321d047816 */ /* 0x000fe20000000004 */
[----:B------:R-:W3:Y:S01]  /*4e3d0*/  LDL.LU R17, [R1+0x88] ;  /* 0x0000880001117983 */ /* 0x000ee20000300800 */
[----:B------:R-:W-:-:S02]  /*4e3e0*/  LEA.HI.X.SX32 R15, R13, R3, 0x1, P0 ;  /* 0x000000030d0f7211 */ /* 0x000fc400000f0eff */
[----:B------:R-:W-:-:S04]  /*4e3f0*/  IADD3 R12, P0, R12, R2, RZ ;  /* 0x000000020c0c7210 */ /* 0x000fc80007f1e0ff */
[----:B------:R-:W-:Y:S01]  /*4e400*/  LEA.HI.X.SX32 R13, R6, R3, 0x1, P0 ;  /* 0x00000003060d7211 */ /* 0x000fe200000f0eff */
[----:B------:R-:W-:Y:S01]  /*4e410*/  IMAD R5, R18, 0x12a, RZ ;  /* 0x0000012a12057824 */ /* 0x000fe200078e02ff */
[----:B------:R0:W-:Y:S04]  /*4e420*/  STL.64 [R1+0x338], R14 ;  /* 0x0003380e01007387 */ /* 0x0001e80000100a00 */
[----:B------:R1:W-:Y:S01]  /*4e430*/  STL.64 [R1+0x348], R12 ;  /* 0x0003480c01007387 */ /* 0x0003e20000100a00 */
[----:B------:R-:W-:-:S03]  /*4e440*/  IMAD.MOV.U32 R6, RZ, RZ, c[0x0][0x1c8] ;  /* 0x00007200ff067624 */ /* 0x000fc600078e00ff */
[----:B--2---:R2:W-:Y:S01]  /*4e450*/  STG.E.U16 [R24.64], R4 ;  /* 0x0000000418007986 */ /* 0x0045e2000c101504 */
[C---:B0-----:R-:W-:Y:S01]  /*4e460*/  IMAD R14, R18.reuse, 0x95, RZ ;  /* 0x00000095120e7824 */ /* 0x041fe200078e02ff */
[-C--:B-1----:R-:W-:Y:S01]  /*4e470*/  IADD3 R12, P0, R5, R2.reuse, RZ ;  /* 0x00000002050c7210 */ /* 0x082fe20007f1e0ff */
[----:B------:R-:W-:Y:S01]  /*4e480*/  IMAD R5, R18, 0x12c, RZ ;  /* 0x0000012c12057824 */ /* 0x000fe200078e02ff */
[----:B--2---:R-:W2:Y:S02]  /*4e490*/  LDL.LU.64 R24, [R1+0x350] ;  /* 0x0003500001187983 */ /* 0x004ea40000300a00 */
[-C--:B------:R-:W-:Y:S01]  /*4e4a0*/  LEA.HI.X.SX32 R13, R14, R3.reuse, 0x1, P0 ;  /* 0x000000030e0d7211 */ /* 0x080fe200000f0eff */
[----:B------:R-:W-:Y:S01]  /*4e4b0*/  IMAD R6, R6, 0x96, RZ ;  /* 0x0000009606067824 */ /* 0x000fe200078e02ff */
[----:B------:R-:W-:Y:S01]  /*4e4c0*/  IADD3 R14, P0, R5, R2, RZ ;  /* 0x00000002050e7210 */ /* 0x000fe20007f1e0ff */
[----:B------:R-:W-:Y:S02]  /*4e4d0*/  IMAD R4, R18, 0x12e, RZ ;  /* 0x0000012e12047824 */ /* 0x000fe400078e02ff */
[----:B------:R0:W-:Y:S01]  /*4e4e0*/  STL.64 [R1+0x380], R12 ;  /* 0x0003800c01007387 */ /* 0x0001e20000100a00 */
[----:B------:R-:W-:Y:S01]  /*4e4f0*/  LEA.HI.X.SX32 R15, R6, R3, 0x1, P0 ;  /* 0x00000003060f7211 */ /* 0x000fe200000f0eff */
[C---:B------:R-:W-:Y:S01]  /*4e500*/  IMAD R5, R18.reuse, 0x130, RZ ;  /* 0x0000013012057824 */ /* 0x040fe200078e02ff */
[----:B------:R-:W-:Y:S01]  /*4e510*/  MOV R6, c[0x0][0x1c8] ;  /* 0x0000720000067a02 */ /* 0x000fe20000000f00 */
[----:B0-----:R-:W-:-:S02]  /*4e520*/  IMAD R13, R18, 0x97, RZ ;  /* 0x00000097120d7824 */ /* 0x001fc400078e02ff */
[----:B------:R0:W-:Y:S02]  /*4e530*/  STL.64 [R1+0x3c0], R14 ;  /* 0x0003c00e01007387 */ /* 0x0001e40000100a00 */
[----:B------:R-:W-:Y:S02]  /*4e540*/  IMAD R6, R6, 0x98, RZ ;  /* 0x0000009806067824 */ /* 0x000fe400078e02ff */
[----:B0-----:R-:W2:Y:S04]  /*4e550*/  LDL.LU.64 R14, [R1+0x340] ;  /* 0x00034000010e7983 */ /* 0x001ea80000300a00 */
[----:B------:R-:W2:Y:S04]  /*4e560*/  LDL.LU R12, [R1+0x48] ;  /* 0x00004800010c7983 */ /* 0x000ea80000300800 */
[----:B----4-:R0:W-:Y:S02]  /*4e570*/  STG.E.U16 [R20.64], R26 ;  /* 0x0000001a14007986 */ /* 0x0101e4000c101504 */
[----:B0-----:R-:W-:-:S04]  /*4e580*/  IADD3 R20, P0, R4, R2, RZ ;  /* 0x0000000204147210 */ /* 0x001fc80007f1e0ff */
[----:B------:R-:W-:-:S05]  /*4e590*/  LEA.HI.X.SX32 R21, R13, R3, 0x1, P0 ;  /* 0x000000030d157211 */ /* 0x000fca00000f0eff */
[----:B------:R0:W-:Y:S02]  /*4e5a0*/  STL.64 [R1+0x3b8], R20 ;  /* 0x0003b81401007387 */ /* 0x0001e40000100a00 */
[----:B0-----:R-:W-:-:S04]  /*4e5b0*/  IADD3 R20, P0, R5, R2, RZ ;  /* 0x0000000205147210 */ /* 0x001fc80007f1e0ff */
[----:B------:R-:W-:-:S05]  /*4e5c0*/  LEA.HI.X.SX32 R21, R6, R3, 0x1, P0 ;  /* 0x0000000306157211 */ /* 0x000fca00000f0eff */
[----:B------:R0:W-:Y:S04]  /*4e5d0*/  STL.64 [R1+0x3d8], R20 ;  /* 0x0003d81401007387 */ /* 0x0001e80000100a00 */
[----:B0-----:R-:W4:Y:S04]  /*4e5e0*/  LDL.LU.64 R20, [R1+0x330] ;  /* 0x0003300001147983 */ /* 0x001f280000300a00 */
[----:B------:R-:W4:Y:S01]  /*4e5f0*/  LDL.LU R29, [R1+0x18] ;  /* 0x00001800011d7983 */ /* 0x000f220000300800 */
[----:B------:R-:W-:Y:S01]  /*4e600*/  PRMT R26, R26, 0x7632, R26 ;  /* 0x000076321a1a7816 */ /* 0x000fe2000000001a */
[----:B------:R-:W-:Y:S01]  /*4e610*/  IMAD R4, R18, 0x132, RZ ;  /* 0x0000013212047824 */ /* 0x000fe200078e02ff */
[----:B------:R-:W-:-:S03]  /*4e620*/  MOV R13, c[0x0][0x1c8] ;  /* 0x00007200000d7a02 */ /* 0x000fc60000000f00 */
[----:B-----5:R0:W-:Y:S01]  /*4e630*/  STG.E.U16 [R8.64], R26 ;  /* 0x0000001a08007986 */ /* 0x0201e2000c101504 */
[----:B------:R-:W-:Y:S01]  /*4e640*/  IADD3 R4, P0, R4, R2, RZ ;  /* 0x0000000204047210 */ /* 0x000fe20007f1e0ff */
[----:B------:R-:W-:Y:S02]  /*4e650*/  IMAD R13, R13, 0x9a, RZ ;  /* 0x0000009a0d0d7824 */ /* 0x000fe400078e02ff */
[C---:B0-----:R-:W-:Y:S02]  /*4e660*/  IMAD R8, R18.reuse, 0x99, RZ ;  /* 0x0000009912087824 */ /* 0x041fe400078e02ff */
[----:B------:R-:W-:-:S03]  /*4e670*/  IMAD R26, R18, 0x134, RZ ;  /* 0x00000134121a7824 */ /* 0x000fc600078e02ff */
[----:B------:R-:W-:Y:S02]  /*4e680*/  LEA.HI.X.SX32 R5, R8, R3, 0x1, P0 ;  /* 0x0000000308057211 */ /* 0x000fe400000f0eff */
[----:B------:R-:W-:Y:S01]  /*4e690*/  IADD3 R8, P0, R26, R2, RZ ;  /* 0x000000021a087210 */ /* 0x000fe20007f1e0ff */
[----:B------:R-:W-:-:S03]  /*4e6a0*/  IMAD R6, R18, 0x136, RZ ;  /* 0x0000013612067824 */ /* 0x000fc600078e02ff */
[----:B------:R-:W-:Y:S01]  /*4e6b0*/  LEA.HI.X.SX32 R9, R13, R3, 0x1, P0 ;  /* 0x000000030d097211 */ /* 0x000fe200000f0eff */
[----:B------:R0:W-:Y:S04]  /*4e6c0*/  STL.64 [R1+0x3e8], R4 ;  /* 0x0003e80401007387 */ /* 0x0001e80000100a00 */
[----:B------:R1:W-:Y:S01]  /*4e6d0*/  STL.64 [R1+0x438], R8 ;  /* 0x0004380801007387 */ /* 0x0003e20000100a00 */
[----:B---3--:R-:W-:Y:S01]  /*4e6e0*/  PRMT R26, R17, 0x7632, R26 ;  /* 0x00007632111a7816 */ /* 0x008fe2000000001a */
[----:B0-----:R-:W-:Y:S01]  /*4e6f0*/  IMAD R5, R18, 0x9b, RZ ;  /* 0x0000009b12057824 */ /* 0x001fe200078e02ff */
[----:B-1----:R-:W-:Y:S01]  /*4e700*/  IADD3 R8, P0, R6, R2, RZ ;  /* 0x0000000206087210 */ /* 0x002fe20007f1e0ff */
[----:B------:R-:W-:Y:S01]  /*4e710*/  IMAD R4, R18, 0x138, RZ ;  /* 0x0000013812047824 */ /* 0x000fe200078e02ff */
[----:B------:R-:W-:-:S02]  /*4e720*/  MOV R6, c[0x0][0x1c8] ;  /* 0x0000720000067a02 */ /* 0x000fc40000000f00 */
[----:B------:R-:W-:Y:S01]  /*4e730*/  LEA.HI.X.SX32 R9, R5, R3, 0x1, P0 ;  /* 0x0000000305097211 */ /* 0x000fe200000f0eff */
[----:B------:R0:W-:Y:S04]  /*4e740*/  STG.E.U16 [R22.64], R17 ;  /* 0x0000001116007986 */ /* 0x0001e8000c101504 */
[----:B--2---:R1:W-:Y:S04]  /*4e750*/  STG.E.U16 [R24.64], R26 ;  /* 0x0000001a18007986 */ /* 0x0043e8000c101504 */
[----:B------:R2:W-:Y:S01]  /*4e760*/  STL.64 [R1+0x468], R8 ;  /* 0x0004680801007387 */ /* 0x0005e20000100a00 */
[----:B------:R-:W-:-:S03]  /*4e770*/  IMAD R5, R18, 0x13c, RZ ;  /* 0x0000013c12057824 */ /* 0x000fc600078e02ff */
[----:B0-----:R-:W3:Y:S01]  /*4e780*/  LDL.LU.64 R16, [R1+0x300] ;  /* 0x0003000001107983 */ /* 0x001ee20000300a00 */
[----:B-1----:R-:W-:Y:S01]  /*4e790*/  IMAD R25, R6, 0x9c, RZ ;  /* 0x0000009c06197824 */ /* 0x002fe200078e02ff */
[----:B--2---:R-:W-:Y:S01]  /*4e7a0*/  IADD3 R8, P0, R4, R2, RZ ;  /* 0x0000000204087210 */ /* 0x004fe20007f1e0ff */
[----:B------:R-:W-:-:S03]  /*4e7b0*/  IMAD R26, R18, 0x13a, RZ ;  /* 0x0000013a121a7824 */ /* 0x000fc600078e02ff */
[----:B------:R-:W-:Y:S01]  /*4e7c0*/  LEA.HI.X.SX32 R9, R25, R3, 0x1, P0 ;  /* 0x0000000319097211 */ /* 0x000fe200000f0eff */
[----:B------:R-:W-:Y:S01]  /*4e7d0*/  IMAD R6, R18, 0x9d, RZ ;  /* 0x0000009d12067824 */ /* 0x000fe200078e02ff */
[----:B------:R-:W2:Y:S04]  /*4e7e0*/  LDL.LU.64 R24, [R1+0x2f0] ;  /* 0x0002f00001187983 */ /* 0x000ea80000300a00 */
[----:B------:R0:W-:Y:S01]  /*4e7f0*/  STL.64 [R1+0x460], R8 ;  /* 0x0004600801007387 */ /* 0x0001e20000100a00 */
[----:B------:R-:W-:Y:S01]  /*4e800*/  IMAD R13, R7, 0x9e, RZ ;  /* 0x0000009e070d7824 */ /* 0x000fe200078e02ff */
[----:B0-----:R-:W-:-:S04]  /*4e810*/  IADD3 R8, P0, R26, R2, RZ ;  /* 0x000000021a087210 */ /* 0x001fc80007f1e0ff */
[----:B------:R-:W-:Y:S02]  /*4e820*/  LEA.HI.X.SX32 R9, R6, R3, 0x1, P0 ;  /* 0x0000000306097211 */ /* 0x000fe400000f0eff */
[----:B------:R-:W-:Y:S01]  /*4e830*/  IADD3 R6, P0, R5, R2, RZ ;  /* 0x0000000205067210 */ /* 0x000fe20007f1e0ff */
[----:B------:R-:W-:-:S03]  /*4e840*/  IMAD R4, R18, 0x13e, RZ ;  /* 0x0000013e12047824 */ /* 0x000fc600078e02ff */
[----:B------:R-:W-:Y:S01]  /*4e850*/  LEA.HI.X.SX32 R7, R13, R3, 0x1, P0 ;  /* 0x000000030d077211 */ /* 0x000fe200000f0eff */
[----:B------:R-:W-:Y:S01]  /*4e860*/  STL.64 [R1+0x458], R8 ;  /* 0x0004580801007387 */ /* 0x000fe20000100a00 */
[----:B------:R-:W-:-:S03]  /*4e870*/  IMAD R5, R18, 0x9f, RZ ;  /* 0x0000009f12057824 */ /* 0x000fc600078e02ff */
[----:B------:R0:W-:Y:S01]  /*4e880*/  STL.64 [R1+0x450], R6 ;  /* 0x0004500601007387 */ /* 0x0001e20000100a00 */
[----:B------:R-:W-:-:S03]  /*4e890*/  PRMT R26, R12, 0x7632, R26 ;  /* 0x000076320c1a7816 */ /* 0x000fc6000000001a */
[----:B------:R-:W-:Y:S01]  /*4e8a0*/  STG.E.U16 [R14.64], R12 ;  /* 0x0000000c0e007986 */ /* 0x000fe2000c101504 */
[----:B0-----:R-:W-:-:S04]  /*4e8b0*/  IADD3 R6, P0, R4, R2, RZ ;  /* 0x0000000204067210 */ /* 0x001fc80007f1e0ff */
[----:B------:R-:W-:Y:S01]  /*4e8c0*/  LEA.HI.X.SX32 R7, R5, R3, 0x1, P0 ;  /* 0x0000000305077211 */ /* 0x000fe200000f0eff */
[----:B------:R-:W-:Y:S02]  /*4e8d0*/  IMAD R4, R18, 0x140, RZ ;  /* 0x0000014012047824 */ /* 0x000fe400078e02ff */
[----:B------:R-:W-:-:S04]  /*4e8e0*/  IMAD.MOV.U32 R13, RZ, RZ, c[0x0][0x1c8] ;  /* 0x00007200ff0d7624 */ /* 0x000fc800078e00ff */
[----:B------:R-:W-:Y:S02]  /*4e8f0*/  IMAD R13, R13, 0xa0, RZ ;  /* 0x000000a00d0d7824 */ /* 0x000fe400078e02ff */
[C---:B------:R-:W-:Y:S01]  /*4e900*/  IMAD R8, R18.reuse, 0xa1, RZ ;  /* 0x000000a112087824 */ /* 0x040fe200078e02ff */
[----:B----4-:R0:W-:Y:S04]  /*4e910*/  STG.E.U16 [R20.64], R26 ;  /* 0x0000001a14007986 */ /* 0x0101e8000c101504 */
[----:B------:R1:W-:Y:S04]  /*4e920*/  STG.E.U16 [R10.64], R29 ;  /* 0x0000001d0a007986 */ /* 0x0003e8000c101504 */
[----:B0-----:R-:W4:Y:S04]  /*4e930*/  LDL.LU.64 R20, [R1+0x248] ;  /* 0x0002480001147983 */ /* 0x001f280000300a00 */
[----:B------:R0:W-:Y:S04]  /*4e940*/  STL.64 [R1+0x448], R6 ;  /* 0x0004480601007387 */ /* 0x0001e80000100a00 */
[----:B-1----:R-:W2:Y:S01]  /*4e950*/  LDL.LU.64 R10, [R1+0x13c0] ;  /* 0x0013c000010a7983 */ /* 0x002ea20000300a00 */
[----:B------:R-:W-:Y:S01]  /*4e960*/  IMAD R26, R18, 0x142, RZ ;  /* 0x00000142121a7824 */ /* 0x000fe200078e02ff */
[----:B0-----:R-:W-:-:S04]  /*4e970*/  IADD3 R6, P0, R4, R2, RZ ;  /* 0x0000000204067210 */ /* 0x001fc80007f1e0ff */
[----:B------:R-:W-:-:S05]  /*4e980*/  LEA.HI.X.SX32 R7, R13, R3, 0x1, P0 ;  /* 0x000000030d077211 */ /* 0x000fca00000f0eff */
[----:B------:R0:W-:Y:S04]  /*4e990*/  STL.64 [R1+0x440], R6 ;  /* 0x0004400601007387 */ /* 0x0001e80000100a00 */
[----:B------:R-:W5:Y:S01]  /*4e9a0*/  LDL.LU R12, [R1+0x78] ;  /* 0x00007800010c7983 */ /* 0x000f620000300800 */
[----:B0-----:R-:W-:-:S04]  /*4e9b0*/  IADD3 R6, P0, R26, R2, RZ ;  /* 0x000000021a067210 */ /* 0x001fc80007f1e0ff */
[----:B------:R-:W-:-:S05]  /*4e9c0*/  LEA.HI.X.SX32 R7, R8, R3, 0x1, P0 ;  /* 0x0000000308077211 */ /* 0x000fca00000f0eff */
[----:B------:R0:W-:Y:S04]  /*4e9d0*/  STL.64 [R1+0x430], R6 ;  /* 0x0004300601007387 */ /* 0x0001e80000100a00 */
[----:B0-----:R-:W5:Y:S01]  /*4e9e0*/  LDL.LU.64 R6, [R1+0x1e0] ;  /* 0x0001e00001067983 */ /* 0x001f620000300a00 */
[----:B------:R-:W-:Y:S01]  /*4e9f0*/  PRMT R26, R29, 0x7632, R26 ;  /* 0x000076321d1a7816 */ /* 0x000fe2000000001a */
[----:B------:R-:W-:Y:S01]  /*4ea00*/  IMAD R5, R18, 0x144, RZ ;  /* 0x0000014412057824 */ /* 0x000fe200078e02ff */
[----:B------:R-:W-:-:S04]  /*4ea10*/  MOV R29, c[0x0][0x1c8] ;  /* 0x00007200001d7a02 */ /* 0x000fc80000000f00 */
[----:B------:R-:W-:Y:S01]  /*4ea20*/  IADD3 R8, P0, R5, R2, RZ ;  /* 0x0000000205087210 */ /* 0x000fe20007f1e0ff */
[----:B------:R-:W-:Y:S01]  /*4ea30*/  IMAD R29, R29, 0xa2, RZ ;  /* 0x000000a21d1d7824 */ /* 0x000fe200078e02ff */
[----:B---3--:R0:W-:Y:S04]  /*4ea40*/  STG.E.U16 [R16.64], R26 ;  /* 0x0000001a10007986 */ /* 0x0081e8000c101504 */
[----:B------:R-:W-:-:S05]  /*4ea50*/  LEA.HI.X.SX32 R9, R29, R3, 0x1, P0 ;  /* 0x000000031d097211 */ /* 0x000fca00000f0eff */
[----:B------:R1:W-:Y:S01]  /*4ea60*/  STL.64 [R1+0x428], R8 ;  /* 0x0004280801007387 */ /* 0x0003e20000100a00 */
[C---:B------:R-:W-:Y:S01]  /*4ea70*/  IMAD R4, R18.reuse, 0x146, RZ ;  /* 0x0000014612047824 */ /* 0x040fe200078e02ff */
[----:B------:R-:W-:Y:S01]  /*4ea80*/  MOV R13, c[0x0][0x1c8] ;  /* 0x00007200000d7a02 */ /* 0x000fe20000000f00 */
[C---:B------:R-:W-:Y:S02]  /*4ea90*/  IMAD R5, R18.reuse, 0xa3, RZ ;  /* 0x000000a312057824 */ /* 0x040fe400078e02ff */
[----:B0-----:R-:W-:Y:S02]  /*4eaa0*/  IMAD R26, R18, 0x148, RZ ;  /* 0x00000148121a7824 */ /* 0x001fe400078e02ff */
[----:B------:R-:W-:Y:S01]  /*4eab0*/  IMAD R13, R13, 0xa4, RZ ;  /* 0x000000a40d0d7824 */ /* 0x000fe200078e02ff */
[----:B-1----:R-:W-:Y:S01]  /*4eac0*/  IADD3 R8, P0, R4, R2, RZ ;  /* 0x0000000204087210 */ /* 0x002fe20007f1e0ff */
[----:B------:R-:W-:-:S03]  /*4ead0*/  IMAD R4, R18, 0x14a, RZ ;  /* 0x0000014a12047824 */ /* 0x000fc600078e02ff */
[----:B------:R-:W-:Y:S02]  /*4eae0*/  LEA.HI.X.SX32 R9, R5, R3, 0x1, P0 ;  /* 0x0000000305097211 */ /* 0x000fe400000f0eff */
[----:B------:R-:W-:-:S04]  /*4eaf0*/  IADD3 R16, P0, R26, R2, RZ ;  /* 0x000000021a107210 */ /* 0x000fc80007f1e0ff */
[----:B------:R-:W-:Y:S02]  /*4eb00*/  LEA.HI.X.SX32 R17, R13, R3, 0x1, P0 ;  /* 0x000000030d117211 */ /* 0x000fe400000f0eff */
[----:B------:R-:W-:Y:S01]  /*4eb10*/  IADD3 R4, P0, R4, R2, RZ ;  /* 0x0000000204047210 */ /* 0x000fe20007f1e0ff */
[----:B------:R-:W-:Y:S01]  /*4eb20*/  IMAD R26, R18, 0x14c, RZ ;  /* 0x0000014c121a7824 */ /* 0x000fe200078e02ff */
[----:B------:R-:W-:-:S05]  /*4eb30*/  MOV R13, c[0x0][0x1c8] ;  /* 0x00007200000d7a02 */ /* 0x000fca0000000f00 */
[----:B------:R-:W-:Y:S01]  /*4eb40*/  IMAD R13, R13, 0xa6, RZ ;  /* 0x000000a60d0d7824 */ /* 0x000fe200078e02ff */
[----:B--2---:R0:W-:Y:S04]  /*4eb50*/  STG.E.U16 [R24.64], R10 ;  /* 0x0000000a18007986 */ /* 0x0041e8000c101504 */
[----:B0-----:R-:W2:Y:S04]  /*4eb60*/  LDL.LU.64 R24, [R1+0x1b8] ;  /* 0x0001b80001187983 */ /* 0x001ea80000300a00 */
[----:B------:R-:W3:Y:S04]  /*4eb70*/  LDL.LU.64 R14, [R1+0x1b0] ;  /* 0x0001b000010e7983 */ /* 0x000ee80000300a00 */
[----:B------:R-:W3:Y:S04]  /*4eb80*/  LDL.LU R29, [R1+0x38] ;  /* 0x00003800011d7983 */ /* 0x000ee80000300800 */
[----:B------:R0:W-:Y:S01]  /*4eb90*/  STL.64 [R1+0x420], R8 ;  /* 0x0004200801007387 */ /* 0x0001e20000100a00 */
[----:B------:R-:W-:-:S03]  /*4eba0*/  PRMT R10, R10, 0x7632, R10 ;  /* 0x000076320a0a7816 */ /* 0x000fc6000000000a */
[----:B------:R1:W-:Y:S01]  /*4ebb0*/  STL.64 [R1+0x418], R16 ;  /* 0x0004181001007387 */ /* 0x0003e20000100a00 */
[----:B0-----:R-:W-:-:S03]  /*4ebc0*/  IMAD R8, R18, 0xa5, RZ ;  /* 0x000000a512087824 */ /* 0x001fc600078e02ff */
[----:B----4-:R0:W-:Y:S02]  /*4ebd0*/  STG.E.U16 [R20.64], R10 ;  /* 0x0000000a14007986 */ /* 0x0101e4000c101504 */
[----:B------:R-:W-:Y:S02]  /*4ebe0*/  LEA.HI.X.SX32 R5, R8, R3, 0x1, P0 ;  /* 0x0000000308057211 */ /* 0x000fe400000f0eff */
[----:B-1----:R-:W4:Y:S04]  /*4ebf0*/  LDL.LU.64 R16, [R1+0x1a8] ;  /* 0x0001a80001107983 */ /* 0x002f280000300a00 */
[----:B0-----:R-:W4:Y:S04]  /*4ec00*/  LDL.LU.64 R20, [R1+0x1a0] ;  /* 0x0001a00001147983 */ /* 0x001f280000300a00 */
[----:B------:R-:W-:Y:S04]  /*4ec10*/  STL.64 [R1+0x410], R4 ;  /* 0x0004100401007387 */ /* 0x000fe80000100a00 */
[----:B------:R-:W4:Y:S01]  /*4ec20*/  LDL.LU R9, [R1+0x8] ;  /* 0x0000080001097983 */ /* 0x000f220000300800 */
[----:B------:R-:W-:-:S04]  /*4ec30*/  IADD3 R22, P0, R26, R2, RZ ;  /* 0x000000021a167210 */ /* 0x000fc80007f1e0ff */
[----:B------:R-:W-:Y:S01]  /*4ec40*/  LEA.HI.X.SX32 R23, R13, R3, 0x1, P0 ;  /* 0x000000030d177211 */ /* 0x000fe200000f0eff */
[----:B-----5:R0:W-:Y:S04]  /*4ec50*/  STG.E.U16 [R6.64], R12 ;  /* 0x0000000c06007986 */ /* 0x0201e8000c101504 */
[----:B------:R1:W-:Y:S04]  /*4ec60*/  STL.64 [R1+0x408], R22 ;  /* 0x0004081601007387 */ /* 0x0003e80000100a00 */
[----:B0-----:R-:W5:Y:S01]  /*4ec70*/  LDL.LU.64 R6, [R1+0x13b8] ;  /* 0x0013b80001067983 */ /* 0x001f620000300a00 */
[----:B------:R-:W-:-:S02]  /*4ec80*/  IMAD R10, R18, 0x14e, RZ ;  /* 0x0000014e120a7824 */ /* 0x000fc400078e02ff */
[C---:B------:R-:W-:Y:S02]  /*4ec90*/  IMAD R5, R18.reuse, 0xa7, RZ ;  /* 0x000000a712057824 */ /* 0x040fe400078e02ff */
[----:B------:R-:W-:Y:S01]  /*4eca0*/  IMAD R4, R18, 0x150, RZ ;  /* 0x0000015012047824 */ /* 0x000fe200078e02ff */
[----:B-1----:R-:W-:Y:S01]  /*4ecb0*/  IADD3 R22, P0, R10, R2, RZ ;  /* 0x000000020a167210 */ /* 0x002fe20007f1e0ff */
[----:B------:R-:W-:-:S03]  /*4ecc0*/  IMAD.MOV.U32 R13, RZ, RZ, c[0x0][0x1c8] ;  /* 0x00007200ff0d7624 */ /* 0x000fc600078e00ff */
[-C--:B------:R-:W-:Y:S01]  /*4ecd0*/  LEA.HI.X.SX32 R23, R5, R3.reuse, 0x1, P0 ;  /* 0x0000000305177211 */ /* 0x080fe200000f0eff */
[----:B------:R-:W-:Y:S01]  /*4ece0*/  IMAD R13, R13, 0xa8, RZ ;  /* 0x000000a80d0d7824 */ /* 0x000fe200078e02ff */
[----:B------:R-:W-:Y:S01]  /*4ecf0*/  IADD3 R4, P0, R4, R2, RZ ;  /* 0x0000000204047210 */ /* 0x000fe20007f1e0ff */
[----:B------:R-:W-:Y:S01]  /*4ed00*/  IMAD R26, R18, 0x152, RZ ;  /* 0x00000152121a7824 */ /* 0x000fe200078e02ff */
[----:B------:R-:W-:Y:S02]  /*4ed10*/  PRMT R10, R12, 0x7632, R10 ;  /* 0x000076320c0a7816 */ /* 0x000fe4000000000a */
[----:B------:R-:W-:Y:S01]  /*4ed20*/  LEA.HI.X.SX32 R5, R13, R3, 0x1, P0 ;  /* 0x000000030d057211 */ /* 0x000fe200000f0eff */
[----:B------:R-:W-:Y:S01]  /*4ed30*/  STL.64 [R1+0x400], R22 ;  /* 0x0004001601007387 */ /* 0x000fe20000100a00 */
[----:B------:R-:W-:-:S03]  /*4ed40*/  IMAD R8, R18, 0xa9, RZ ;  /* 0x000000a912087824 */ /* 0x000fc600078e02ff */
[----:B------:R0:W-:Y:S02]  /*4ed50*/  STL.64 [R1+0x3f8], R4 ;  /* 0x0003f80401007387 */ /* 0x0001e40000100a00 */
[----:B0-----:R-:W-:Y:S01]  /*4ed60*/  IADD3 R4, P0, R26, R2, RZ ;  /* 0x000000021a047210 */ /* 0x001fe20007f1e0ff */
[----:B------:R-:W-:-:S03]  /*4ed70*/  IMAD R26, R18, 0x154, RZ ;  /* 0x00000154121a7824 */ /* 0x000fc600078e02ff */
[----:B------:R-:W-:Y:S02]  /*4ed80*/  LEA.HI.X.SX32 R5, R8, R3, 0x1, P0 ;  /* 0x0000000308057211 */ /* 0x000fe400000f0eff */
[----:B------:R-:W-:-:S03]  /*4ed90*/  IADD3 R12, P0, R26, R2, RZ ;  /* 0x000000021a0c7210 */ /* 0x000fc60007f1e0ff */
[----:B------:R0:W-:Y:S01]  /*4eda0*/  STL.64 [R1+0x3f0], R4 ;  /* 0x0003f00401007387 */ /* 0x0001e20000100a00 */
[C---:B------:R-:W-:Y:S02]  /*4edb0*/  IMAD R26, R18.reuse, 0x158, RZ ;  /* 0x00000158121a7824 */ /* 0x040fe400078e02ff */
[C---:B0-----:R-:W-:Y:S02]  /*4edc0*/  IMAD R5, R18.reuse, 0xab, RZ ;  /* 0x000000ab12057824 */ /* 0x041fe400078e02ff */
[----:B------:R-:W-:Y:S01]  /*4edd0*/  IMAD R4, R18, 0x15a, RZ ;  /* 0x0000015a12047824 */ /* 0x000fe200078e02ff */
[----:B--2---:R0:W-:Y:S02]  /*4ede0*/  STG.E.U16 [R24.64], R10 ;  /* 0x0000000a18007986 */ /* 0x0041e4000c101504 */
[----:B0-----:R-:W-:-:S05]  /*4edf0*/  MOV R25, c[0x0][0x1c8] ;  /* 0x0000720000197a02 */ /* 0x001fca0000000f00 */
[----:B------:R-:W-:Y:S02]  /*4ee00*/  IMAD R25, R25, 0xaa, RZ ;  /* 0x000000aa19197824 */ /* 0x000fe400078e02ff */
[----:B------:R-:W-:-:S03]  /*4ee10*/  IMAD R10, R18, 0x156, RZ ;  /* 0x00000156120a7824 */ /* 0x000fc600078e02ff */
[----:B------:R-:W-:Y:S02]  /*4ee20*/  LEA.HI.X.SX32 R13, R25, R3, 0x1, P0 ;  /* 0x00000003190d7211 */ /* 0x000fe400000f0eff */
[----:B------:R-:W2:Y:S04]  /*4ee30*/  LDL.LU.64 R24, [R1+0x190] ;  /* 0x0001900001187983 */ /* 0x000ea80000300a00 */
[----:B------:R0:W-:Y:S04]  /*4ee40*/  STL.64 [R1+0x3e0], R12 ;  /* 0x0003e00c01007387 */ /* 0x0001e80000100a00 */
[----:B---3--:R1:W-:Y:S01]  /*4ee50*/  STG.E.U16 [R14.64], R29 ;  /* 0x0000001d0e007986 */ /* 0x0083e2000c101504 */
[----:B0-----:R-:W-:-:S02]  /*4ee60*/  IADD3 R12, P0, R10, R2, RZ ;  /* 0x000000020a0c7210 */ /* 0x001fc40007f1e0ff */
[----:B------:R-:W-:Y:S02]  /*4ee70*/  PRMT R10, R29, 0x7632, R10 ;  /* 0x000076321d0a7816 */ /* 0x000fe4000000000a */
[----:B-1----:R-:W-:Y:S02]  /*4ee80*/  MOV R29, c[0x0][0x1c8] ;  /* 0x00007200001d7a02 */ /* 0x002fe40000000f00 */
[----:B------:R-:W-:-:S03]  /*4ee90*/  LEA.HI.X.SX32 R13, R5, R3, 0x1, P0 ;  /* 0x00000003050d7211 */ /* 0x000fc600000f0eff */
[----:B------:R-:W-:Y:S02]  /*4eea0*/  IMAD R29, R29, 0xac, RZ ;  /* 0x000000ac1d1d7824 */ /* 0x000fe400078e02ff */
[----:B------:R0:W-:Y:S02]  /*4eeb0*/  STL.64 [R1+0x3d0], R12 ;  /* 0x0003d00c01007387 */ /* 0x0001e40000100a00 */
[----:B0-----:R-:W-:-:S04]  /*4eec0*/  IADD3 R12, P0, R26, R2, RZ ;  /* 0x000000021a0c7210 */ /* 0x001fc80007f1e0ff */
[----:B------:R-:W-:Y:S01]  /*4eed0*/  LEA.HI.X.SX32 R13, R29, R3, 0x1, P0 ;  /* 0x000000031d0d7211 */ /* 0x000fe200000f0eff */
[----:B------:R-:W-:-:S04]  /*4eee0*/  IMAD R26, R18, 0xad, RZ ;  /* 0x000000ad121a7824 */ /* 0x000fc800078e02ff */
[----:B------:R0:W-:Y:S01]  /*4eef0*/  STL.64 [R1+0x3c8], R12 ;  /* 0x0003c80c01007387 */ /* 0x0001e20000100a00 */
[----:B------:R-:W-:-:S03]  /*4ef00*/  MOV R29, c[0x0][0x1c8] ;  /* 0x00007200001d7a02 */ /* 0x000fc60000000f00 */
[----:B----4-:R1:W-:Y:S01]  /*4ef10*/  STG.E.U16 [R16.64], R10 ;  /* 0x0000000a10007986 */ /* 0x0103e2000c101504 */
[----:B0-----:R-:W-:-:S03]  /*4ef20*/  IADD3 R12, P0, R4, R2, RZ ;  /* 0x00000002040c7210 */ /* 0x001fc60007f1e0ff */
[----:B------:R0:W-:Y:S01]  /*4ef30*/  STG.E.U16 [R20.64], R9 ;  /* 0x0000000914007986 */ /* 0x0001e2000c101504 */
[----:B------:R-:W-:Y:S01]  /*4ef40*/  LEA.HI.X.SX32 R13, R26, R3, 0x1, P0 ;  /* 0x000000031a0d7211 */ /* 0x000fe200000f0eff */
[----:B-1----:R-:W-:Y:S02]  /*4ef50*/  IMAD R10, R18, 0x15c, RZ ;  /* 0x0000015c120a7824 */ /* 0x002fe400078e02ff */
[----:B0-----:R-:W3:Y:S04]  /*4ef60*/  LDL.LU.64 R20, [R1+0x188] ;  /* 0x0001880001147983 */ /* 0x001ee80000300a00 */
[----:B------:R0:W-:Y:S02]  /*4ef70*/  STL.64 [R1+0x3a8], R12 ;  /* 0x0003a80c01007387 */ /* 0x0001e40000100a00 */
[----:B0-----:R-:W-:-:S02]  /*4ef80*/  IADD3 R12, P0, R10, R2, RZ ;  /* 0x000000020a0c7210 */ /* 0x001fc40007f1e0ff */
[----:B------:R-:W-:Y:S01]  /*4ef90*/  PRMT R10, R9, 0x7632, R10 ;  /* 0x00007632090a7816 */ /* 0x000fe2000000000a */
[----:B------:R-:W-:Y:S02]  /*4efa0*/  IMAD R9, R29, 0xae, RZ ;  /* 0x000000ae1d097824 */ /* 0x000fe400078e02ff */
[----:B------:R-:W4:Y:S03]  /*4efb0*/  LDL.LU R29, [R1+0x68] ;  /* 0x00006800011d7983 */ /* 0x000f260000300800 */
[----:B------:R-:W-:Y:S01]  /*4efc0*/  LEA.HI.X.SX32 R13, R9, R3, 0x1, P0 ;  /* 0x00000003090d7211 */ /* 0x000fe200000f0eff */
[----:B------:R-:W4:Y:S04]  /*4efd0*/  LDL.LU.64 R22, [R1+0x180] ;  /* 0x0001800001167983 */ /* 0x000f280000300a00 */
[----:B------:R-:W-:Y:S04]  /*4efe0*/  STL.64 [R1+0x3a0], R12 ;  /* 0x0003a00c01007387 */ /* 0x000fe80000100a00 */
[----:B-----5:R0:W-:Y:S04]  /*4eff0*/  STG.E.U16 [R6.64], R10 ;  /* 0x0000000a06007986 */ /* 0x0201e8000c101504 */
[----:B0-----:R-:W2:Y:S01]  /*4f000*/  LDL.LU.64 R6, [R1+0x13b0] ;  /* 0x0013b00001067983 */ /* 0x001ea20000300a00 */
[----:B------:R-:W-:-:S02]  /*4f010*/  IMAD R4, R18, 0x15e, RZ ;  /* 0x0000015e12047824 */ /* 0x000fc400078e02ff */
[----:B------:R-:W-:-:S03]  /*4f020*/  IMAD R8, R18, 0xaf, RZ ;  /* 0x000000af12087824 */ /* 0x000fc600078e02ff */
[----:B------:R-:W-:Y:S01]  /*4f030*/  IADD3 R4, P0, R4, R2, RZ ;  /* 0x0000000204047210 */ /* 0x000fe20007f1e0ff */
[----:B------:R-:W-:Y:S02]  /*4f040*/  IMAD R26, R18, 0x160, RZ ;  /* 0x00000160121a7824 */ /* 0x000fe400078e02ff */
[----:B------:R-:W-:Y:S01]  /*4f050*/  IMAD.MOV.U32 R13, RZ, RZ, c[0x0][0x1c8] ;  /* 0x00007200ff0d7624 */ /* 0x000fe200078e00ff */
[----:B------:R-:W-:-:S03]  /*4f060*/  LEA.HI.X.SX32 R5, R8, R3, 0x1, P0 ;  /* 0x0000000308057211 */ /* 0x000fc600000f0eff */
[----:B------:R-:W-:Y:S02]  /*4f070*/  IMAD R13, R13, 0xb0, RZ ;  /* 0x000000b00d0d7824 */ /* 0x000fe400078e02ff */
[----:B------:R0:W-:Y:S01]  /*4f080*/  STL.64 [R1+0x398], R4 ;  /* 0x0003980401007387 */ /* 0x0001e20000100a00 */
[C---:B------:R-:W-:Y:S02]  /*4f090*/  IMAD R10, R18.reuse, 0x162, RZ ;  /* 0x00000162120a7824 */ /* 0x040fe400078e02ff */
[----:B------:R-:W-:Y:S01]  /*4f0a0*/  IMAD R8, R18, 0xb1, RZ ;  /* 0x000000b112087824 */ /* 0x000fe200078e02ff */
[----:B------:R-:W5:Y:S01]  /*4f0b0*/  LDL.LU.64 R16, [R1+0x178] ;  /* 0x0001780001107983 */ /* 0x000f620000300a00 */
[----:B0-----:R-:W-:-:S04]  /*4f0c0*/  IADD3 R4, P0, R26, R2, RZ ;  /* 0x000000021a047210 */ /* 0x001fc80007f1e0ff */
[----:B------:R-:W-:-:S05]  /*4f0d0*/  LEA.HI.X.SX32 R5, R13, R3, 0x1, P0 ;  /* 0x000000030d057211 */ /* 0x000fca00000f0eff */
[----:B------:R0:W-:Y:S01]  /*4f0e0*/  STL.64 [R1+0x390], R4 ;  /* 0x0003900401007387 */ /* 0x0001e20000100a00 */
[----:B------:R-:W-:Y:S01]  /*4f0f0*/  IMAD R26, R18, 0x164, RZ ;  /* 0x00000164121a7824 */ /* 0x000fe200078e02ff */
[----:B0-----:R-:W-:-:S04]  /*4f100*/  IADD3 R4, P0, R10, R2, RZ ;  /* 0x000000020a047210 */ /* 0x001fc80007f1e0ff */
[----:B------:R-:W-:Y:S02]  /*4f110*/  LEA.HI.X.SX32 R5, R8, R3, 0x1, P0 ;  /* 0x0000000308057211 */ /* 0x000fe400000f0eff */
[----:B------:R-:W4:Y:S04]  /*4f120*/  LDL.LU.64 R8, [R1+0x170] ;  /* 0x0001700001087983 */ /* 0x000f280000300a00 */
[----:B--2---:R0:W-:Y:S02]  /*4f130*/  STG.E.U16 [R24.64], R6 ;  /* 0x0000000618007986 */ /* 0x0041e4000c101504 */
[----:B0-----:R-:W-:Y:S02]  /*4f140*/  MOV R25, c[0x0][0x1c8] ;  /* 0x0000720000197a02 */ /* 0x001fe40000000f00 */
[----:B------:R-:W2:Y:S03]  /*4f150*/  LDL.LU R24, [R1+0xa8] ;  /* 0x0000a80001187983 */ /* 0x000ea60000300800 */
[----:B------:R-:W-:Y:S01]  /*4f160*/  IMAD R25, R25, 0xb2, RZ ;  /* 0x000000b219197824 */ /* 0x000fe200078e02ff */
[----:B------:R0:W-:Y:S01]  /*4f170*/  STL.64 [R1+0x388], R4 ;  /* 0x0003880401007387 */ /* 0x0001e20000100a00 */
[----:B------:R-:W-:-:S02]  /*4f180*/  PRMT R6, R6, 0x7632, R6 ;  /* 0x0000763206067816 */ /* 0x000fc40000000006 */
[----:B0-----:R-:W-:-:S04]  /*4f190*/  IADD3 R4, P0, R26, R2, RZ ;  /* 0x000000021a047210 */ /* 0x001fc80007f1e0ff */
[----:B------:R-:W-:Y:S01]  /*4f1a0*/  LEA.HI.X.SX32 R5, R25, R3, 0x1, P0 ;  /* 0x0000000319057211 */ /* 0x000fe200000f0eff */
[----:B---3--:R0:W-:Y:S04]  /*4f1b0*/  STG.E.U16 [R20.64], R6 ;  /* 0x0000000614007986 */ /* 0x0081e8000c101504 */
[----:B------:R1:W-:Y:S04]  /*4f1c0*/  STL.64 [R1+0x378], R4 ;  /* 0x0003780401007387 */ /* 0x0003e80000100a00 */
[----:B0-----:R-:W3:Y:S04]  /*4f1d0*/  LDL.LU.64 R20, [R1+0x168] ;  /* 0x0001680001147983 */ /* 0x001ee80000300a00 */
[----:B------:R-:W2:Y:S01]  /*4f1e0*/  LDL.LU.64 R12, [R1+0x160] ;  /* 0x00016000010c7983 */ /* 0x000ea20000300a00 */
[----:B------:R-:W-:-:S02]  /*4f1f0*/  IMAD R10, R18, 0x166, RZ ;  /* 0x00000166120a7824 */ /* 0x000fc400078e02ff */
[----:B------:R-:W-:-:S03]  /*4f200*/  IMAD R26, R18, 0xb3, RZ ;  /* 0x000000b3121a7824 */ /* 0x000fc600078e02ff */
[----:B-1----:R-:W-:Y:S01]  /*4f210*/  IADD3 R4, P0, R10, R2, RZ ;  /* 0x000000020a047210 */ /* 0x002fe20007f1e0ff */
[----:B------:R-:W-:Y:S01]  /*4f220*/  IMAD R10, R18, 0x168, RZ ;  /* 0x00000168120a7824 */ /* 0x000fe200078e02ff */
[----:B------:R-:W-:Y:S02]  /*4f230*/  MOV R15, c[0x0][0x1c8] ;  /* 0x00007200000f7a02 */ /* 0x000fe40000000f00 */
[----:B------:R-:W-:-:S03]  /*4f240*/  LEA.HI.X.SX32 R5, R26, R3, 0x1, P0 ;  /* 0x000000031a057211 */ /* 0x000fc600000f0eff */
[----:B------:R-:W-:Y:S02]  /*4f250*/  IMAD R15, R15, 0xb4, RZ ;  /* 0x000000b40f0f7824 */ /* 0x000fe400078e02ff */
[C---:B------:R-:W-:Y:S01]  /*4f260*/  IMAD R6, R18.reuse, 0x16a, RZ ;  /* 0x0000016a12067824 */ /* 0x040fe200078e02ff */
[----:B----4-:R-:W-:Y:S01]  /*4f270*/  STG.E.U16 [R22.64], R29 ;  /* 0x0000001d16007986 */ /* 0x010fe2000c101504 */
[----:B------:R-:W-:-:S03]  /*4f280*/  IMAD R26, R18, 0xb5, RZ ;  /* 0x000000b5121a7824 */ /* 0x000fc600078e02ff */
[----:B--2---:R-:W-:Y:S04]  /*4f290*/  STL.64 [R1+0x13a8], R12 ;  /* 0x0013a80c01007387 */ /* 0x004fe80000100a00 */
[----:B------:R0:W-:Y:S04]  /*4f2a0*/  STL.64 [R1+0x370], R4 ;  /* 0x0003700401007387 */ /* 0x0001e80000100a00 */
[----:B------:R-:W2:Y:S01]  /*4f2b0*/  LDL.LU R25, [R1+0xb8] ;  /* 0x0000b80001197983 */ /* 0x000ea20000300800 */
[----:B0-----:R-:W-:-:S04]  /*4f2c0*/  IADD3 R4, P0, R10, R2, RZ ;  /* 0x000000020a047210 */ /* 0x001fc80007f1e0ff */
[----:B------:R-:W-:Y:S01]  /*4f2d0*/  LEA.HI.X.SX32 R5, R15, R3, 0x1, P0 ;  /* 0x000000030f057211 */ /* 0x000fe200000f0eff */
[----:B------:R-:W-:-:S04]  /*4f2e0*/  IMAD R10, R18, 0x16c, RZ ;  /* 0x0000016c120a7824 */ /* 0x000fc800078e02ff */
[----:B------:R0:W-:Y:S01]  /*4f2f0*/  STL.64 [R1+0x368], R4 ;  /* 0x0003680401007387 */ /* 0x0001e20000100a00 */
[----:B------:R-:W-:-:S03]  /*4f300*/  IMAD R12, R18, 0x16e, RZ ;  /* 0x0000016e120c7824 */ /* 0x000fc600078e02ff */
[----:B------:R-:W4:Y:S01]  /*4f310*/  LDL.LU.64 R22, [R1+0x158] ;  /* 0x0001580001167983 */ /* 0x000f220000300a00 */
[-C--:B0-----:R-:W-:Y:S02]  /*4f320*/  IADD3 R4, P0, R6, R2.reuse, RZ ;  /* 0x0000000206047210 */ /* 0x081fe40007f1e0ff */
[----:B------:R-:W-:Y:S02]  /*4f330*/  PRMT R6, R29, 0x7632, R6 ;  /* 0x000076321d067816 */ /* 0x000fe40000000006 */
[----:B------:R-:W-:Y:S02]  /*4f340*/  MOV R29, c[0x0][0x1c8] ;  /* 0x00007200001d7a02 */ /* 0x000fe40000000f00 */
[----:B------:R-:W-:Y:S01]  /*4f350*/  LEA.HI.X.SX32 R5, R26, R3, 0x1, P0 ;  /* 0x000000031a057211 */ /* 0x000fe200000f0eff */
[----:B-----5:R0:W-:Y:S01]  /*4f360*/  STG.E.U16 [R16.64], R6 ;  /* 0x0000000610007986 */ /* 0x0201e2000c101504 */
[----:B------:R-:W-:Y:S01]  /*4f370*/  IADD3 R14, P0, R10, R2, RZ ;  /* 0x000000020a0e7210 */ /* 0x000fe20007f1e0ff */
[----:B------:R-:W-:-:S02]  /*4f380*/  IMAD R26, R18, 0xb7, RZ ;  /* 0x000000b7121a7824 */ /* 0x000fc400078e02ff */
[----:B0-----:R-:W-:-:S05]  /*4f390*/  IMAD R17, R29, 0xb6, RZ ;  /* 0x000000b61d117824 */ /* 0x001fca00078e02ff */
[-C--:B------:R-:W-:Y:S02]  /*4f3a0*/  LEA.HI.X.SX32 R15, R17, R3.reuse, 0x1, P0 ;  /* 0x00000003110f7211 */ /* 0x080fe400000f0eff */
[----:B------:R-:W-:Y:S01]  /*4f3b0*/  IADD3 R12, P0, R12, R2, RZ ;  /* 0x000000020c0c7210 */ /* 0x000fe20007f1e0ff */
[----:B------:R0:W-:Y:S01]  /*4f3c0*/  STL.64 [R1+0x360], R4 ;  /* 0x0003600401007387 */ /* 0x0001e20000100a00 */
[----:B------:R-:W-:Y:S01]  /*4f3d0*/  PRMT R6, R24, 0x7632, R6 ;  /* 0x0000763218067816 */ /* 0x000fe20000000006 */
[----:B------:R-:W-:Y:S01]  /*4f3e0*/  IMAD R10, R18, 0x170, RZ ;  /* 0x00000170120a7824 */ /* 0x000fe200078e02ff */
[----:B------:R-:W-:Y:S01]  /*4f3f0*/  LEA.HI.X.SX32 R13, R26, R3, 0x1, P0 ;  /* 0x000000031a0d7211 */ /* 0x000fe200000f0eff */
[----:B------:R1:W-:Y:S04]  /*4f400*/  STG.E.U16 [R8.64], R24 ;  /* 0x0000001808007986 */ /* 0x0003e8000c101504 */
[----:B0-----:R-:W5:Y:S01]  /*4f410*/  LDL.LU.64 R4, [R1+0x150] ;  /* 0x0001500001047983 */ /* 0x001f620000300a00 */
[----:B-1----:R-:W-:-:S03]  /*4f420*/  IMAD.MOV.U32 R24, RZ, RZ, c[0x0][0x1c8] ;  /* 0x00007200ff187624 */ /* 0x002fc600078e00ff */
[----:B------:R-:W5:Y:S04]  /*4f430*/  LDL.LU R29, [R1+0xc8] ;  /* 0x0000c800011d7983 */ /* 0x000f680000300800 */
[----:B------:R0:W-:Y:S01]  /*4f440*/  STL.64 [R1+0x358], R14 ;  /* 0x0003580e01007387 */ /* 0x0001e20000100a00 */
[----:B------:R-:W-:-:S03]  /*4f450*/  IMAD R24, R24, 0xb8, RZ ;  /* 0x000000b818187824 */ /* 0x000fc600078e02ff */
[----:B------:R-:W2:Y:S04]  /*4f460*/  LDL.LU.64 R8, [R1+0x148] ;  /* 0x0001480001087983 */ /* 0x000ea80000300a00 */
[----:B------:R1:W-:Y:S01]  /*4f470*/  STL.64 [R1+0x350], R12 ;  /* 0x0003500c01007387 */ /* 0x0003e20000100a00 */
[C---:B0-----:R-:W-:Y:S02]  /*4f480*/  IMAD R14, R18.reuse, 0x172, RZ ;  /* 0x00000172120e7824 */ /* 0x041fe400078e02ff */
[----:B------:R-:W-:Y:S01]  /*4f490*/  IMAD R26, R18, 0xb9, RZ ;  /* 0x000000b9121a7824 */ /* 0x000fe200078e02ff */
[----:B---3--:R0:W-:Y:S04]  /*4f4a0*/  STG.E.U16 [R20.64], R6 ;  /* 0x0000000614007986 */ /* 0x0081e8000c101504 */
[----:B------:R-:W3:Y:S01]  /*4f4b0*/  LDL.LU.64 R16, [R1+0x140] ;  /* 0x0001400001107983 */ /* 0x000ee20000300a00 */
[----:B-1----:R-:W-:-:S04]  /*4f4c0*/  IADD3 R12, P0, R10, R2, RZ ;  /* 0x000000020a0c7210 */ /* 0x002fc80007f1e0ff */
[-C--:B------:R-:W-:Y:S02]  /*4f4d0*/  LEA.HI.X.SX32 R13, R24, R3.reuse, 0x1, P0 ;  /* 0x00000003180d7211 */ /* 0x080fe400000f0eff */
[----:B------:R-:W-:Y:S01]  /*4f4e0*/  IADD3 R14, P0, R14, R2, RZ ;  /* 0x000000020e0e7210 */ /* 0x000fe20007f1e0ff */
[----:B0-----:R-:W2:Y:S03]  /*4f4f0*/  LDL.LU R21, [R1+0x9c] ;  /* 0x00009c0001157983 */ /* 0x001ea60000300800 */
[----:B------:R-:W-:Y:S01]  /*4f500*/  LEA.HI.X.SX32 R15, R26, R3, 0x1, P0 ;  /* 0x000000031a0f7211 */ /* 0x000fe200000f0eff */
[----:B------:R0:W-:Y:S04]  /*4f510*/  STL.64 [R1+0x340], R12 ;  /* 0x0003400c01007387 */ /* 0x0001e80000100a00 */
[----:B0-----:R-:W2:Y:S04]  /*4f520*/  LDL.LU.64 R12, [R1+0x13a8] ;  /* 0x0013a800010c7983 */ /* 0x001ea80000300a00 */
[----:B------:R0:W-:Y:S04]  /*4f530*/  STL.64 [R1+0x330], R14 ;  /* 0x0003300e01007387 */ /* 0x0001e80000100a00 */
[----:B0-----:R-:W2:Y:S01]  /*4f540*/  LDL.LU R15, [R1+0x5c] ;  /* 0x00005c00010f7983 */ /* 0x001ea20000300800 */
[----:B------:R-:W-:Y:S01]  /*4f550*/  MOV R20, c[0x0][0x1c8] ;  /* 0x0000720000147a02 */ /* 0x000fe20000000f00 */
[----:B------:R-:W-:-:S04]  /*4f560*/  IMAD R10, R18, 0x174, RZ ;  /* 0x00000174120a7824 */ /* 0x000fc800078e02ff */
[----:B------:R-:W-:Y:S01]  /*4f570*/  IMAD R20, R20, 0xba, RZ ;  /* 0x000000ba14147824 */ /* 0x000fe200078e02ff */
[----:B------:R-:W-:Y:S01]  /*4f580*/  IADD3 R24, P0, R10, R2, RZ ;  /* 0x000000020a187210 */ /* 0x000fe20007f1e0ff */
[C---:B------:R-:W-:Y:S02]  /*4f590*/  IMAD R26, R18.reuse, 0xbb, RZ ;  /* 0x000000bb121a7824 */ /* 0x040fe400078e02ff */
[----:B------:R-:W-:Y:S01]  /*4f5a0*/  IMAD R10, R18, 0x178, RZ ;  /* 0x00000178120a7824 */ /* 0x000fe200078e02ff */
[----:B--2---:R0:W-:Y:S04]  /*4f5b0*/  STL [R1+0x13a0], R15 ;  /* 0x0013a00f01007387 */ /* 0x0041e80000100800 */
[----:B0-----:R-:W2:Y:S01]  /*4f5c0*/  LDL.LU.64 R14, [R1+0x138] ;  /* 0x00013800010e7983 */ /* 0x001ea20000300a00 */
[----:B------:R-:W-:-:S03]  /*4f5d0*/  PRMT R6, R25, 0x7632, R6 ;  /* 0x0000763219067816 */ /* 0x000fc60000000006 */
[----:B------:R0:W-:Y:S04]  /*4f5e0*/  STG.E.U16 [R12.64], R25 ;  /* 0x000000190c007986 */ /* 0x0001e8000c101504 */
[----:B----4-:R1:W-:Y:S01]  /*4f5f0*/  STG.E.U16 [R22.64], R6 ;  /* 0x0000000616007986 */ /* 0x0103e2000c101504 */
[----:B0-----:R-:W-:Y:S01]  /*4f600*/  IMAD R12, R18, 0x176, RZ ;  /* 0x00000176120c7824 */ /* 0x001fe200078e02ff */
[----:B------:R-:W-:Y:S02]  /*4f610*/  LEA.HI.X.SX32 R25, R20, R3, 0x1, P0 ;  /* 0x0000000314197211 */ /* 0x000fe400000f0eff */
[----:B-----5:R0:W-:Y:S02]  /*4f620*/  STG.E.U16 [R4.64], R29 ;  /* 0x0000001d04007986 */ /* 0x0201e4000c101504 */
[----:B------:R-:W-:-:S02]  /*4f630*/  IADD3 R12, P0, R12, R2, RZ ;  /* 0x000000020c0c7210 */ /* 0x000fc40007f1e0ff */
[----:B-1----:R-:W4:Y:S01]  /*4f640*/  LDL.LU.64 R22, [R1+0x130] ;  /* 0x0001300001167983 */ /* 0x002f220000300a00 */
[----:B------:R-:W-:Y:S02]  /*4f650*/  PRMT R6, R29, 0x7632, R6 ;  /* 0x000076321d067816 */ /* 0x000fe40000000006 */
[----:B------:R-:W-:Y:S01]  /*4f660*/  LEA.HI.X.SX32 R13, R26, R3, 0x1, P0 ;  /* 0x000000031a0d7211 */ /* 0x000fe200000f0eff */
[----:B------:R1:W-:Y:S01]  /*4f670*/  STL.64 [R1+0x328], R24 ;  /* 0x0003281801007387 */ /* 0x0003e20000100a00 */
[----:B0-----:R-:W-:-:S05]  /*4f680*/  MOV R29, c[0x0][0x1c8] ;  /* 0x00007200001d7a02 */ /* 0x001fca0000000f00 */
[----:B------:R-:W-:Y:S01]  /*4f690*/  IMAD R20, R29, 0xbc, RZ ;  /* 0x000000bc1d147824 */ /* 0x000fe200078e02ff */
[----:B-1----:R-:W5:Y:S04]  /*4f6a0*/  LDL.LU.64 R24, [R1+0x128] ;  /* 0x0001280001187983 */ /* 0x002f680000300a00 */
[----:B------:R0:W-:Y:S01]  /*4f6b0*/  STL.64 [R1+0x320], R12 ;  /* 0x0003200c01007387 */ /* 0x0001e20000100a00 */
[----:B------:R-:W-:-:S03]  /*4f6c0*/  IMAD R4, R18, 0x17a, RZ ;  /* 0x0000017a12047824 */ /* 0x000fc600078e02ff */
[----:B------:R1:W-:Y:S01]  /*4f6d0*/  STG.E.U16 [R8.64], R6 ;  /* 0x0000000608007986 */ /* 0x0003e2000c101504 */
[----:B0-----:R-:W-:-:S04]  /*4f6e0*/  IADD3 R12, P0, R10, R2, RZ ;  /* 0x000000020a0c7210 */ /* 0x001fc80007f1e0ff */
[----:B------:R-:W-:Y:S01]  /*4f6f0*/  LEA.HI.X.SX32 R13, R20, R3, 0x1, P0 ;  /* 0x00000003140d7211 */ /* 0x000fe200000f0eff */
[----:B-1----:R-:W4:Y:S01]  /*4f700*/  LDL.LU.64 R8, [R1+0x120] ;  /* 0x0001200001087983 */ /* 0x002f220000300a00 */
[----:B------:R-:W-:-:S03]  /*4f710*/  IMAD R26, R18, 0xbd, RZ ;  /* 0x000000bd121a7824 */ /* 0x000fc600078e02ff */
[----:B------:R-:W4:Y:S04]  /*4f720*/  LDL.LU R29, [R1+0x2c] ;  /* 0x00002c00011d7983 */ /* 0x000f280000300800 */
[----:B------:R0:W-:Y:S01]  /*4f730*/  STL.64 [R1+0x318], R12 ;  /* 0x0003180c01007387 */ /* 0x0001e20000100a00 */
[----:B------:R-:W-:Y:S01]  /*4f740*/  PRMT R6, R21, 0x7632, R6 ;  /* 0x0000763215067816 */ /* 0x000fe20000000006 */
[----:B------:R-:W-:Y:S02]  /*4f750*/  IMAD R10, R18, 0x17c, RZ ;  /* 0x0000017c120a7824 */ /* 0x000fe400078e02ff */
[----:B---3--:R1:W-:Y:S01]  /*4f760*/  STG.E.U16 [R16.64], R21 ;  /* 0x0000001510007986 */ /* 0x0083e2000c101504 */
[----:B0-----:R-:W-:Y:S02]  /*4f770*/  IADD3 R12, P0, R4, R2, RZ ;  /* 0x00000002040c7210 */ /* 0x001fe40007f1e0ff */
[----:B-1----:R-:W-:Y:S01]  /*4f780*/  MOV R21, c[0x0][0x1c8] ;  /* 0x0000720000157a02 */ /* 0x002fe20000000f00 */
[----:B------:R-:W3:Y:S01]  /*4f790*/  LDL.LU.64 R16, [R1+0x118] ;  /* 0x0001180001107983 */ /* 0x000ee20000300a00 */
[----:B------:R-:W-:-:S03]  /*4f7a0*/  LEA.HI.X.SX32 R13, R26, R3, 0x1, P0 ;  /* 0x000000031a0d7211 */ /* 0x000fc600000f0eff */
[----:B------:R-:W-:Y:S02]  /*4f7b0*/  IMAD R21, R21, 0xbe, RZ ;  /* 0x000000be15157824 */ /* 0x000fe400078e02ff */
[----:B------:R0:W-:Y:S01]  /*4f7c0*/  STL.64 [R1+0x308], R12 ;  /* 0x0003080c01007387 */ /* 0x0001e20000100a00 */
[C---:B------:R-:W-:Y:S02]  /*4f7d0*/  IMAD R4, R18.reuse, 0x17e, RZ ;  /* 0x0000017e12047824 */ /* 0x040fe400078e02ff */
[----:B------:R-:W-:Y:S01]  /*4f7e0*/  IMAD R26, R18, 0xbf, RZ ;  /* 0x000000bf121a7824 */ /* 0x000fe200078e02ff */
[----:B0-----:R-:W-:-:S04]  /*4f7f0*/  IADD3 R12, P0, R10, R2, RZ ;  /* 0x000000020a0c7210 */ /* 0x001fc80007f1e0ff */
[----:B------:R-:W-:Y:S01]  /*4f800*/  LEA.HI.X.SX32 R13, R21, R3, 0x1, P0 ;  /* 0x00000003150d7211 */ /* 0x000fe200000f0eff */
[----:B--2---:R0:W-:Y:S04]  /*4f810*/  STG.E.U16 [R14.64], R6 ;  /* 0x000000060e007986 */ /* 0x0041e8000c101504 */
[----:B0-----:R-:W2:Y:S04]  /*4f820*/  LDL.LU R15, [R1+0x13a0] ;  /* 0x0013a000010f7983 */ /* 0x001ea80000300800 */
[----:B------:R-:W2:Y:S04]  /*4f830*/  LDL.LU.64 R20, [R1+0x110] ;  /* 0x0001100001147983 */ /* 0x000ea80000300a00 */
[----:B------:R0:W-:Y:S02]  /*4f840*/  STL.64 [R1+0x300], R12 ;  /* 0x0003000c01007387 */ /* 0x0001e40000100a00 */
[----:B0-----:R-:W-:-:S04]  /*4f850*/  IADD3 R12, P0, R4, R2, RZ ;  /* 0x00000002040c7210 */ /* 0x001fc80007f1e0ff */
[----:B------:R-:W-:-:S05]  /*4f860*/  LEA.HI.X.SX32 R13, R26, R3, 0x1, P0 ;  /* 0x000000031a0d7211 */ /* 0x000fca00000f0eff */
[----:B------:R0:W-:Y:S04]  /*4f870*/  STL.64 [R1+0x2f0], R12 ;  /* 0x0002f00c01007387 */ /* 0x0001e80000100a00 */
[----:B0-----:R-:W2:Y:S01]  /*4f880*/  LDL.LU.64 R12, [R1+0x100] ;  /* 0x00010000010c7983 */ /* 0x001ea20000300a00 */
[----:B------:R-:W-:-:S05]  /*4f890*/  IMAD R10, R18, 0x180, RZ ;  /* 0x00000180120a7824 */ /* 0x000fca00078e02ff */
[----:B------:R-:W-:Y:S01]  /*4f8a0*/  IADD3 R14, P0, R10, R2, RZ ;  /* 0x000000020a0e7210 */ /* 0x000fe20007f1e0ff */
[C---:B------:R-:W-:Y:S02]  /*4f8b0*/  IMAD R4, R18.reuse, 0x182, RZ ;  /* 0x0000018212047824 */ /* 0x040fe400078e02ff */
[C---:B------:R-:W-:Y:S02]  /*4f8c0*/  IMAD R26, R18.reuse, 0xc1, RZ ;  /* 0x000000c1121a7824 */ /* 0x040fe400078e02ff */
[----:B------:R-:W-:Y:S01]  /*4f8d0*/  IMAD R10, R18, 0x184, RZ ;  /* 0x00000184120a7824 */ /* 0x000fe200078e02ff */
[----:B--2---:R0:W-:Y:S04]  /*4f8e0*/  STL.64 [R1+0x1398], R12 ;  /* 0x0013980c01007387 */ /* 0x0041e80000100a00 */
[----:B0-----:R-:W2:Y:S01]  /*4f8f0*/  LDL.LU.64 R12, [R1+0x108] ;  /* 0x00010800010c7983 */ /* 0x001ea20000300a00 */
[----:B------:R-:W-:-:S03]  /*4f900*/  PRMT R6, R15, 0x7632, R6 ;  /* 0x000076320f067816 */ /* 0x000fc60000000006 */
[----:B----4-:R-:W-:Y:S04]  /*4f910*/  STG.E.U16 [R22.64], R15 ;  /* 0x0000000f16007986 */ /* 0x010fe8000c101504 */
[----:B-----5:R0:W-:Y:S02]  /*4f920*/  STG.E.U16 [R24.64], R6 ;  /* 0x0000000618007986 */ /* 0x0201e4000c101504 */
[----:B0-----:R-:W-:Y:S02]  /*4f930*/  IMAD.MOV.U32 R25, RZ, RZ, c[0x0][0x1c8] ;  /* 0x00007200ff197624 */ /* 0x001fe400078e00ff */
[----:B------:R-:W4:Y:S02]  /*4f940*/  LDL.LU R24, [R1+0x8c] ;  /* 0x00008c0001187983 */ /* 0x000f240000300800 */
[----:B------:R-:W-:-:S05]  /*4f950*/  IMAD R25, R25, 0xc0, RZ ;  /* 0x000000c019197824 */ /* 0x000fca00078e02ff */
[----:B------:R-:W-:Y:S01]  /*4f960*/  LEA.HI.X.SX32 R15, R25, R3, 0x1, P0 ;  /* 0x00000003190f7211 */ /* 0x000fe200000f0eff */
[----:B------:R0:W-:Y:S04]  /*4f970*/  STG.E.U16 [R8.64], R29 ;  /* 0x0000001d08007986 */ /* 0x0001e8000c101504 */
[----:B------:R1:W-:Y:S01]  /*4f980*/  STL.64 [R1+0x2e8], R14 ;  /* 0x0002e80e01007387 */ /* 0x0003e20000100a00 */
[----:B------:R-:W-:Y:S02]  /*4f990*/  PRMT R6, R29, 0x7632, R6 ;  /* 0x000076321d067816 */ /* 0x000fe40000000006 */
[----:B0-----:R-:W-:Y:S02]  /*4f9a0*/  MOV R29, c[0x0][0x1c8] ;  /* 0x00007200001d7a02 */ /* 0x001fe40000000f00 */
[----:B-1----:R-:W-:-:S02]  /*4f9b0*/  IADD3 R14, P0, R4, R2, RZ ;  /* 0x00000002040e7210 */ /* 0x002fc40007f1e0ff */
[----:B------:R-:W5:Y:S02]  /*4f9c0*/  LDL.LU.64 R4, [R1+0xf8] ;  /* 0x0000f80001047983 */ /* 0x000f640000300a00 */
[----:B------:R-:W-:Y:S01]  /*4f9d0*/  LEA.HI.X.SX32 R15, R26, R3, 0x1, P0 ;  /* 0x000000031a0f7211 */ /* 0x000fe200000f0eff */
[----:B------:R-:W-:Y:S01]  /*4f9e0*/  IMAD R29, R29, 0xc2, RZ ;  /* 0x000000c21d1d7824 */ /* 0x000fe200078e02ff */
[----:B------:R-:W5:Y:S01]  /*4f9f0*/  LDL.LU R25, [R1+0x4c] ;  /* 0x00004c0001197983 */ /* 0x000f620000300800 */
[----:B------:R-:W-:-:S03]  /*4fa00*/  IMAD R8, R18, 0x186, RZ ;  /* 0x0000018612087824 */ /* 0x000fc600078e02ff */
[----:B------:R0:W-:Y:S01]  /*4fa10*/  STL.64 [R1+0x2e0], R14 ;  /* 0x0002e00e01007387 */ /* 0x0001e20000100a00 */
[----:B------:R-:W-:-:S03]  /*4fa20*/  IMAD R26, R18, 0xc3, RZ ;  /* 0x000000c3121a7824 */ /* 0x000fc600078e02ff */
[----:B---3--:R1:W-:Y:S04]  /*4fa30*/  STG.E.U16 [R16.64], R6 ;  /* 0x0000000610007986 */ /* 0x0083e8000c101504 */
[----:B------:R-:W3:Y:S01]  /*4fa40*/  LDL.LU.64 R22, [R1+0xf0] ;  /* 0x0000f00001167983 */ /* 0x000ee20000300a00 */
[----:B0-----:R-:W-:-:S04]  /*4fa50*/  IADD3 R14, P0, R10, R2, RZ ;  /* 0x000000020a0e7210 */ /* 0x001fc80007f1e0ff */
[-C--:B------:R-:W-:Y:S02]  /*4fa60*/  LEA.HI.X.SX32 R15, R29, R3.reuse, 0x1, P0 ;  /* 0x000000031d0f7211 */ /* 0x080fe400000f0eff */
[----:B------:R-:W-:Y:S02]  /*4fa70*/  IADD3 R8, P0, R8, R2, RZ ;  /* 0x0000000208087210 */ /* 0x000fe40007f1e0ff */
[----:B-1----:R-:W-:Y:S01]  /*4fa80*/  PRMT R6, R27, 0x7632, R6 ;  /* 0x000076321b067816 */ /* 0x002fe20000000006 */
[----:B------:R0:W-:Y:S01]  /*4fa90*/  STL.64 [R1+0x2d8], R14 ;  /* 0x0002d80e01007387 */ /* 0x0001e20000100a00 */
[----:B------:R-:W-:-:S03]  /*4faa0*/  LEA.HI.X.SX32 R9, R26, R3, 0x1, P0 ;  /* 0x000000031a097211 */ /* 0x000fc600000f0eff */
[----:B------:R-:W-:Y:S04]  /*4fab0*/  STG.E.U16 [R20.64], R27 ;  /* 0x0000001b14007986 */ /* 0x000fe8000c101504 */
[----:B0-----:R-:W3:Y:S04]  /*4fac0*/  LDL.LU.64 R14, [R1+0xe8] ;  /* 0x0000e800010e7983 */ /* 0x001ee80000300a00 */
[----:B------:R-:W3:Y:S04]  /*4fad0*/  LDL.LU R29, [R1+0x1c] ;  /* 0x00001c00011d7983 */ /* 0x000ee80000300800 */
[----:B------:R-:W3:Y:S04]  /*4fae0*/  LDL.LU.64 R16, [R1+0xe0] ;  /* 0x0000e00001107983 */ /* 0x000ee80000300a00 */
[----:B------:R-:W-:Y:S04]  /*4faf0*/  STL.64 [R1+0x2d0], R8 ;  /* 0x0002d00801007387 */ /* 0x000fe80000100a00 */
[----:B--2---:R0:W-:Y:S04]  /*4fb00*/  STG.E.U16 [R12.64], R6 ;  /* 0x000000060c007986 */ /* 0x0041e8000c101504 */
[----:B0-----:R-:W2:Y:S01]  /*4fb10*/  LDL.LU.64 R12, [R1+0x1398] ;  /* 0x00139800010c7983 */ /* 0x001ea20000300a00 */
[----:B------:R-:W-:Y:S01]  /*4fb20*/  MOV R21, c[0x0][0x1c8] ;  /* 0x0000720000157a02 */ /* 0x000fe20000000f00 */
[----:B------:R-:W-:-:S04]  /*4fb30*/  IMAD R10, R18, 0x188, RZ ;  /* 0x00000188120a7824 */ /* 0x000fc800078e02ff */
[----:B------:R-:W-:Y:S01]  /*4fb40*/  IMAD R21, R21, 0xc4, RZ ;  /* 0x000000c415157824 */ /* 0x000fe200078e02ff */
[----:B------:R-:W-:-:S04]  /*4fb50*/  IADD3 R8, P0, R10, R2, RZ ;  /* 0x000000020a087210 */ /* 0x000fc80007f1e0ff */
[----:B------:R-:W-:-:S05]  /*4fb60*/  LEA.HI.X.SX32 R9, R21, R3, 0x1, P0 ;  /* 0x0000000315097211 */ /* 0x000fca00000f0eff */
[----:B------:R0:W-:Y:S04]  /*4fb70*/  STL.64 [R1+0x2c0], R8 ;  /* 0x0002c00801007387 */ /* 0x0001e80000100a00 */
[----:B0-----:R-:W3:Y:S01]  /*4fb80*/  LDL.LU.64 R8, [R1+0xd8] ;  /* 0x0000d80001087983 */ /* 0x001ee20000300a00 */
[C---:B------:R-:W-:Y:S02]  /*4fb90*/  IMAD R27, R18.reuse, 0x18a, RZ ;  /* 0x0000018a121b7824 */ /* 0x040fe400078e02ff */
[----:B------:R-:W-:-:S03]  /*4fba0*/  IMAD R26, R18, 0xc5, RZ ;  /* 0x000000c5121a7824 */ /* 0x000fc600078e02ff */
[----:B------:R-:W-:Y:S02]  /*4fbb0*/  IADD3 R20, P0, R27, R2, RZ ;  /* 0x000000021b147210 */ /* 0x000fe40007f1e0ff */
[----:B----4-:R-:W-:Y:S01]  /*4fbc0*/  PRMT R6, R24, 0x7632, R6 ;  /* 0x0000763218067816 */ /* 0x010fe20000000006 */
[----:B------:R-:W-:Y:S01]  /*4fbd0*/  IMAD R10, R18, 0x18c, RZ ;  /* 0x0000018c120a7824 */ /* 0x000fe200078e02ff */
[----:B------:R-:W-:Y:S01]  /*4fbe0*/  LEA.HI.X.SX32 R21, R26, R3, 0x1, P0 ;  /* 0x000000031a157211 */ /* 0x000fe200000f0eff */
[C---:B------:R-:W-:Y:S02]  /*4fbf0*/  IMAD R27, R18.reuse, 0x18e, RZ ;  /* 0x0000018e121b7824 */ /* 0x040fe400078e02ff */
[----:B------:R-:W-:Y:S01]  /*4fc00*/  IMAD R26, R18, 0xc7, RZ ;  /* 0x000000c7121a7824 */ /* 0x000fe200078e02ff */
[----:B--2---:R0:W-:Y:S04]  /*4fc10*/  STG.E.U16 [R12.64], R24 ;  /* 0x000000180c007986 */ /* 0x0041e8000c101504 */
[----:B0-----:R-:W2:Y:S01]  /*4fc20*/  LDL.LU.64 R12, [R1+0xd0] ;  /* 0x0000d000010c7983 */ /* 0x001ea20000300a00 */
[----:B------:R-:W-:-:S03]  /*4fc30*/  MOV R24, c[0x0][0x1c8] ;  /* 0x0000720000187a02 */ /* 0x000fc60000000f00 */
[----:B------:R0:W-:Y:S02]  /*4fc40*/  STL.64 [R1+0x2b0], R20 ;  /* 0x0002b01401007387 */ /* 0x0001e40000100a00 */
[----:B------:R-:W-:Y:S02]  /*4fc50*/  IMAD R24, R24, 0xc6, RZ ;  /* 0x000000c618187824 */ /* 0x000fe400078e02ff */
[----:B-----5:R1:W-:Y:S01]  /*4fc60*/  STG.E.U16 [R4.64], R6 ;  /* 0x0000000604007986 */ /* 0x0203e2000c101504 */
[----:B0-----:R-:W-:-:S04]  /*4fc70*/  IADD3 R20, P0, R10, R2, RZ ;  /* 0x000000020a147210 */ /* 0x001fc80007f1e0ff */
[----:B------:R-:W-:Y:S01]  /*4fc80*/  LEA.HI.X.SX32 R21, R24, R3, 0x1, P0 ;  /* 0x0000000318157211 */ /* 0x000fe200000f0eff */
[----:B-1----:R-:W4:Y:S04]  /*4fc90*/  LDL.LU.64 R4, [R1+0x1390] ;  /* 0x0013900001047983 */ /* 0x002f280000300a00 */
[----:B------:R0:W-:Y:S01]  /*4fca0*/  STL.64 [R1+0x2a0], R20 ;  /* 0x0002a01401007387 */ /* 0x0001e20000100a00 */
[----:B------:R-:W-:Y:S01]  /*4fcb0*/  IMAD R10, R18, 0x190, RZ ;  /* 0x00000190120a7824 */ /* 0x000fe200078e02ff */
[----:B------:R-:W-:Y:S02]  /*4fcc0*/  PRMT R6, R25, 0x7632, R6 ;  /* 0x0000763219067816 */ /* 0x000fe40000000006 */
[----:B---3--:R1:W-:Y:S01]  /*4fcd0*/  STG.E.U16 [R22.64], R25 ;  /* 0x0000001916007986 */ /* 0x0083e2000c101504 */
[----:B0-----:R-:W-:-:S04]  /*4fce0*/  IADD3 R20, P0, R27, R2, RZ ;  /* 0x000000021b147210 */ /* 0x001fc80007f1e0ff */
[----:B------:R-:W-:Y:S01]  /*4fcf0*/  LEA.HI.X.SX32 R21, R26, R3, 0x1, P0 ;  /* 0x000000031a157211 */ /* 0x000fe200000f0eff */
[----:B-1----:R-:W3:Y:S01]  /*4fd00*/  LDL.LU.64 R22, [R1+0x1388] ;  /* 0x0013880001167983 */ /* 0x002ee20000300a00 */
[----:B------:R-:W-:-:S03]  /*4fd10*/  IMAD R28, R28, 0xc8, RZ ;  /* 0x000000c81c1c7824 */ /* 0x000fc600078e02ff */
[----:B------:R-:W5:Y:S04]  /*4fd20*/  LDL.LU.64 R24, [R1+0x80] ;  /* 0x0000800001187983 */ /* 0x000f680000300a00 */
[----:B------:R0:W-:Y:S01]  /*4fd30*/  STL.64 [R1+0x298], R20 ;  /* 0x0002981401007387 */ /* 0x0001e20000100a00 */
[----:B------:R-:W-:-:S03]  /*4fd40*/  IMAD R27, R18, 0x192, RZ ;  /* 0x00000192121b7824 */ /* 0x000fc600078e02ff */
[----:B------:R1:W-:Y:S01]  /*4fd50*/  STG.E.U16 [R14.64], R6 ;  /* 0x000000060e007986 */ /* 0x0003e2000c101504 */
[----:B0-----:R-:W-:-:S04]  /*4fd60*/  IADD3 R20, P0, R10, R2, RZ ;  /* 0x000000020a147210 */ /* 0x001fc80007f1e0ff */
[----:B------:R-:W-:Y:S01]  /*4fd70*/  LEA.HI.X.SX32 R21, R28, R3, 0x1, P0 ;  /* 0x000000031c157211 */ /* 0x000fe200000f0eff */
[----:B-1----:R-:W3:Y:S01]  /*4fd80*/  LDL.LU.64 R14, [R1+0x1380] ;  /* 0x00138000010e7983 */ /* 0x002ee20000300a00 */
[----:B------:R-:W-:-:S03]  /*4fd90*/  IMAD R26, R18, 0xc9, RZ ;  /* 0x000000c9121a7824 */ /* 0x000fc600078e02ff */
[----:B------:R0:W-:Y:S01]  /*4fda0*/  STL.64 [R1+0x280], R20 ;  /* 0x0002801401007387 */ /* 0x0001e20000100a00 */
[----:B------:R-:W-:Y:S01]  /*4fdb0*/  IMAD R10, R18, 0x194, RZ ;  /* 0x00000194120a7824 */ /* 0x000fe200078e02ff */
[----:B------:R-:W-:Y:S02]  /*4fdc0*/  PRMT R6, R29, 0x7632, R6 ;  /* 0x000076321d067816 */ /* 0x000fe40000000006 */
[----:B------:R1:W-:Y:S01]  /*4fdd0*/  STG.E.U16 [R16.64], R29 ;  /* 0x0000001d10007986 */ /* 0x0003e2000c101504 */
[----:B0-----:R-:W-:-:S04]  /*4fde0*/  IADD3 R20, P0, R27, R2, RZ ;  /* 0x000000021b147210 */ /* 0x001fc80007f1e0ff */
[----:B------:R-:W-:Y:S01]  /*4fdf0*/  LEA.HI.X.SX32 R21, R26, R3, 0x1, P0 ;  /* 0x000000031a157211 */ /* 0x000fe200000f0eff */
[----:B------:R-:W-:Y:S01]  /*4fe00*/  IMAD.MOV.U32 R26, RZ, RZ, c[0x0][0x1c8] ;  /* 0x00007200ff1a7624 */ /* 0x000fe200078e00ff */
[----:B-1----:R-:W3:Y:S04]  /*4fe10*/  LDL.LU.64 R16, [R1+0x1378] ;  /* 0x0013780001107983 */ /* 0x002ee80000300a00 */
[----:B------:R-:W3:Y:S04]  /*4fe20*/  LDL.LU.64 R28, [R1+0x40] ;  /* 0x00004000011c7983 */ /* 0x000ee80000300a00 */
[----:B------:R0:W-:Y:S01]  /*4fe30*/  STL.64 [R1+0x278], R20 ;  /* 0x0002781401007387 */ /* 0x0001e20000100a00 */
[----:B------:R-:W-:-:S03]  /*4fe40*/  IMAD R27, R18, 0x196, RZ ;  /* 0x00000196121b7824 */ /* 0x000fc600078e02ff */
[----:B------:R1:W-:Y:S01]  /*4fe50*/  STG.E.U16 [R8.64], R6 ;  /* 0x0000000608007986 */ /* 0x0003e2000c101504 */
[----:B0-----:R-:W-:Y:S01]  /*4fe60*/  IMAD R21, R26, 0xca, RZ ;  /* 0x000000ca1a157824 */ /* 0x001fe200078e02ff */
[----:B------:R-:W-:Y:S02]  /*4fe70*/  IADD3 R20, P0, R10, R2, RZ ;  /* 0x000000020a147210 */ /* 0x000fe40007f1e0ff */
[----:B-1----:R-:W3:Y:S02]  /*4fe80*/  LDL.LU.64 R8, [R1+0x1370] ;  /* 0x0013700001087983 */ /* 0x002ee40000300a00 */
[----:B------:R-:W-:Y:S01]  /*4fe90*/  LEA.HI.X.SX32 R21, R21, R3, 0x1, P0 ;  /* 0x0000000315157211 */ /* 0x000fe200000f0eff */
[----:B------:R-:W-:-:S04]  /*4fea0*/  IMAD R26, R18, 0xcb, RZ ;  /* 0x000000cb121a7824 */ /* 0x000fc800078e02ff */
[----:B------:R0:W-:Y:S01]  /*4feb0*/  STL.64 [R1+0x268], R20 ;  /* 0x0002681401007387 */ /* 0x0001e20000100a00 */
[----:B------:R-:W-:Y:S01]  /*4fec0*/  IMAD R10, R18, 0x198, RZ ;  /* 0x00000198120a7824 */ /* 0x000fe200078e02ff */
[----:B------:R-:W-:Y:S02]  /*4fed0*/  PRMT R6, R11, 0x7632, R6 ;  /* 0x000076320b067816 */ /* 0x000fe40000000006 */
[----:B0-----:R-:W-:-:S04]  /*4fee0*/  IADD3 R20, P0, R27, R2, RZ ;  /* 0x000000021b147210 */ /* 0x001fc80007f1e0ff */
[----:B------:R-:W-:Y:S01]  /*4fef0*/  LEA.HI.X.SX32 R21, R26, R3, 0x1, P0 ;  /* 0x000000031a157211 */ /* 0x000fe200000f0eff */
[----:B--2---:R0:W-:Y:S04]  /*4ff00*/  STG.E.U16 [R12.64], R11 ;  /* 0x0000000b0c007986 */ /* 0x0041e8000c101504 */
[----:B0-----:R-:W2:Y:S04]  /*4ff10*/  LDL.LU.64 R12, [R1+0x1368] ;  /* 0x00136800010c7983 */ /* 0x001ea80000300a00 */
[----:B------:R-:W5:Y:S04]  /*4ff20*/  LDL.LU R26, [R1+0x7c] ;  /* 0x00007c00011a7983 */ /* 0x000f680000300800 */
[----:B------:R0:W-:Y:S02]  /*4ff30*/  STL.64 [R1+0x260], R20 ;  /* 0x0002601401007387 */ /* 0x0001e40000100a00 */
[----:B0-----:R-:W-:-:S02]  /*4ff40*/  IADD3 R20, P0, R10, R2, RZ ;  /* 0x000000020a147210 */ /* 0x001fc40007f1e0ff */
[----:B------:R-:W2:Y:S01]  /*4ff50*/  LDL.LU.64 R10, [R1+0x90] ;  /* 0x00009000010a7983 */ /* 0x000ea20000300a00 */
[----:B------:R-:W-:-:S05]  /*4ff60*/  MOV R21, c[0x0][0x1c8] ;  /* 0x0000720000157a02 */ /* 0x000fca0000000f00 */
[----:B------:R-:W-:Y:S02]  /*4ff70*/  IMAD R21, R21, 0xcc, RZ ;  /* 0x000000cc15157824 */ /* 0x000fe400078e02ff */
[----:B------:R-:W-:-:S03]  /*4ff80*/  IMAD R27, R18, 0x19a, RZ ;  /* 0x0000019a121b7824 */ /* 0x000fc600078e02ff */
[----:B------:R-:W-:-:S05]  /*4ff90*/  LEA.HI.X.SX32 R21, R21, R3, 0x1, P0 ;  /* 0x0000000315157211 */ /* 0x000fca00000f0eff */
[----:B------:R0:W-:Y:S02]  /*4ffa0*/  STL.64 [R1+0x258], R20 ;  /* 0x0002581401007387 */ /* 0x0001e40000100a00 */
[----:B0-----:R-:W-:Y:S02]  /*4ffb0*/  IADD3 R20, P0, R27, R2, RZ ;  /* 0x000000021b147210 */ /* 0x001fe40007f1e0ff */
[----:B------:R-:W-:Y:S01]  /*4ffc0*/  MOV R27, c[0x0][0x1c8] ;  /* 0x00007200001b7a02 */ /* 0x000fe20000000f00 */
[----:B--2---:R0:W-:Y:S04]  /*4ffd0*/  STG.E.U16 [R10.64], R6 ;  /* 0x000000060a007986 */ /* 0x0041e8000c101504 */
[----:B-----5:R1:W-:Y:S01]  /*4ffe0*/  STG.E.U16 [R24.64], R26 ;  /* 0x0000001a18007986 */ /* 0x0203e2000c101504 */
[----:B0-----:R-:W-:-:S03]  /*4fff0*/  IMAD R11, R18, 0xcd, RZ ;  /* 0x000000cd120b7824 */ /* 0x001fc600078e02ff */
[----:B-1----:R-:W2:Y:S02]  /*50000*/  LDL.LU.64 R24, [R1+0x1360] ;  /* 0x0013600001187983 */ /* 0x002ea40000300a00 */
[----:B------:R-:W-:Y:S01]  /*50010*/  LEA.HI.X.SX32 R21, R11, R3, 0x1, P0 ;  /* 0x000000030b157211 */ /* 0x000fe200000f0eff */
[----:B------:R-:W-:-:S04]  /*50020*/  IMAD R10, R18, 0x19c, RZ ;  /* 0x0000019c120a7824 */ /* 0x000fc800078e02ff */
[----:B------:R0:W-:Y:S01]  /*50030*/  STL.64 [R1+0x248], R20 ;  /* 0x0002481401007387 */ /* 0x0001e20000100a00 */
[----:B------:R-:W-:Y:S02]  /*50040*/  PRMT R6, R26, 0x7632, R6 ;  /* 0x000076321a067816 */ /* 0x000fe40000000006 */
[----:B0-----:R-:W-:Y:S02]  /*50050*/  MOV R21, c[0x0][0x1c8] ;  /* 0x0000720000157a02 */ /* 0x001fe40000000f00 */
[----:B------:R-:W-:Y:S02]  /*50060*/  IADD3 R20, P0, R10, R2, RZ ;  /* 0x000000020a147210 */ /* 0x000fe40007f1e0ff */
[----:B------:R-:W5:Y:S01]  /*50070*/  LDL.LU.64 R10, [R1+0x50] ;  /* 0x00005000010a7983 */ /* 0x000f620000300a00 */
[----:B------:R-:W-:Y:S02]  /*50080*/  IMAD R21, R21, 0xce, RZ ;  /* 0x000000ce15157824 */ /* 0x000fe400078e02ff */
[----:B------:R-:W-:-:S03]  /*50090*/  IMAD R26, R27, 0x19e, RZ ;  /* 0x0000019e1b1a7824 */ /* 0x000fc600078e02ff */
[----:B------:R-:W-:-:S05]  /*500a0*/  LEA.HI.X.SX32 R21, R21, R3, 0x1, P0 ;  /* 0x0000000315157211 */ /* 0x000fca00000f0eff */
[----:B------:R0:W-:Y:S02]  /*500b0*/  STL.64 [R1+0x238], R20 ;  /* 0x0002381401007387 */ /* 0x0001e40000100a00 */
[----:B0-----:R-:W-:Y:S02]  /*500c0*/  IADD3 R20, P0, R26, R2, RZ ;  /* 0x000000021a147210 */ /* 0x001fe40007f1e0ff */
[----:B------:R-:W3:Y:S04]  /*500d0*/  LDL.LU R26, [R1+0x3c] ;  /* 0x00003c00011a7983 */ /* 0x000ee80000300800 */
[----:B-----5:R0:W-:Y:S02]  /*500e0*/  STG.E.U16 [R10.64], R6 ;  /* 0x000000060a007986 */ /* 0x0201e4000c101504 */
[----:B0-----:R-:W-:-:S05]  /*500f0*/  IMAD R11, R27, 0xcf, RZ ;  /* 0x000000cf1b0b7824 */ /* 0x001fca00078e02ff */
[----:B------:R-:W-:Y:S01]  /*50100*/  LEA.HI.X.SX32 R21, R11, R3, 0x1, P0 ;  /* 0x000000030b157211 */ /* 0x000fe200000f0eff */
[----:B------:R-:W-:Y:S01]  /*50110*/  IMAD R10, R27, 0x1a0, RZ ;  /* 0x000001a01b0a7824 */ /* 0x000fe200078e02ff */
[----:B---3--:R0:W-:Y:S01]  /*50120*/  STG.E.U16 [R28.64], R26 ;  /* 0x0000001a1c007986 */ /* 0x0081e2000c101504 */
[----:B------:R-:W-:-:S03]  /*50130*/  PRMT R6, R26, 0x7632, R6 ;  /* 0x000076321a067816 */ /* 0x000fc60000000006 */
[----:B0-----:R-:W3:Y:S04]  /*50140*/  LDL.LU.64 R28, [R1+0x1358] ;  /* 0x00135800011c7983 */ /* 0x001ee80000300a00 */
[----:B------:R0:W-:Y:S01]  /*50150*/  STL.64 [R1+0x230], R20 ;  /* 0x0002301401007387 */ /* 0x0001e20000100a00 */
[----:B------:R-:W-:Y:S02]  /*50160*/  IMAD R26, R27, 0x1a2, RZ ;  /* 0x000001a21b1a7824 */ /* 0x000fe400078e02ff */
[----:B0-----:R-:W-:Y:S01]  /*50170*/  IMAD.MOV.U32 R21, RZ, RZ, c[0x0][0x1c8] ;  /* 0x00007200ff157624 */ /* 0x001fe200078e00ff */
[----:B------:R-:W-:Y:S02]  /*50180*/  IADD3 R20, P0, R10, R2, RZ ;  /* 0x000000020a147210 */ /* 0x000fe40007f1e0ff */
[----:B------:R-:W5:Y:S01]  /*50190*/  LDL.LU.64 R10, [R1+0x10] ;  /* 0x00001000010a7983 */ /* 0x000f620000300a00 */
[----:B------:R-:W-:-:S05]  /*501a0*/  IMAD R21, R21, 0xd0, RZ ;  /* 0x000000d015157824 */ /* 0x000fca00078e02ff */
[----:B------:R-:W-:-:S05]  /*501b0*/  LEA.HI.X.SX32 R21, R21, R3, 0x1, P0 ;  /* 0x0000000315157211 */ /* 0x000fca00000f0eff */
[----:B------:R0:W-:Y:S02]  /*501c0*/  STL.64 [R1+0x220], R20 ;  /* 0x0002201401007387 */ /* 0x0001e40000100a00 */
[----:B0-----:R-:W-:Y:S02]  /*501d0*/  IADD3 R20, P0, R26, R2, RZ ;  /* 0x000000021a147210 */ /* 0x001fe40007f1e0ff */
[----:B------:R-:W3:Y:S01]  /*501e0*/  LDL.LU R26, [R1+0xc] ;  /* 0x00000c00011a7983 */ /* 0x000ee20000300800 */
[----:B------:R-:W-:-:S03]  /*501f0*/  IMAD R18, R18, 0xd2, RZ ;  /* 0x000000d212127824 */ /* 0x000fc600078e02ff */
[----:B-----5:R0:W-:Y:S02]  /*50200*/  STG.E.U16 [R10.64], R6 ;  /* 0x000000060a007986 */ /* 0x0201e4000c101504 */
[C---:B0-----:R-:W-:Y:S02]  /*50210*/  IMAD R11, R27.reuse, 0xd1, RZ ;  /* 0x000000d11b0b7824 */ /* 0x041fe400078e02ff */
[----:B------:R-:W-:-:S03]  /*50220*/  IMAD R10, R27, 0x1a4, RZ ;  /* 0x000001a41b0a7824 */ /* 0x000fc600078e02ff */
[----:B------:R-:W-:-:S05]  /*50230*/  LEA.HI.X.SX32 R21, R11, R3, 0x1, P0 ;  /* 0x000000030b157211 */ /* 0x000fca00000f0eff */
[----:B------:R0:W-:Y:S04]  /*50240*/  STL.64 [R1+0x218], R20 ;  /* 0x0002181401007387 */ /* 0x0001e80000100a00 */
[----:B---3--:R1:W-:Y:S01]  /*50250*/  STG.E.U16 [R28.64], R26 ;  /* 0x0000001a1c007986 */ /* 0x0083e2000c101504 */
[----:B------:R-:W-:Y:S02]  /*50260*/  PRMT R6, R26, 0x7632, R6 ;  /* 0x000076321a067816 */ /* 0x000fe40000000006 */
[----:B0-----:R-:W-:Y:S02]  /*50270*/  IADD3 R20, P0, R10, R2, RZ ;  /* 0x000000020a147210 */ /* 0x001fe40007f1e0ff */
[----:B-1----:R-:W-:Y:S02]  /*50280*/  MOV R29, c[0x0][0x1c8] ;  /* 0x00007200001d7a02 */ /* 0x002fe40000000f00 */
[----:B------:R-:W-:-:S03]  /*50290*/  LEA.HI.X.SX32 R21, R18, R3, 0x1, P0 ;  /* 0x0000000312157211 */ /* 0x000fc600000f0eff */
[----:B------:R-:W-:Y:S01]  /*502a0*/  IMAD R26, R29, 0x1a6, RZ ;  /* 0x000001a61d1a7824 */ /* 0x000fe200078e02ff */
[----:B--2---:R0:W-:Y:S04]  /*502b0*/  STG.E.U16 [R24.64], R6 ;  /* 0x0000000618007986 */ /* 0x0041e8000c101504 */
[----:B------:R-:W-:Y:S01]  /*502c0*/  IADD3 R18, P0, R26, R2, RZ ;  /* 0x000000021a127210 */ /* 0x000fe20007f1e0ff */
[----:B0-----:R-:W2:Y:S04]  /*502d0*/  LDL.LU R24, [R1+0x6c] ;  /* 0x00006c0001187983 */ /* 0x001ea80000300800 */
[----:B------:R-:W3:Y:S01]  /*502e0*/  LDL.LU R25, [R1+0xac] ;  /* 0x0000ac0001197983 */ /* 0x000ee20000300800 */
[----:B------:R-:W-:-:S03]  /*502f0*/  MOV R26, R18 ;  /* 0x00000012001a7202 */ /* 0x000fc60000000f00 */
[----:B------:R0:W-:Y:S04]  /*50300*/  STL.64 [R1+0x208], R20 ;  /* 0x0002081401007387 */ /* 0x0001e80000100a00 */
[----:B0-----:R-:W5:Y:S04]  /*50310*/  LDL.LU.64 R20, [R1+0x1350] ;  /* 0x0013500001147983 */ /* 0x001f680000300a00 */
[----:B------:R0:W-:Y:S04]  /*50320*/  STL [R1+0x1340], R27 ;  /* 0x0013401b01007387 */ /* 0x0001e80000100800 */
[----:B------:R1:W-:Y:S01]  /*50330*/  STL [R1+0x1f8], R18 ;  /* 0x0001f81201007387 */ /* 0x0003e20000100800 */
[----:B0-----:R-:W-:-:S03]  /*50340*/  MOV R27, R19 ;  /* 0x00000013001b7202 */ /* 0x001fc60000000f00 */
[----:B-1----:R-:W2:Y:S01]  /*50350*/  LDL.LU.64 R18, [R1+0x1348] ;  /* 0x0013480001127983 */ /* 0x002ea20000300a00 */
[----:B------:R-:W-:Y:S01]  /*50360*/  PRMT R6, R7, 0x7632, R6 ;  /* 0x0000763207067816 */ /* 0x000fe20000000006 */
[C---:B------:R-:W-:Y:S02]  /*50370*/  IMAD R11, R29.reuse, 0xd3, RZ ;  /* 0x000000d31d0b7824 */ /* 0x040fe400078e02ff */
[----:B------:R-:W-:Y:S01]  /*50380*/  IMAD R10, R29, 0x1a8, RZ ;  /* 0x000001a81d0a7824 */ /* 0x000fe200078e02ff */
[----:B-----5:R-:W-:Y:S04]  /*50390*/  STG.E.U16 [R20.64], R7 ;  /* 0x0000000714007986 */ /* 0x020fe8000c101504 */
[----:B--2---:R0:W-:Y:S04]  /*503a0*/  STG.E.U16 [R18.64], R6 ;  /* 0x0000000612007986 */ /* 0x0041e8000c101504 */
[----:B------:R1:W-:Y:S01]  /*503b0*/  STG.E.U16 [R12.64], R24 ;  /* 0x000000180c007986 */ /* 0x0003e2000c101504 */
[----:B0-----:R-:W-:-:S03]  /*503c0*/  PRMT R6, R24, 0x7632, R6 ;  /* 0x0000763218067816 */ /* 0x001fc60000000006 */
[----:B-1----:R-:W0:Y:S01]  /*503d0*/  S2R R24, SR_TID.X ;  /* 0x0000000000187919 */ /* 0x002e220000002100 */
[----:B------:R-:W-:Y:S01]  /*503e0*/  IMAD.MOV.U32 R20, RZ, RZ, R26 ;  /* 0x000000ffff147224 */ /* 0x000fe200078e001a */
[----:B------:R-:W-:Y:S02]  /*503f0*/  MOV R26, c[0x0][0x1c8] ;  /* 0x00007200001a7a02 */ /* 0x000fe40000000f00 */
[----:B------:R-:W-:Y:S02]  /*50400*/  MOV R21, R27 ;  /* 0x0000001b00157202 */ /* 0x000fe40000000f00 */
[----:B------:R-:W-:Y:S01]  /*50410*/  LEA.HI.X.SX32 R21, R11, R3, 0x1, P0 ;  /* 0x000000030b157211 */ /* 0x000fe200000f0eff */
[----:B------:R-:W-:Y:S01]  /*50420*/  IMAD R26, R26, 0xd4, RZ ;  /* 0x000000d41a1a7824 */ /* 0x000fe200078e02ff */
[----:B------:R-:W-:Y:S01]  /*50430*/  IADD3 R20, P0, R10, R2, RZ ;  /* 0x000000020a147210 */ /* 0x000fe20007f1e0ff */
[----:B---3--:R-:W-:Y:S01]  /*50440*/  STL [R1+0x1344], R25 ;  /* 0x0013441901007387 */ /* 0x008fe20000100800 */
[----:B------:R-:W-:-:S03]  /*50450*/  IMAD R7, R29, 0x1aa, RZ ;  /* 0x000001aa1d077824 */ /* 0x000fc600078e02ff */
[----:B------:R-:W2:Y:S01]  /*50460*/  LDL.LU R28, [R1+0xbc] ;  /* 0x0000bc00011c7983 */ /* 0x000ea20000300800 */
[----:B------:R-:W-:-:S03]  /*50470*/  IMAD R11, R29, 0xd5, RZ ;  /* 0x000000d51d0b7824 */ /* 0x000fc600078e02ff */
[----:B------:R1:W-:Y:S01]  /*50480*/  STL [R1+0x1fc], R21 ;  /* 0x0001fc1501007387 */ /* 0x0003e20000100800 */
[----:B------:R-:W-:Y:S01]  /*50490*/  IMAD R10, R29, 0x1ac, RZ ;  /* 0x000001ac1d0a7824 */ /* 0x000fe200078e02ff */
[C---:B0-----:R-:W-:Y:S01]  /*504a0*/  LOP3.LUT R27, R24.reuse, 0x7f, RZ, 0xc0, !PT ;  /* 0x0000007f181b7812 */ /* 0x041fe200078ec0ff */
[----:B------:R-:W-:Y:S01]  /*504b0*/  IMAD.SHL.U32 R24, R24, 0x1000, RZ ;  /* 0x0000100018187824 */ /* 0x000fe200078e00ff */
[-C--:B-1----:R-:W-:Y:S02]  /*504c0*/  LEA.HI.X.SX32 R21, R26, R3.reuse, 0x1, P0 ;  /* 0x000000031a157211 */ /* 0x082fe400000f0eff */
[----:B------:R-:W-:Y:S02]  /*504d0*/  MOV R26, c[0x0][0x1c8] ;  /* 0x00007200001a7a02 */ /* 0x000fe40000000f00 */
[----:B------:R-:W-:Y:S02]  /*504e0*/  IADD3 R18, P0, R7, R2, RZ ;  /* 0x0000000207127210 */ /* 0x000fe40007f1e0ff */
[----:B------:R-:W-:Y:S01]  /*504f0*/  LOP3.LUT R24, R24, 0x6000, RZ, 0xc0, !PT ;  /* 0x0000600018187812 */ /* 0x000fe200078ec0ff */
[----:B------:R-:W-:Y:S01]  /*50500*/  IMAD R26, R26, 0xd6, RZ ;  /* 0x000000d61a1a7824 */ /* 0x000fe200078e02ff */
[----:B------:R-:W-:-:S02]  /*50510*/  LEA.HI.X.SX32 R19, R11, R3, 0x1, P0 ;  /* 0x000000030b137211 */ /* 0x000fc400000f0eff */
[----:B------:R-:W-:Y:S02]  /*50520*/  LEA R24, R27, R24, 0x4 ;  /* 0x000000181b187211 */ /* 0x000fe400078e20ff */
[----:B------:R-:W-:-:S04]  /*50530*/  IADD3 R12, P0, R10, R2, RZ ;  /* 0x000000020a0c7210 */ /* 0x000fc80007f1e0ff */
[----:B------:R-:W-:Y:S02]  /*50540*/  LEA.HI.X.SX32 R13, R26, R3, 0x1, P0 ;  /* 0x000000031a0d7211 */ /* 0x000fe400000f0eff */
[----:B------:R-:W0:Y:S04]  /*50550*/  LDS.128 R24, [R24] ;  /* 0x0000000018187984 */ /* 0x000e280000000c00 */
[----:B------:R-:W-:Y:S04]  /*50560*/  STL.64 [R1+0x1f0], R20 ;  /* 0x0001f01401007387 */ /* 0x000fe80000100a00 */
[----:B------:R-:W-:Y:S04]  /*50570*/  STL.64 [R1+0x1e8], R18 ;  /* 0x0001e81201007387 */ /* 0x000fe80000100a00 */
[----:B0-----:R0:W-:Y:S04]  /*50580*/  STL [R1+0x94], R25 ;  /* 0x0000941901007387 */ /* 0x0011e80000100800 */
[----:B------:R1:W-:Y:S04]  /*50590*/  STL.64 [R1+0x1e0], R12 ;  /* 0x0001e00c01007387 */ /* 0x0003e80000100a00 */
[----:B------:R-:W-:Y:S04]  /*505a0*/  STL.64 [R1+0x98], R26 ;  /* 0x0000981a01007387 */ /* 0x000fe80000100a00 */
[----:B0-----:R-:W3:Y:S04]  /*505b0*/  LDL.LU R25, [R1+0x1344] ;  /* 0x0013440001197983 */ /* 0x001ee80000300800 */
[----:B------:R0:W-:Y:S01]  /*505c0*/  STG.E.U16 [R8.64], R6 ;  /* 0x0000000608007986 */ /* 0x0001e2000c101504 */
[----:B------:R-:W-:Y:S01]  /*505d0*/  IMAD R7, R29, 0x1ae, RZ ;  /* 0x000001ae1d077824 */ /* 0x000fe200078e02ff */
[----:B-1----:R-:W-:-:S02]  /*505e0*/  MOV R12, R24 ;  /* 0x00000018000c7202 */ /* 0x002fc40000000f00 */
[----:B------:R-:W-:Y:S02]  /*505f0*/  MOV R24, c[0x0][0x1c8] ;  /* 0x0000720000187a02 */ /* 0x000fe40000000f00 */
[-C--:B------:R-:W-:Y:S01]  /*50600*/  IADD3 R10, P0, R7, R2.reuse, RZ ;  /* 0x00000002070a7210 */ /* 0x080fe20007f1e0ff */
[C---:B0-----:R-:W-:Y:S02]  /*50610*/  IMAD R9, R29.reuse, 0xd7, RZ ;  /* 0x000000d71d097824 */ /* 0x041fe400078e02ff */
[----:B------:R-:W-:Y:S02]  /*50620*/  IMAD R8, R29, 0x1b0, RZ ;  /* 0x000001b01d087824 */ /* 0x000fe400078e02ff */
[----:B------:R-:W-:Y:S01]  /*50630*/  IMAD R24, R24, 0xd8, RZ ;  /* 0x000000d818187824 */ /* 0x000fe200078e02ff */
[----:B------:R-:W-:Y:S02]  /*50640*/  LEA.HI.X.SX32 R11, R9, R3, 0x1, P0 ;  /* 0x00000003090b7211 */ /* 0x000fe400000f0eff */
[----:B------:R-:W-:-:S04]  /*50650*/  IADD3 R18, P0, R8, R2, RZ ;  /* 0x0000000208127210 */ /* 0x000fc80007f1e0ff */
[----:B------:R-:W-:Y:S02]  /*50660*/  LEA.HI.X.SX32 R19, R24, R3, 0x1, P0 ;  /* 0x0000000318137211 */ /* 0x000fe400000f0eff */
[----:B---3--:R-:W-:Y:S01]  /*50670*/  PRMT R6, R25, 0x7632, R6 ;  /* 0x0000763219067816 */ /* 0x008fe20000000006 */
[----:B------:R0:W-:Y:S04]  /*50680*/  STG.E.U16 [R16.64], R25 ;  /* 0x0000001910007986 */ /* 0x0001e8000c101504 */
[----:B0-----:R-:W0:Y:S04]  /*50690*/  S2R R25, SR_TID.X ;  /* 0x0000000000197919 */ /* 0x001e280000002100 */
[----:B------:R-:W3:Y:S01]  /*506a0*/  LDL.LU.64 R16, [R1+0x20] ;  /* 0x0000200001107983 */ /* 0x000ee20000300a00 */
[C---:B0-----:R-:W-:Y:S01]  /*506b0*/  LOP3.LUT R26, R25.reuse, 0x7f, RZ, 0xc0, !PT ;  /* 0x0000007f191a7812 */ /* 0x041fe200078ec0ff */
[----:B------:R-:W-:-:S05]  /*506c0*/  IMAD.SHL.U32 R25, R25, 0x1000, RZ ;  /* 0x0000100019197824 */ /* 0x000fca00078e00ff */
[----:B------:R-:W-:-:S04]  /*506d0*/  LOP3.LUT R25, R25, 0x6000, RZ, 0xc0, !PT ;  /* 0x0000600019197812 */ /* 0x000fc800078ec0ff */
[----:B------:R-:W-:-:S04]  /*506e0*/  LEA R25, R26, R25, 0x4 ;  /* 0x000000191a197211 */ /* 0x000fc800078e20ff */
[----:B------:R-:W-:-:S06]  /*506f0*/  LOP3.LUT R25, R25, 0x20, RZ, 0x3c, !PT ;  /* 0x0000002019197812 */ /* 0x000fcc00078e3cff */
[----:B------:R-:W0:Y:S04]  /*50700*/  LDS.128 R24, [R25] ;  /* 0x0000000019187984 */ /* 0x000e280000000c00 */
[----:B------:R1:W-:Y:S04]  /*50710*/  STL.64 [R1+0x1d8], R10 ;  /* 0x0001d80a01007387 */ /* 0x0003e80000100a00 */
[----:B-1----:R-:W5:Y:S04]  /*50720*/  LDL.LU.64 R10, [R1] ;  /* 0x00000000010a7983 */ /* 0x002f680000300a00 */
[----:B0-----:R-:W-:Y:S04]  /*50730*/  STL [R1+0x54], R25 ;  /* 0x0000541901007387 */ /* 0x001fe80000100800 */
[----:B------:R-:W-:Y:S04]  /*50740*/  STL.64 [R1+0x1c8], R18 ;  /* 0x0001c81201007387 */ /* 0x000fe80000100a00 */
[----:B------:R0:W-:Y:S04]  /*50750*/  STL.64 [R1+0x58], R26 ;  /* 0x0000581a01007387 */ /* 0x0001e80000100a00 */
[----:B0-----:R-:W3:Y:S04]  /*50760*/  LDL.LU R27, [R1+0x1340] ;  /* 0x00134000011b7983 */ /* 0x001ee80000300800 */
[----:B------:R-:W3:Y:S04]  /*50770*/  LDL.LU.64 R18, [R1+0x60] ;  /* 0x0000600001127983 */ /* 0x000ee80000300a00 */
[----:B------:R-:W0:Y:S04]  /*50780*/  S2R R21, SR_TID.X ;  /* 0x0000000000157919 */ /* 0x000e280000002100 */
[----:B------:R1:W-:Y:S04]  /*50790*/  STG.E.U16 [R14.64], R6 ;  /* 0x000000060e007986 */ /* 0x0003e8000c101504 */
[----:B--2---:R0:W-:Y:S01]  /*507a0*/  STG.E.U16 [R22.64], R28 ;  /* 0x0000001c16007986 */ /* 0x0041e2000c101504 */
[----:B-1----:R-:W-:Y:S01]  /*507b0*/  PRMT R6, R28, 0x7632, R6 ;  /* 0x000076321c067816 */ /* 0x002fe20000000006 */
[C---:B0-----:R-:W-:Y:S01]  /*507c0*/  IMAD.SHL.U32 R28, R21.reuse, 0x1000, RZ ;  /* 0x00001000151c7824 */ /* 0x041fe200078e00ff */
[----:B------:R-:W-:-:S04]  /*507d0*/  LOP3.LUT R13, R21, 0x7f, RZ, 0xc0, !PT ;  /* 0x0000007f150d7812 */ /* 0x000fc800078ec0ff */
[----:B------:R-:W-:-:S04]  /*507e0*/  LOP3.LUT R28, R28, 0x6000, RZ, 0xc0, !PT ;  /* 0x000060001c1c7812 */ /* 0x000fc800078ec0ff */
[----:B------:R-:W-:-:S04]  /*507f0*/  LEA R28, R13, R28, 0x4 ;  /* 0x0000001c0d1c7211 */ /* 0x000fc800078e20ff */
[----:B------:R-:W-:Y:S01]  /*50800*/  LOP3.LUT R28, R28, 0x40, RZ, 0x3c, !PT ;  /* 0x000000401c1c7812 */ /* 0x000fe200078e3cff */
[C---:B------:R-:W-:Y:S02]  /*50810*/  IMAD R7, R29.reuse, 0x1b2, RZ ;  /* 0x000001b21d077824 */ /* 0x040fe400078e02ff */
[----:B------:R-:W-:-:S03]  /*50820*/  IMAD R9, R29, 0xd9, RZ ;  /* 0x000000d91d097824 */ /* 0x000fc600078e02ff */
[----:B------:R-:W-:Y:S01]  /*50830*/  IADD3 R14, P0, R7, R2, RZ ;  /* 0x00000002070e7210 */ /* 0x000fe20007f1e0ff */
[----:B------:R-:W-:Y:S01]  /*50840*/  IMAD R8, R29, 0x1b4, RZ ;  /* 0x000001b41d087824 */ /* 0x000fe200078e02ff */
[----:B------:R-:W-:Y:S02]  /*50850*/  MOV R20, c[0x0][0x1c8] ;  /* 0x0000720000147a02 */ /* 0x000fe40000000f00 */
[----:B------:R-:W-:-:S03]  /*50860*/  LEA.HI.X.SX32 R15, R9, R3, 0x1, P0 ;  /* 0x00000003090f7211 */ /* 0x000fc600000f0eff */
[----:B------:R-:W-:Y:S01]  /*50870*/  IMAD R20, R20, 0xda, RZ ;  /* 0x000000da14147824 */ /* 0x000fe200078e02ff */
[----:B------:R-:W-:Y:S01]  /*50880*/  MOV R26, R24 ;  /* 0x00000018001a7202 */ /* 0x000fe20000000f00 */
[----:B---3--:R-:W-:Y:S04]  /*50890*/  STL.64 [R1+0x1338], R18 ;  /* 0x0013381201007387 */ /* 0x008fe80000100a00 */
[----:B------:R-:W-:Y:S04]  /*508a0*/  STL.64 [R1+0x1330], R16 ;  /* 0x0013301001007387 */ /* 0x000fe80000100a00 */
[----:B------:R-:W0:Y:S04]  /*508b0*/  LDS.128 R16, [R28] ;  /* 0x000000001c107984 */ /* 0x000e280000000c00 */
[----:B------:R1:W-:Y:S04]  /*508c0*/  STL.64 [R1+0x1c0], R14 ;  /* 0x0001c00e01007387 */ /* 0x0003e80000100a00 */
[----:B------:R-:W2:Y:S01]  /*508d0*/  LDL.LU.64 R24, [R1+0x30] ;  /* 0x0000300001187983 */ /* 0x000ea20000300a00 */
[----:B-1----:R-:W-:-:S04]  /*508e0*/  IADD3 R14, P0, R8, R2, RZ ;  /* 0x00000002080e7210 */ /* 0x002fc80007f1e0ff */
[----:B------:R-:W-:-:S05]  /*508f0*/  LEA.HI.X.SX32 R15, R20, R3, 0x1, P0 ;  /* 0x00000003140f7211 */ /* 0x000fca00000f0eff */
[----:B------:R-:W-:Y:S04]  /*50900*/  STL.64 [R1+0x1b8], R14 ;  /* 0x0001b80e01007387 */ /* 0x000fe80000100a00 */
[----:B0-----:R-:W-:Y:S01]  /*50910*/  STL [R1+0x14], R17 ;  /* 0x0000141101007387 */ /* 0x001fe20000100800 */
[----:B------:R-:W-:-:S03]  /*50920*/  MOV R22, R16 ;  /* 0x0000001000167202 */ /* 0x000fc60000000f00 */
[----:B------:R0:W-:Y:S04]  /*50930*/  STL.64 [R1+0x18], R18 ;  /* 0x0000181201007387 */ /* 0x0001e80000100a00 */
[----:B0-----:R-:W3:Y:S04]  /*50940*/  LDL.LU.64 R18, [R1+0x1338] ;  /* 0x0013380001127983 */ /* 0x001ee80000300a00 */
[----:B------:R-:W2:Y:S01]  /*50950*/  LDL.LU.64 R16, [R1+0x1330] ;  /* 0x0013300001107983 */ /* 0x000ea20000300a00 */
[----:B------:R-:W-:Y:S02]  /*50960*/  IMAD R7, R29, 0x1b6, RZ ;  /* 0x000001b61d077824 */ /* 0x000fe400078e02ff */
[----:B------:R-:W-:Y:S01]  /*50970*/  IMAD.SHL.U32 R21, R21, 0x1000, RZ ;  /* 0x0000100015157824 */ /* 0x000fe200078e00ff */
[----:B----4-:R0:W-:Y:S01]  /*50980*/  STG.E.U16 [R4.64], R6 ;  /* 0x0000000604007986 */ /* 0x0101e2000c101504 */
[----:B------:R-:W-:Y:S01]  /*50990*/  IMAD R8, R29, 0xdb, RZ ;  /* 0x000000db1d087824 */ /* 0x000fe200078e02ff */
[----:B------:R-:W-:-:S02]  /*509a0*/  MOV R20, c[0x0][0x1c8] ;  /* 0x0000720000147a02 */ /* 0x000fc40000000f00 */
[----:B------:R-:W-:Y:S02]  /*509b0*/  IADD3 R14, P0, R7, R2, RZ ;  /* 0x00000002070e7210 */ /* 0x000fe40007f1e0ff */
[----:B------:R-:W-:Y:S01]  /*509c0*/  LOP3.LUT R21, R21, 0x6000, RZ, 0xc0, !PT ;  /* 0x0000600015157812 */ /* 0x000fe200078ec0ff */
[----:B------:R-:W-:Y:S01]  /*509d0*/  IMAD R20, R20, 0xdc, RZ ;  /* 0x000000dc14147824 */ /* 0x000fe200078e02ff */
[----:B------:R-:W-:Y:S01]  /*509e0*/  LEA.HI.X.SX32 R15, R8, R3, 0x1, P0 ;  /* 0x00000003080f7211 */ /* 0x000fe200000f0eff */
[----:B0-----:R-:W-:Y:S01]  /*509f0*/  IMAD R6, R29, 0x1b8, RZ ;  /* 0x000001b81d067824 */ /* 0x001fe200078e02ff */
[----:B------:R-:W-:-:S04]  /*50a00*/  LEA R21, R13, R21, 0x4 ;  /* 0x000000150d157211 */ /* 0x000fc800078e20ff */
[-C--:B------:R-:W-:Y:S01]  /*50a10*/  IADD3 R6, P0, R6, R2.reuse, RZ ;  /* 0x0000000206067210 */ /* 0x080fe20007f1e0ff */
[----:B------:R-:W-:Y:S01]  /*50a20*/  IMAD R5, R29, 0x1ba, RZ ;  /* 0x000001ba1d057824 */ /* 0x000fe200078e02ff */
[----:B------:R-:W-:Y:S02]  /*50a30*/  PRMT R4, R0, 0x7632, R4 ;  /* 0x0000763200047816 */ /* 0x000fe40000000004 */
[----:B------:R-:W-:Y:S02]  /*50a40*/  LEA.HI.X.SX32 R7, R20, R3, 0x1, P0 ;  /* 0x0000000314077211 */ /* 0x000fe400000f0eff */
[----:B------:R-:W-:Y:S02]  /*50a50*/  LOP3.LUT R21, R21, 0x60, RZ, 0x3c, !PT ;  /* 0x0000006015157812 */ /* 0x000fe400078e3cff */
[----:B------:R-:W-:Y:S01]  /*50a60*/  PRMT R8, R12, 0x7632, R8 ;  /* 0x000076320c087816 */ /* 0x000fe20000000008 */
[----:B--2---:R0:W-:Y:S04]  /*50a70*/  STG.E.U16 [R16.64], R0 ;  /* 0x0000000010007986 */ /* 0x0041e8000c101504 */
[----:B-----5:R-:W-:Y:S04]  /*50a80*/  STG.E.U16 [R10.64], R4 ;  /* 0x000000040a007986 */ /* 0x020fe8000c101504 */
[----:B0-----:R-:W2:Y:S01]  /*50a90*/  LDL.LU R0, [R1+0x1328] ;  /* 0x0013280001007983 */ /* 0x001ea20000300800 */
[----:B------:R-:W-:-:S03]  /*50aa0*/  IADD3 R16, P0, R5, R2, RZ ;  /* 0x0000000205107210 */ /* 0x000fc60007f1e0ff */
[----:B------:R0:W-:Y:S04]  /*50ab0*/  STL.64 [R1+0x1b0], R14 ;  /* 0x0001b00e01007387 */ /* 0x0001e80000100a00 */
[----:B0-----:R-:W4:Y:S04]  /*50ac0*/  LDL.LU.64 R14, [R1+0xa0] ;  /* 0x0000a000010e7983 */ /* 0x001f280000300a00 */
[----:B------:R-:W-:Y:S04]  /*50ad0*/  STL.64 [R1+0x1a8], R6 ;  /* 0x0001a80601007387 */ /* 0x000fe80000100a00 */
[----:B------:R-:W0:Y:S01]  /*50ae0*/  LDS.128 R4, [R21] ;  /* 0x0000000015047984 */ /* 0x000e220000000c00 */
[----:B------:R-:W-:-:S03]  /*50af0*/  IMAD R11, R29, 0xdd, RZ ;  /* 0x000000dd1d0b7824 */ /* 0x000fc600078e02ff */
[----:B------:R1:W-:Y:S02]  /*50b00*/  STL [R1+0x1314], R22 ;  /* 0x0013141601007387 */ /* 0x0003e40000100800 */
[----:B------:R-:W-:Y:S02]  /*50b10*/  LEA.HI.X.SX32 R17, R11, R3, 0x1, P0 ;  /* 0x000000030b117211 */ /* 0x000fe400000f0eff */
[----:B---3--:R-:W-:Y:S04]  /*50b20*/  STG.E.U16 [R18.64], R12 ;  /* 0x0000000c12007986 */ /* 0x008fe8000c101504 */
[----:B-1----:R-:W3:Y:S04]  /*50b30*/  LDL.LU.64 R22, [R1+0x70] ;  /* 0x0000700001167983 */ /* 0x002ee80000300a00 */
[----:B------:R-:W-:Y:S04]  /*50b40*/  STL [R1+0x1310], R21 ;  /* 0x0013101501007387 */ /* 0x000fe80000100800 */
[----:B------:R1:W-:Y:S04]  /*50b50*/  STG.E.U16 [R24.64], R8 ;  /* 0x0000000818007986 */ /* 0x0003e8000c101504 */
[----:B0-----:R0:W-:Y:S04]  /*50b60*/  STL [R1+0x1298], R5 ;  /* 0x0012980501007387 */ /* 0x0011e80000100800 */
[----:B------:R-:W-:Y:S04]  /*50b70*/  STL [R1+0x11f8], R7 ;  /* 0x0011f80701007387 */ /* 0x000fe80000100800 */
[----:B------:R5:W-:Y:S04]  /*50b80*/  STL.64 [R1+0x188], R16 ;  /* 0x0001881001007387 */ /* 0x000be80000100a00 */
[----:B-1----:R-:W2:Y:S04]  /*50b90*/  LDL.LU.64 R24, [R1+0x200] ;  /* 0x0002000001187983 */ /* 0x002ea80000300a00 */
[----:B------:R-:W0:Y:S04]  /*50ba0*/  S2R R12, SR_TID.X ;  /* 0x00000000000c7919 */ /* 0x000e280000002100 */
[----:B------:R-:W-:Y:S01]  /*50bb0*/  STL.64 [R1+0x1320], R26 ;  /* 0x0013201a01007387 */ /* 0x000fe20000100a00 */
[----:B0-----:R-:W-:-:S04]  /*50bc0*/  SHF.L.U32 R5, R12, 0xc, RZ ;  /* 0x0000000c0c057819 */ /* 0x001fc800000006ff */
[----:B------:R-:W-:-:S05]  /*50bd0*/  LOP3.LUT R5, R5, 0x6000, RZ, 0xc0, !PT ;  /* 0x0000600005057812 */ /* 0x000fca00078ec0ff */
[----:B------:R-:W-:Y:S01]  /*50be0*/  IMAD R5, R13, 0x10, R5 ;  /* 0x000000100d057824 */ /* 0x000fe200078e0205 */
[----:B------:R-:W-:Y:S01]  /*50bf0*/  MOV R20, c[0x0][0x1c8] ;  /* 0x0000720000147a02 */ /* 0x000fe20000000f00 */
[----:B------:R-:W-:-:S04]  /*50c00*/  IMAD R10, R29, 0x1bc, RZ ;  /* 0x000001bc1d0a7824 */ /* 0x000fc800078e02ff */
[----:B------:R-:W-:Y:S01]  /*50c10*/  IMAD R20, R20, 0xde, RZ ;  /* 0x000000de14147824 */ /* 0x000fe200078e02ff */
[----:B-----5:R-:W-:-:S04]  /*50c20*/  IADD3 R16, P0, R10, R2, RZ ;  /* 0x000000020a107210 */ /* 0x020fc80007f1e0ff */
[----:B------:R-:W-:Y:S01]  /*50c30*/  LEA.HI.X.SX32 R17, R20, R3, 0x1, P0 ;  /* 0x0000000314117211 */ /* 0x000fe200000f0eff */
[----:B--2---:R-:W-:Y:S04]  /*50c40*/  STL.64 [R1+0x1318], R24 ;  /* 0x0013181801007387 */ /* 0x004fe80000100a00 */
[----:B------:R-:W0:Y:S04]  /*50c50*/  LDS.128 R24, [R5+0x800] ;  /* 0x0008000005187984 */ /* 0x000e280000000c00 */
[----:B------:R1:W-:Y:S04]  /*50c60*/  STL.64 [R1+0x178], R16 ;  /* 0x0001781001007387 */ /* 0x0003e80000100a00 */
[----:B-1----:R-:W2:Y:S04]  /*50c70*/  LDL.LU.64 R16, [R1+0x210] ;  /* 0x0002100001107983 */ /* 0x002ea80000300a00 */
[----:B0-----:R-:W-:Y:S04]  /*50c80*/  STL [R1+0x84], R25 ;  /* 0x0000841901007387 */ /* 0x001fe80000100800 */
[----:B------:R0:W-:Y:S04]  /*50c90*/  STL.64 [R1+0x88], R26 ;  /* 0x0000881a01007387 */ /* 0x0001e80000100a00 */
[----:B0-----:R-:W5:Y:S01]  /*50ca0*/  LDL.LU.64 R26, [R1+0x1320] ;  /* 0x00132000011a7983 */ /* 0x001f620000300a00 */
[----:B------:R-:W-:-:S02]  /*50cb0*/  IMAD R9, R29, 0x1be, RZ ;  /* 0x000001be1d097824 */ /* 0x000fc400078e02ff */
[----:B------:R-:W-:-:S03]  /*50cc0*/  IMAD R11, R29, 0xdf, RZ ;  /* 0x000000df1d0b7824 */ /* 0x000fc600078e02ff */
[----:B------:R-:W-:Y:S02]  /*50cd0*/  IADD3 R20, P0, R9, R2, RZ ;  /* 0x0000000209147210 */ /* 0x000fe40007f1e0ff */
[----:B------:R-:W-:Y:S02]  /*50ce0*/  MOV R12, R24 ;  /* 0x00000018000c7202 */ /* 0x000fe40000000f00 */
[----:B------:R-:W-:Y:S01]  /*50cf0*/  LEA.HI.X.SX32 R21, R11, R3, 0x1, P0 ;  /* 0x000000030b157211 */ /* 0x000fe200000f0eff */
[----:B------:R-:W2:Y:S04]  /*50d00*/  LDL.LU.64 R24, [R1+0x1318] ;  /* 0x0013180001187983 */ /* 0x000ea80000300a00 */
[----:B------:R-:W2:Y:S04]  /*50d10*/  LDL.LU.64 R18, [R1+0x228] ;  /* 0x0002280001127983 */ /* 0x000ea80000300a00 */
[----:B------:R-:W-:Y:S04]  /*50d20*/  STL.64 [R1+0x150], R20 ;  /* 0x0001501401007387 */ /* 0x000fe80000100a00 */
[----:B------:R-:W0:Y:S01]  /*50d30*/  S2R R7, SR_TID.X ;  /* 0x0000000000077919 */ /* 0x000e220000002100 */
[----:B-----5:R-:W-:-:S03]  /*50d40*/  PRMT R8, R26, 0x7632, R8 ;  /* 0x000076321a087816 */ /* 0x020fc60000000008 */
[----:B---3--:R-:W-:Y:S04]  /*50d50*/  STG.E.U16 [R22.64], R26 ;  /* 0x0000001a16007986 */ /* 0x008fe8000c101504 */
[----:B----4-:R1:W-:Y:S04]  /*50d60*/  STG.E.U16 [R14.64], R8 ;  /* 0x000000080e007986 */ /* 0x0103e8000c101504 */
[----:B-1----:R-:W3:Y:S01]  /*50d70*/  LDL.LU.64 R14, [R1+0xb0] ;  /* 0x0000b000010e7983 */ /* 0x002ee20000300a00 */
[----:B0-----:R-:W-:Y:S01]  /*50d80*/  SHF.L.U32 R7, R7, 0xc, RZ ;  /* 0x0000000c07077819 */ /* 0x001fe200000006ff */
[----:B------:R-:W-:Y:S01]  /*50d90*/  IMAD R10, R29, 0x1c0, RZ ;  /* 0x000001c01d0a7824 */ /* 0x000fe200078e02ff */
[----:B------:R-:W-:-:S02]  /*50da0*/  MOV R26, c[0x0][0x1c8] ;  /* 0x00007200001a7a02 */ /* 0x000fc40000000f00 */
[----:B------:R-:W-:Y:S02]  /*50db0*/  LOP3.LUT R7, R7, 0x6000, RZ, 0xc0, !PT ;  /* 0x0000600007077812 */ /* 0x000fe400078ec0ff */
[----:B------:R-:W-:Y:S01]  /*50dc0*/  IADD3 R20, P0, R10, R2, RZ ;  /* 0x000000020a147210 */ /* 0x000fe20007f1e0ff */
[----:B------:R-:W-:Y:S02]  /*50dd0*/  IMAD R26, R26, 0xe0, RZ ;  /* 0x000000e01a1a7824 */ /* 0x000fe400078e02ff */
[----:B------:R-:W-:-:S03]  /*50de0*/  IMAD R7, R13, 0x10, R7 ;  /* 0x000000100d077824 */ /* 0x000fc600078e0207 */
[----:B------:R-:W-:Y:S02]  /*50df0*/  LEA.HI.X.SX32 R21, R26, R3, 0x1, P0 ;  /* 0x000000031a157211 */ /* 0x000fe400000f0eff */
[----:B------:R-:W-:Y:S01]  /*50e00*/  LOP3.LUT R7, R7, 0x20, RZ, 0x3c, !PT ;  /* 0x0000002007077812 */ /* 0x000fe200078e3cff */
[----:B---3--:R-:W-:Y:S04]  /*50e10*/  STL.64 [R1+0x1308], R14 ;  /* 0x0013080e01007387 */ /* 0x008fe80000100a00 */
[----:B------:R-:W-:Y:S04]  /*50e20*/  STL [R1+0x1300], R12 ;  /* 0x0013000c01007387 */ /* 0x000fe80000100800 */
[----:B------:R-:W-:Y:S04]  /*50e30*/  STL.64 [R1+0x148], R20 ;  /* 0x0001481401007387 */ /* 0x000fe80000100a00 */
[----:B------:R-:W0:Y:S04]  /*50e40*/  LDS.128 R20, [R7+0x800] ;  /* 0x0008000007147984 */ /* 0x000e280000000c00 */
[----:B0-----:R-:W-:Y:S04]  /*50e50*/  STL [R1+0x44], R21 ;  /* 0x0000441501007387 */ /* 0x001fe80000100800 */
[----:B------:R0:W-:Y:S04]  /*50e60*/  STL.64 [R1+0x48], R22 ;  /* 0x0000481601007387 */ /* 0x0001e80000100a00 */
[----:B0-----:R-:W2:Y:S01]  /*50e70*/  LDL.LU R22, [R1+0x1314] ;  /* 0x0013140001167983 */ /* 0x001ea20000300800 */
[----:B------:R-:W-:-:S02]  /*50e80*/  IMAD R9, R29, 0x1c2, RZ ;  /* 0x000001c21d097824 */ /* 0x000fc400078e02ff */
[C---:B------:R-:W-:Y:S01]  /*50e90*/  IMAD R11, R29.reuse, 0xe1, RZ ;  /* 0x000000e11d0b7824 */ /* 0x040fe200078e02ff */
[----:B------:R-:W-:Y:S01]  /*50ea0*/  MOV R26, c[0x0][0x1c8] ;  /* 0x00007200001a7a02 */ /* 0x000fe20000000f00 */
[----:B------:R-:W-:Y:S01]  /*50eb0*/  IMAD R10, R29, 0x1c4, RZ ;  /* 0x000001c41d0a7824 */ /* 0x000fe200078e02ff */
[-C--:B------:R-:W-:Y:S01]  /*50ec0*/  IADD3 R12, P0, R9, R2.reuse, RZ ;  /* 0x00000002090c7210 */ /* 0x080fe20007f1e0ff */
[----:B------:R-:W3:Y:S03]  /*50ed0*/  LDL.LU R21, [R1+0x1310] ;  /* 0x0013100001157983 */ /* 0x000ee60000300800 */
[----:B------:R-:W-:Y:S01]  /*50ee0*/  LEA.HI.X.SX32 R13, R11, R3, 0x1, P0 ;  /* 0x000000030b0d7211 */ /* 0x000fe200000f0eff */
[----:B------:R-:W-:Y:S01]  /*50ef0*/  IMAD R26, R26, 0xe2, RZ ;  /* 0x000000e21a1a7824 */ /* 0x000fe200078e02ff */
[----:B--2---:R0:W-:Y:S04]  /*50f00*/  STG.E.U16 [R24.64], R22 ;  /* 0x0000001618007986 */ /* 0x0041e8000c101504 */
[----:B0-----:R-:W2:Y:S04]  /*50f10*/  LDL.LU.64 R24, [R1+0x240] ;  /* 0x0002400001187983 */ /* 0x001ea80000300a00 */
[----:B------:R0:W-:Y:S02]  /*50f20*/  STL.64 [R1+0x140], R12 ;  /* 0x0001400c01007387 */ /* 0x0001e40000100a00 */
[----:B0-----:R-:W-:-:S04]  /*50f30*/  IADD3 R12, P0, R10, R2, RZ ;  /* 0x000000020a0c7210 */ /* 0x001fc80007f1e0ff */
[----:B------:R-:W-:-:S05]  /*50f40*/  LEA.HI.X.SX32 R13, R26, R3, 0x1, P0 ;  /* 0x000000031a0d7211 */ /* 0x000fca00000f0eff */
[----:B------:R-:W-:Y:S04]  /*50f50*/  STL.64 [R1+0x138], R12 ;  /* 0x0001380c01007387 */ /* 0x000fe80000100a00 */
[----:B------:R-:W0:Y:S01]  /*50f60*/  LDS.128 R12, [R28+0x800] ;  /* 0x000800001c0c7984 */ /* 0x000e220000000c00 */
[----:B------:R-:W-:-:S03]  /*50f70*/  PRMT R8, R22, 0x7632, R8 ;  /* 0x0000763216087816 */ /* 0x000fc60000000008 */
[----:B0-----:R-:W-:Y:S01]  /*50f80*/  STL [R1+0x4], R13 ;  /* 0x0000040d01007387 */ /* 0x001fe20000100800 */
[----:B------:R-:W-:-:S03]  /*50f90*/  MOV R26, R12 ;  /* 0x0000000c001a7202 */ /* 0x000fc60000000f00 */
[----:B------:R0:W-:Y:S04]  /*50fa0*/  STL.64 [R1+0x8], R14 ;  /* 0x0000080e01007387 */ /* 0x0001e80000100a00 */
[----:B0-----:R-:W4:Y:S04]  /*50fb0*/  LDL.LU.64 R14, [R1+0x1308] ;  /* 0x00130800010e7983 */ /* 0x001f280000300a00 */
[----:B------:R-:W2:Y:S04]  /*50fc0*/  LDL.LU R12, [R1+0x1300] ;  /* 0x00130000010c7983 */ /* 0x000ea80000300800 */
[----:B------:R-:W5:Y:S01]  /*50fd0*/  LDL.LU.64 R22, [R1+0x270] ;  /* 0x0002700001167983 */ /* 0x000f620000300a00 */
[----:B------:R-:W-:-:S02]  /*50fe0*/  IMAD R9, R29, 0x1c6, RZ ;  /* 0x000001c61d097824 */ /* 0x000fc400078e02ff */
[C---:B------:R-:W-:Y:S01]  /*50ff0*/  IMAD R11, R29.reuse, 0xe3, RZ ;  /* 0x000000e31d0b7824 */ /* 0x040fe200078e02ff */
[----:B------:R0:W-:Y:S01]  /*51000*/  STG.E.U16 [R16.64], R8 ;  /* 0x0000000810007986 */ /* 0x0001e2000c101504 */
[----:B------:R-:W-:-:S03]  /*51010*/  IMAD R10, R29, 0x1c8, RZ ;  /* 0x000001c81d0a7824 */ /* 0x000fc600078e02ff */
[----:B------:R1:W-:Y:S01]  /*51020*/  STG.E.U16 [R18.64], R4 ;  /* 0x0000000412007986 */ /* 0x0003e2000c101504 */
[----:B0-----:R-:W-:Y:S02]  /*51030*/  IADD3 R16, P0, R9, R2, RZ ;  /* 0x0000000209107210 */ /* 0x001fe40007f1e0ff */
[----:B-1----:R-:W-:Y:S02]  /*51040*/  MOV R19, c[0x0][0x1c8] ;  /* 0x0000720000137a02 */ /* 0x002fe40000000f00 */
[----:B------:R-:W-:-:S03]  /*51050*/  LEA.HI.X.SX32 R17, R11, R3, 0x1, P0 ;  /* 0x000000030b117211 */ /* 0x000fc600000f0eff */
[----:B------:R-:W-:Y:S02]  /*51060*/  IMAD R19, R19, 0xe4, RZ ;  /* 0x000000e413137824 */ /* 0x000fe400078e02ff */
[----:B------:R0:W-:Y:S01]  /*51070*/  STL.64 [R1+0x130], R16 ;  /* 0x0001301001007387 */ /* 0x0001e20000100a00 */
[----:B------:R-:W-:Y:S01]  /*51080*/  IMAD R8, R29, 0x1ca, RZ ;  /* 0x000001ca1d087824 */ /* 0x000fe200078e02ff */
[----:B0-----:R-:W-:-:S04]  /*51090*/  IADD3 R16, P0, R10, R2, RZ ;  /* 0x000000020a107210 */ /* 0x001fc80007f1e0ff */
[----:B------:R-:W-:Y:S02]  /*510a0*/  LEA.HI.X.SX32 R17, R19, R3, 0x1, P0 ;  /* 0x0000000313117211 */ /* 0x000fe400000f0eff */
[----:B------:R-:W2:Y:S04]  /*510b0*/  LDL.LU.64 R18, [R1+0xc0] ;  /* 0x0000c00001127983 */ /* 0x000ea80000300a00 */
[----:B------:R0:W-:Y:S02]  /*510c0*/  STL.64 [R1+0x128], R16 ;  /* 0x0001281001007387 */ /* 0x0001e40000100a00 */
[----:B0-----:R-:W-:Y:S02]  /*510d0*/  IADD3 R16, P0, R8, R2, RZ ;  /* 0x0000000208107210 */ /* 0x001fe40007f1e0ff */
[----:B---3--:R-:W0:Y:S01]  /*510e0*/  LDS.128 R8, [R21+0x800] ;  /* 0x0008000015087984 */ /* 0x008e220000000c00 */
[----:B------:R-:W-:-:S03]  /*510f0*/  PRMT R4, R4, 0x7632, R4 ;  /* 0x0000763204047816 */ /* 0x000fc60000000004 */
[----:B-----5:R1:W-:Y:S04]  /*51100*/  STL.64 [R1+0x12f8], R22 ;  /* 0x0012f81601007387 */ /* 0x0203e80000100a00 */
[----:B-1----:R-:W3:Y:S04]  /*51110*/  LDL.LU.64 R22, [R1+0x250] ;  /* 0x0002500001167983 */ /* 0x002ee80000300a00 */
[----:B------:R-:W-:Y:S04]  /*51120*/  STL.64 [R1+0x12f0], R20 ;  /* 0x0012f01401007387 */ /* 0x000fe80000100a00 */
[----:B0-----:R0:W-:Y:S04]  /*51130*/  STL.64 [R1+0x12d8], R8 ;  /* 0x0012d80801007387 */ /* 0x0011e80000100a00 */
[----:B----4-:R-:W-:Y:S04]  /*51140*/  STG.E.U16 [R14.64], R4 ;  /* 0x000000040e007986 */ /* 0x010fe8000c101504 */
[----:B--2---:R1:W-:Y:S04]  /*51150*/  STG.E.U16 [R24.64], R12 ;  /* 0x0000000c18007986 */ /* 0x0043e8000c101504 */
[----:B0-----:R-:W2:Y:S04]  /*51160*/  LDL.LU.64 R8, [R1+0x288] ;  /* 0x0002880001087983 */ /* 0x001ea80000300a00 */
[----:B------:R0:W-:Y:S04]  /*51170*/  STL.64 [R1+0x1250], R10 ;  /* 0x0012500a01007387 */ /* 0x0001e80000100a00 */
[----:B-1----:R-:W4:Y:S01]  /*51180*/  LDL.LU.64 R24, [R1+0x290] ;  /* 0x0002900001187983 */ /* 0x002f220000300a00 */
[----:B------:R-:W-:Y:S01]  /*51190*/  PRMT R4, R12, 0x7632, R4 ;  /* 0x000076320c047816 */ /* 0x000fe20000000004 */
[----:B------:R-:W-:-:S05]  /*511a0*/  IMAD R14, R29, 0xe5, RZ ;  /* 0x000000e51d0e7824 */ /* 0x000fca00078e02ff */
[----:B------:R-:W-:Y:S01]  /*511b0*/  LEA.HI.X.SX32 R17, R14, R3, 0x1, P0 ;  /* 0x000000030e117211 */ /* 0x000fe200000f0eff */
[----:B------:R-:W-:-:S04]  /*511c0*/  IMAD R13, R29, 0x1cc, RZ ;  /* 0x000001cc1d0d7824 */ /* 0x000fc800078e02ff */
[----:B------:R1:W-:Y:S01]  /*511d0*/  STL.64 [R1+0x120], R16 ;  /* 0x0001201001007387 */ /* 0x0003e20000100a00 */
[----:B0-----:R-:W-:Y:S01]  /*511e0*/  IADD3 R10, P0, R13, R2, RZ ;  /* 0x000000020d0a7210 */ /* 0x001fe20007f1e0ff */
[----:B-1----:R-:W-:-:S04]  /*511f0*/  IMAD.MOV.U32 R17, RZ, RZ, c[0x0][0x1c8] ;  /* 0x00007200ff117624 */ /* 0x002fc800078e00ff */
[----:B------:R-:W-:Y:S01]  /*51200*/  IMAD R17, R17, 0xe6, RZ ;  /* 0x000000e611117824 */ /* 0x000fe200078e02ff */
[----:B------:R-:W-:Y:S04]  /*51210*/  STL.64 [R1+0x12e8], R26 ;  /* 0x0012e81a01007387 */ /* 0x000fe80000100a00 */
[----:B------:R-:W-:Y:S01]  /*51220*/  LEA.HI.X.SX32 R11, R17, R3, 0x1, P0 ;  /* 0x00000003110b7211 */ /* 0x000fe200000f0eff */
[----:B---3--:R-:W-:Y:S04]  /*51230*/  STG.E.U16 [R22.64], R4 ;  /* 0x0000000416007986 */ /* 0x008fe8000c101504 */
[----:B------:R-:W0:Y:S04]  /*51240*/  LDS.128 R20, [R5+0x1000] ;  /* 0x0010000005147984 */ /* 0x000e280000000c00 */
[----:B----4-:R-:W-:Y:S04]  /*51250*/  STL.64 [R1+0x12e0], R24 ;  /* 0x0012e01801007387 */ /* 0x010fe80000100a00 */
[----:B------:R-:W3:Y:S04]  /*51260*/  LDL.LU.64 R16, [R1+0x2a8] ;  /* 0x0002a80001107983 */ /* 0x000ee80000300a00 */
[----:B------:R1:W-:Y:S04]  /*51270*/  STL.64 [R1+0x118], R10 ;  /* 0x0001180a01007387 */ /* 0x0003e80000100a00 */
[----:B0-----:R0:W-:Y:S01]  /*51280*/  STL.64 [R1+0x78], R22 ;  /* 0x0000781601007387 */ /* 0x0011e20000100a00 */
[----:B------:R-:W-:-:S02]  /*51290*/  MOV R15, R20 ;  /* 0x00000014000f7202 */ /* 0x000fc40000000f00 */
[----:B-1----:R-:W-:Y:S01]  /*512a0*/  MOV R10, R21 ;  /* 0x00000015000a7202 */ /* 0x002fe20000000f00 */
[----:B0-----:R-:W4:Y:S04]  /*512b0*/  LDL.LU.64 R22, [R1+0x12f8] ;  /* 0x0012f80001167983 */ /* 0x001f280000300a00 */
[----:B------:R-:W4:Y:S01]  /*512c0*/  LDL.LU.64 R20, [R1+0x12f0] ;  /* 0x0012f00001147983 */ /* 0x000f220000300a00 */
[C---:B------:R-:W-:Y:S02]  /*512d0*/  IMAD R12, R29.reuse, 0x1ce, RZ ;  /* 0x000001ce1d0c7824 */ /* 0x040fe400078e02ff */
[----:B------:R-:W-:-:S03]  /*512e0*/  IMAD R14, R29, 0xe7, RZ ;  /* 0x000000e71d0e7824 */ /* 0x000fc600078e02ff */
[----:B------:R-:W-:Y:S01]  /*512f0*/  IADD3 R24, P0, R12, R2, RZ ;  /* 0x000000020c187210 */ /* 0x000fe20007f1e0ff */
[----:B------:R0:W-:Y:S03]  /*51300*/  STL [R1+0x12b4], R10 ;  /* 0x0012b40a01007387 */ /* 0x0001e60000100800 */
[----:B------:R-:W-:Y:S01]  /*51310*/  LEA.HI.X.SX32 R25, R14, R3, 0x1, P0 ;  /* 0x000000030e197211 */ /* 0x000fe200000f0eff */
[----:B------:R-:W-:-:S05]  /*51320*/  IMAD R13, R29, 0x1d0, RZ ;  /* 0x000001d01d0d7824 */ /* 0x000fca00078e02ff */
[----:B0-----:R-:W-:Y:S01]  /*51330*/  IADD3 R10, P0, R13, R2, RZ ;  /* 0x000000020d0a7210 */ /* 0x001fe20007f1e0ff */
[----:B----4-:R0:W-:Y:S04]  /*51340*/  STG.E.U16 [R22.64], R20 ;  /* 0x0000001416007986 */ /* 0x0101e8000c101504 */
[----:B0-----:R-:W4:Y:S04]  /*51350*/  LDL.LU.64 R22, [R1+0x2b8] ;  /* 0x0002b80001167983 */ /* 0x001f280000300a00 */
[----:B------:R-:W-:Y:S04]  /*51360*/  STL.64 [R1+0x110], R24 ;  /* 0x0001101801007387 */ /* 0x000fe80000100a00 */
[----:B------:R-:W0:Y:S01]  /*51370*/  LDS.128 R24, [R7+0x1000] ;  /* 0x0010000007187984 */ /* 0x000e220000000c00 */
[----:B------:R-:W-:-:S02]  /*51380*/  PRMT R4, R20, 0x7632, R4 ;  /* 0x0000763214047816 */ /* 0x000fc40000000004 */
[----:B------:R-:W-:-:S05]  /*51390*/  MOV R20, c[0x0][0x1c8] ;  /* 0x0000720000147a02 */ /* 0x000fca0000000f00 */
[----:B------:R-:W-:Y:S01]  /*513a0*/  IMAD R20, R20, 0xe8, RZ ;  /* 0x000000e814147824 */ /* 0x000fe200078e02ff */
[----:B------:R1:W-:Y:S04]  /*513b0*/  STG.E.U16 [R18.64], R4 ;  /* 0x0000000412007986 */ /* 0x0003e8000c101504 */
[----:B------:R-:W-:Y:S01]  /*513c0*/  LEA.HI.X.SX32 R11, R20, R3, 0x1, P0 ;  /* 0x00000003140b7211 */ /* 0x000fe200000f0eff */
[----:B-1----:R-:W5:Y:S04]  /*513d0*/  LDL.LU.64 R18, [R1+0x2c8] ;  /* 0x0002c80001127983 */ /* 0x002f680000300a00 */
[----:B------:R-:W-:Y:S04]  /*513e0*/  STL.64 [R1+0x108], R10 ;  /* 0x0001080a01007387 */ /* 0x000fe80000100a00 */
[----:B0-----:R-:W-:Y:S04]  /*513f0*/  STL [R1+0x34], R25 ;  /* 0x0000341901007387 */ /* 0x001fe80000100800 */
[----:B------:R0:W-:Y:S04]  /*51400*/  STL.64 [R1+0x38], R26 ;  /* 0x0000381a01007387 */ /* 0x0001e80000100a00 */
[----:B0-----:R-:W2:Y:S01]  /*51410*/  LDL.LU.64 R26, [R1+0x12e8] ;  /* 0x0012e800011a7983 */ /* 0x001ea20000300a00 */
[----:B------:R-:W-:-:S03]  /*51420*/  IMAD.MOV.U32 R20, RZ, RZ, R24 ;  /* 0x000000ffff147224 */ /* 0x000fc600078e0018 */
[----:B------:R-:W3:Y:S01]  /*51430*/  LDL.LU.64 R24, [R1+0x12e0] ;  /* 0x0012e00001187983 */ /* 0x000ee20000300a00 */
[C---:B------:R-:W-:Y:S02]  /*51440*/  IMAD R12, R29.reuse, 0x1d2, RZ ;  /* 0x000001d21d0c7824 */ /* 0x040fe400078e02ff */
[----:B------:R-:W-:-:S03]  /*51450*/  IMAD R14, R29, 0xe9, RZ ;  /* 0x000000e91d0e7824 */ /* 0x000fc600078e02ff */
[----:B------:R-:W-:Y:S01]  /*51460*/  IADD3 R10, P0, R12, R2, RZ ;  /* 0x000000020c0a7210 */ /* 0x000fe20007f1e0ff */
[----:B------:R-:W-:-:S03]  /*51470*/  IMAD R13, R29, 0x1d4, RZ ;  /* 0x000001d41d0d7824 */ /* 0x000fc600078e02ff */
[----:B------:R-:W-:Y:S01]  /*51480*/  LEA.HI.X.SX32 R11, R14, R3, 0x1, P0 ;  /* 0x000000030e0b7211 */ /* 0x000fe200000f0eff */
[----:B--2---:R0:W-:Y:S04]  /*51490*/  STG.E.U16 [R8.64], R26 ;  /* 0x0000001a08007986 */ /* 0x0041e8000c101504 */
[----:B0-----:R-:W2:Y:S01]  /*514a0*/  LDL.LU.64 R8, [R1+0x12d8] ;  /* 0x0012d80001087983 */ /* 0x001ea20000300a00 */
[----:B------:R-:W-:Y:S01]  /*514b0*/  PRMT R4, R26, 0x7632, R4 ;  /* 0x000076321a047816 */ /* 0x000fe20000000004 */
[----:B------:R-:W-:Y:S02]  /*514c0*/  IMAD R27, R27, 0xea, RZ ;  /* 0x000000ea1b1b7824 */ /* 0x000fe400078e02ff */
[----:B------:R0:W-:Y:S04]  /*514d0*/  STL.64 [R1+0x100], R10 ;  /* 0x0001000a01007387 */ /* 0x0001e80000100a00 */
[----:B---3--:R-:W-:Y:S01]  /*514e0*/  STG.E.U16 [R24.64], R4 ;  /* 0x0000000418007986 */ /* 0x008fe2000c101504 */
[----:B0-----:R-:W-:-:S04]  /*514f0*/  IADD3 R10, P0, R13, R2, RZ ;  /* 0x000000020d0a7210 */ /* 0x001fc80007f1e0ff */
[----:B------:R-:W-:Y:S02]  /*51500*/  LEA.HI.X.SX32 R11, R27, R3, 0x1, P0 ;  /* 0x000000031b0b7211 */ /* 0x000fe400000f0eff */
[----:B------:R-:W0:Y:S01]  /*51510*/  LDS.128 R24, [R28+0x1000] ;  /* 0x001000001c187984 */ /* 0x000e220000000c00 */
[C---:B------:R-:W-:Y:S02]  /*51520*/  IMAD R12, R29.reuse, 0x1d6, RZ ;  /* 0x000001d61d0c7824 */ /* 0x040fe400078e02ff */
[C---:B------:R-:W-:Y:S01]  /*51530*/  IMAD R14, R29.reuse, 0xeb, RZ ;  /* 0x000000eb1d0e7824 */ /* 0x040fe200078e02ff */
[----:B------:R1:W-:Y:S01]  /*51540*/  STL.64 [R1+0xf8], R10 ;  /* 0x0000f80a01007387 */ /* 0x0003e20000100a00 */
[----:B------:R-:W-:-:S03]  /*51550*/  IMAD R13, R29, 0x1d8, RZ ;  /* 0x000001d81d0d7824 */ /* 0x000fc600078e02ff */
[----:B------:R-:W-:Y:S01]  /*51560*/  STL.64 [R1+0x12b8], R28 ;  /* 0x0012b81c01007387 */ /* 0x000fe20000100a00 */
[----:B-1----:R-:W-:-:S04]  /*51570*/  IADD3 R10, P0, R12, R2, RZ ;  /* 0x000000020c0a7210 */ /* 0x002fc80007f1e0ff */
[----:B------:R-:W-:Y:S01]  /*51580*/  LEA.HI.X.SX32 R11, R14, R3, 0x1, P0 ;  /* 0x000000030e0b7211 */ /* 0x000fe200000f0eff */
[----:B0-----:R0:W-:Y:S04]  /*51590*/  STL.64 [R1+0x1218], R26 ;  /* 0x0012181a01007387 */ /* 0x0011e80000100a00 */
[----:B------:R1:W-:Y:S01]  /*515a0*/  STL.64 [R1+0xf0], R10 ;  /* 0x0000f00a01007387 */ /* 0x0003e20000100a00 */
[----:B0-----:R-:W-:Y:S02]  /*515b0*/  MOV R26, c[0x0][0x1c8] ;  /* 0x00007200001a7a02 */ /* 0x001fe40000000f00 */
[----:B-1----:R-:W-:-:S03]  /*515c0*/  IADD3 R10, P0, R13, R2, RZ ;  /* 0x000000020d0a7210 */ /* 0x002fc60007f1e0ff */
[C---:B------:R-:W-:Y:S02]  /*515d0*/  IMAD R4, R26.reuse, 0x1da, RZ ;  /* 0x000001da1a047824 */ /* 0x040fe400078e02ff */
[----:B------:R-:W-:Y:S01]  /*515e0*/  IMAD R12, R26, 0xed, RZ ;  /* 0x000000ed1a0c7824 */ /* 0x000fe200078e02ff */
[----:B--2---:R0:W-:Y:S02]  /*515f0*/  STG.E.U16 [R16.64], R8 ;  /* 0x0000000810007986 */ /* 0x0041e4000c101504 */
[----:B0-----:R-:W-:Y:S02]  /*51600*/  MOV R17, c[0x0][0x1c8] ;  /* 0x0000720000117a02 */ /* 0x001fe40000000f00 */
[----:B------:R-:W-:-:S03]  /*51610*/  PRMT R8, R8, 0x7632, R8 ;  /* 0x0000763208087816 */ /* 0x000fc60000000008 */
[----:B------:R-:W-:Y:S02]  /*51620*/  IMAD R17, R17, 0xec, RZ ;  /* 0x000000ec11117824 */ /* 0x000fe400078e02ff */
[----:B----4-:R0:W-:Y:S03]  /*51630*/  STG.E.U16 [R22.64], R8 ;  /* 0x0000000816007986 */ /* 0x0101e6000c101504 */
[----:B------:R-:W-:Y:S01]  /*51640*/  LEA.HI.X.SX32 R11, R17, R3, 0x1, P0 ;  /* 0x00000003110b7211 */ /* 0x000fe200000f0eff */
[----:B-----5:R1:W-:Y:S04]  /*51650*/  STG.E.U16 [R18.64], R15 ;  /* 0x0000000f12007986 */ /* 0x0203e8000c101504 */
[----:B0-----:R-:W2:Y:S04]  /*51660*/  LDL.LU.64 R22, [R1+0x348] ;  /* 0x0003480001167983 */ /* 0x001ea80000300a00 */
[----:B------:R0:W-:Y:S04]  /*51670*/  STL.64 [R1+0xe8], R10 ;  /* 0x0000e80a01007387 */ /* 0x0001e80000100a00 */
[----:B-1----:R-:W3:Y:S01]  /*51680*/  LDL.LU.64 R18, [R1+0x380] ;  /* 0x0003800001127983 */ /* 0x002ee20000300a00 */
[----:B0-----:R-:W-:-:S02]  /*51690*/  IADD3 R10, P0, R4, R2, RZ ;  /* 0x00000002040a7210 */ /* 0x001fc40007f1e0ff */
[----:B------:R-:W-:Y:S02]  /*516a0*/  PRMT R4, R15, 0x7632, R4 ;  /* 0x000076320f047816 */ /* 0x000fe40000000004 */
[----:B------:R-:W-:Y:S02]  /*516b0*/  LEA.HI.X.SX32 R11, R12, R3, 0x1, P0 ;  /* 0x000000030c0b7211 */ /* 0x000fe400000f0eff */
[----:B------:R-:W0:Y:S04]  /*516c0*/  LDS.128 R12, [R21+0x1000] ;  /* 0x00100000150c7984 */ /* 0x000e280000000c00 */
[----:B------:R-:W-:Y:S04]  /*516d0*/  STL.64 [R1+0xe0], R10 ;  /* 0x0000e00a01007387 */ /* 0x000fe80000100a00 */
[----:B0-----:R0:W-:Y:S04]  /*516e0*/  STL.64 [R1+0x1210], R14 ;  /* 0x0012100e01007387 */ /* 0x0011e80000100a00 */
[----:B0-----:R-:W4:Y:S04]  /*516f0*/  LDL.LU.64 R14, [R1+0x338] ;  /* 0x00033800010e7983 */ /* 0x001f280000300a00 */
[----:B----4-:R0:W-:Y:S04]  /*51700*/  STL.64 [R1+0x12d0], R14 ;  /* 0x0012d00e01007387 */ /* 0x0101e80000100a00 */
[----:B0-----:R-:W4:Y:S04]  /*51710*/  LDL.LU.64 R14, [R1+0x310] ;  /* 0x00031000010e7983 */ /* 0x001f280000300a00 */
[----:B------:R0:W-:Y:S04]  /*51720*/  STL.64 [R1+0x12c8], R12 ;  /* 0x0012c80c01007387 */ /* 0x0001e80000100a00 */
[----:B0-----:R-:W5:Y:S01]  /*51730*/  LDL.LU.64 R12, [R1+0x2f8] ;  /* 0x0002f800010c7983 */ /* 0x001f620000300a00 */
[----:B------:R-:W-:Y:S01]  /*51740*/  MOV R16, c[0x0][0x1c8] ;  /* 0x0000720000107a02 */ /* 0x000fe20000000f00 */
[----:B------:R-:W-:-:S04]  /*51750*/  IMAD R8, R26, 0x1dc, RZ ;  /* 0x000001dc1a087824 */ /* 0x000fc800078e02ff */
[----:B------:R-:W-:Y:S01]  /*51760*/  IMAD R28, R16, 0xee, RZ ;  /* 0x000000ee101c7824 */ /* 0x000fe200078e02ff */
[----:B------:R-:W-:Y:S01]  /*51770*/  IADD3 R10, P0, R8, R2, RZ ;  /* 0x00000002080a7210 */ /* 0x000fe20007f1e0ff */
[----:B------:R-:W-:-:S03]  /*51780*/  IMAD R17, R26, 0x1de, RZ ;  /* 0x000001de1a117824 */ /* 0x000fc600078e02ff */
[----:B------:R-:W-:Y:S01]  /*51790*/  LEA.HI.X.SX32 R11, R28, R3, 0x1, P0 ;  /* 0x000000031c0b7211 */ /* 0x000fe200000f0eff */
[----:B------:R-:W-:-:S04]  /*517a0*/  IMAD R16, R26, 0xef, RZ ;  /* 0x000000ef1a107824 */ /* 0x000fc800078e02ff */
[----:B------:R0:W-:Y:S02]  /*517b0*/  STL.64 [R1+0xd8], R10 ;  /* 0x0000d80a01007387 */ /* 0x0001e40000100a00 */
[----:B0-----:R-:W-:-:S04]  /*517c0*/  IADD3 R10, P0, R17, R2, RZ ;  /* 0x00000002110a7210 */ /* 0x001fc80007f1e0ff */
[----:B------:R-:W-:-:S05]  /*517d0*/  LEA.HI.X.SX32 R11, R16, R3, 0x1, P0 ;  /* 0x00000003100b7211 */ /* 0x000fca00000f0eff */
[----:B------:R-:W-:Y:S04]  /*517e0*/  STL.64 [R1+0xd0], R10 ;  /* 0x0000d00a01007387 */ /* 0x000fe80000100a00 */
[----:B-----5:R-:W-:Y:S04]  /*517f0*/  STG.E.U16 [R12.64], R4 ;  /* 0x000000040c007986 */ /* 0x020fe8000c101504 */
[----:B----4-:R-:W-:Y:S04]  /*51800*/  STG.E.U16 [R14.64], R20 ;  /* 0x000000140e007986 */ /* 0x010fe8000c101504 */
[----:B------:R-:W0:Y:S04]  /*51810*/  LDS.128 R12, [R5+0x1800] ;  /* 0x00180000050c7984 */ /* 0x000e280000000c00 */
[----:B0-----:R-:W-:Y:S04]  /*51820*/  STL [R1+0x64], R13 ;  /* 0x0000640d01007387 */ /* 0x001fe80000100800 */
[----:B------:R0:W-:Y:S04]  /*51830*/  STL.64 [R1+0x68], R14 ;  /* 0x0000680e01007387 */ /* 0x0001e80000100a00 */
[----:B0-----:R-:W4:Y:S01]  /*51840*/  LDL.LU.64 R14, [R1+0x12d0] ;  /* 0x0012d000010e7983 */ /* 0x001f220000300a00 */
[----:B------:R-:W-:Y:S01]  /*51850*/  PRMT R4, R20, 0x7632, R4 ;  /* 0x0000763214047816 */ /* 0x000fe20000000004 */
[----:B------:R-:W-:-:S02]  /*51860*/  IMAD R8, R26, 0x1e0, RZ ;  /* 0x000001e01a087824 */ /* 0x000fc400078e02ff */
[----:B------:R-:W-:Y:S02]  /*51870*/  IMAD.MOV.U32 R20, RZ, RZ, c[0x0][0x1c8] ;  /* 0x00007200ff147624 */ /* 0x000fe400078e00ff */
[----:B------:R-:W-:Y:S01]  /*51880*/  IMAD R17, R26, 0x1e2, RZ ;  /* 0x000001e21a117824 */ /* 0x000fe200078e02ff */
[----:B------:R-:W-:Y:S01]  /*51890*/  IADD3 R10, P0, R8, R2, RZ ;  /* 0x00000002080a7210 */ /* 0x000fe20007f1e0ff */
[----:B------:R-:W-:Y:S02]  /*518a0*/  IMAD R20, R20, 0xf0, RZ ;  /* 0x000000f014147824 */ /* 0x000fe400078e02ff */
[----:B------:R-:W-:-:S03]  /*518b0*/  IMAD R8, R26, 0xf1, RZ ;  /* 0x000000f11a087824 */ /* 0x000fc600078e02ff */
[----:B------:R-:W-:Y:S02]  /*518c0*/  LEA.HI.X.SX32 R11, R20, R3, 0x1, P0 ;  /* 0x00000003140b7211 */ /* 0x000fe400000f0eff */
[----:B------:R-:W-:Y:S02]  /*518d0*/  MOV R5, R12 ;  /* 0x0000000c00057202 */ /* 0x000fe40000000f00 */
[----:B------:R-:W-:Y:S01]  /*518e0*/  MOV R20, c[0x0][0x1c8] ;  /* 0x0000720000147a02 */ /* 0x000fe20000000f00 */
[----:B------:R-:W5:Y:S04]  /*518f0*/  LDL.LU.64 R12, [R1+0x12c8] ;  /* 0x0012c800010c7983 */ /* 0x000f680000300a00 */
[----:B------:R0:W-:Y:S01]  /*51900*/  STL.64 [R1+0xc8], R10 ;  /* 0x0000c80a01007387 */ /* 0x0001e20000100a00 */
[----:B------:R-:W-:-:S02]  /*51910*/  IMAD R20, R20, 0xf2, RZ ;  /* 0x000000f214147824 */ /* 0x000fc400078e02ff */
[C---:B------:R-:W-:Y:S01]  /*51920*/  IMAD R16, R26.reuse, 0x1e6, RZ ;  /* 0x000001e61a107824 */ /* 0x040fe200078e02ff */
[----:B0-----:R-:W3:Y:S04]  /*51930*/  LDL.LU.64 R10, [R1+0x3b8] ;  /* 0x0003b800010a7983 */ /* 0x001ee80000300a00 */
[----:B----4-:R0:W-:Y:S04]  /*51940*/  STG.E.U16 [R14.64], R4 ;  /* 0x000000040e007986 */ /* 0x0101e8000c101504 */
[----:B--2---:R1:W-:Y:S01]  /*51950*/  STG.E.U16 [R22.64], R24 ;  /* 0x0000001816007986 */ /* 0x0043e2000c101504 */
[----:B0-----:R-:W-:Y:S01]  /*51960*/  IADD3 R14, P0, R17, R2, RZ ;  /* 0x00000002110e7210 */ /* 0x001fe20007f1e0ff */
[----:B------:R-:W-:-:S03]  /*51970*/  IMAD R4, R26, 0x1e4, RZ ;  /* 0x000001e41a047824 */ /* 0x000fc600078e02ff */
[----:B------:R-:W-:Y:S01]  /*51980*/  LEA.HI.X.SX32 R15, R8, R3, 0x1, P0 ;  /* 0x00000003080f7211 */ /* 0x000fe200000f0eff */
[----:B-1----:R-:W2:Y:S04]  /*51990*/  LDL.LU.64 R22, [R1+0x3d8] ;  /* 0x0003d80001167983 */ /* 0x002ea80000300a00 */
[----:B------:R0:W-:Y:S01]  /*519a0*/  STL.64 [R1+0xc0], R14 ;  /* 0x0000c00e01007387 */ /* 0x0001e20000100a00 */
[----:B------:R-:W-:Y:S02]  /*519b0*/  PRMT R24, R24, 0x7632, R24 ;  /* 0x0000763218187816 */ /* 0x000fe40000000018 */
[----:B0-----:R-:W-:-:S04]  /*519c0*/  IADD3 R14, P0, R4, R2, RZ ;  /* 0x00000002040e7210 */ /* 0x001fc80007f1e0ff */
[----:B------:R-:W-:Y:S01]  /*519d0*/  LEA.HI.X.SX32 R15, R20, R3, 0x1, P0 ;  /* 0x00000003140f7211 */ /* 0x000fe200000f0eff */
[----:B---3--:R0:W-:Y:S01]  /*519e0*/  STG.E.U16 [R18.64], R24 ;  /* 0x0000001812007986 */ /* 0x0081e2000c101504 */
[----:B------:R-:W-:-:S03]  /*519f0*/  IMAD R8, R26, 0xf3, RZ ;  /* 0x000000f31a087824 */ /* 0x000fc600078e02ff */
[----:B------:R1:W-:Y:S01]  /*51a00*/  STL.64 [R1+0xb8], R14 ;  /* 0x0000b80e01007387 */ /* 0x0003e20000100a00 */
[----:B------:R-:W-:-:S03]  /*51a10*/  IMAD R4, R26, 0x1e8, RZ ;  /* 0x000001e81a047824 */ /* 0x000fc600078e02ff */
[----:B0-----:R-:W3:Y:S01]  /*51a20*/  LDL.LU.64 R18, [R1+0x3e8] ;  /* 0x0003e80001127983 */ /* 0x001ee20000300a00 */
[----:B-1----:R-:W-:-:S03]  /*51a30*/  IADD3 R14, P0, R16, R2, RZ ;  /* 0x00000002100e7210 */ /* 0x002fc60007f1e0ff */
[----:B------:R-:W-:Y:S01]  /*51a40*/  STL [R1+0x12c4], R26 ;  /* 0x0012c41a01007387 */ /* 0x000fe20000100800 */
[----:B------:R-:W-:-:S03]  /*51a50*/  IMAD R16, R26, 0x1ea, RZ ;  /* 0x000001ea1a107824 */ /* 0x000fc600078e02ff */
[----:B------:R-:W-:Y:S04]  /*51a60*/  STL [R1+0x12c0], R25 ;  /* 0x0012c01901007387 */ /* 0x000fe80000100800 */
[----:B------:R-:W0:Y:S01]  /*51a70*/  LDS.128 R24, [R7+0x1800] ;  /* 0x0018000007187984 */ /* 0x000e220000000c00 */
[----:B------:R-:W-:Y:S02]  /*51a80*/  LEA.HI.X.SX32 R15, R8, R3, 0x1, P0 ;  /* 0x00000003080f7211 */ /* 0x000fe400000f0eff */
[----:B------:R-:W-:Y:S02]  /*51a90*/  MOV R20, c[0x0][0x1c8] ;  /* 0x0000720000147a02 */ /* 0x000fe40000000f00 */
[----:B------:R-:W-:Y:S01]  /*51aa0*/  IADD3 R28, P0, R4, R2, RZ ;  /* 0x00000002041c7210 */ /* 0x000fe20007f1e0ff */
[----:B------:R-:W-:Y:S02]  /*51ab0*/  STL.64 [R1+0xb0], R14 ;  /* 0x0000b00e01007387 */ /* 0x000fe40000100a00 */
[----:B------:R-:W-:-:S02]  /*51ac0*/  IMAD R20, R20, 0xf4, RZ ;  /* 0x000000f414147824 */ /* 0x000fc400078e02ff */
[----:B0-----:R0:W-:Y:S01]  /*51ad0*/  STL [R1+0x24], R25 ;  /* 0x0000241901007387 */ /* 0x0011e20000100800 */
[----:B------:R-:W-:-:S03]  /*51ae0*/  MOV R7, R26 ;  /* 0x0000001a00077202 */ /* 0x000fc60000000f00 */
[----:B------:R-:W-:Y:S04]  /*51af0*/  STL [R1+0x2c], R27 ;  /* 0x00002c1b01007387 */ /* 0x000fe80000100800 */
[----:B------:R-:W4:Y:S04]  /*51b00*/  LDL.LU R26, [R1+0x12c4] ;  /* 0x0012c400011a7983 */ /* 0x000f280000300800 */
[----:B0-----:R-:W2:Y:S04]  /*51b10*/  LDL.LU R25, [R1+0x12c0] ;  /* 0x0012c00001197983 */ /* 0x001ea80000300800 */
[----:B------:R-:W-:Y:S04]  /*51b20*/  STL [R1+0xa8], R28 ;  /* 0x0000a81c01007387 */ /* 0x000fe80000100800 */
[----:B------:R0:W-:Y:S02]  /*51b30*/  STL.64 [R1+0x1258], R6 ;  /* 0x0012580601007387 */ /* 0x0001e40000100a00 */
[----:B0-----:R-:W-:-:S02]  /*51b40*/  MOV R7, R29 ;  /* 0x0000001d00077202 */ /* 0x001fc40000000f00 */
[----:B------:R-:W-:Y:S02]  /*51b50*/  LEA.HI.X.SX32 R7, R20, R3, 0x1, P0 ;  /* 0x0000000314077211 */ /* 0x000fe400000f0eff */
[----:B------:R-:W-:Y:S02]  /*51b60*/  MOV R6, R28 ;  /* 0x0000001c00067202 */ /* 0x000fe40000000f00 */
[----:B------:R-:W2:Y:S01]  /*51b70*/  LDL.LU.64 R28, [R1+0x12b8] ;  /* 0x0012b800011c7983 */ /* 0x000ea20000300a00 */
[----:B------:R-:W-:-:S03]  /*51b80*/  IADD3 R6, P0, R16, R2, RZ ;  /* 0x0000000210067210 */ /* 0x000fc60007f1e0ff */
[----:B------:R0:W-:Y:S04]  /*51b90*/  STL [R1+0xac], R7 ;  /* 0x0000ac0701007387 */ /* 0x0001e80000100800 */
[----:B------:R-:W5:Y:S01]  /*51ba0*/  LDL.LU.64 R16, [R1+0x3c0] ;  /* 0x0003c00001107983 */ /* 0x000f620000300a00 */
[----:B------:R-:W-:-:S04]  /*51bb0*/  IMAD.MOV.U32 R20, RZ, RZ, c[0x0][0x1c8] ;  /* 0x00007200ff147624 */ /* 0x000fc800078e00ff */
[----:B------:R-:W-:Y:S02]  /*51bc0*/  IMAD R20, R20, 0xf6, RZ ;  /* 0x000000f614147824 */ /* 0x000fe400078e02ff */
[C---:B----4-:R-:W-:Y:S02]  /*51bd0*/  IMAD R8, R26.reuse, 0xf5, RZ ;  /* 0x000000f51a087824 */ /* 0x050fe400078e02ff */
[----:B------:R-:W-:-:S03]  /*51be0*/  IMAD R4, R26, 0x1ec, RZ ;  /* 0x000001ec1a047824 */ /* 0x000fc600078e02ff */
[----:B0-----:R-:W-:-:S05]  /*51bf0*/  LEA.HI.X.SX32 R7, R8, R3, 0x1, P0 ;  /* 0x0000000308077211 */ /* 0x001fca00000f0eff */
[----:B------:R0:W-:Y:S01]  /*51c00*/  STL.64 [R1+0x170], R6 ;  /* 0x0001700601007387 */ /* 0x0001e20000100a00 */
[----:B------:R-:W-:Y:S01]  /*51c10*/  IMAD R8, R26, 0xf7, RZ ;  /* 0x000000f71a087824 */ /* 0x000fe200078e02ff */
[----:B0-----:R-:W-:-:S04]  /*51c20*/  IADD3 R6, P0, R4, R2, RZ ;  /* 0x0000000204067210 */ /* 0x001fc80007f1e0ff */
[----:B------:R-:W-:Y:S01]  /*51c30*/  LEA.HI.X.SX32 R7, R20, R3, 0x1, P0 ;  /* 0x0000000314077211 */ /* 0x000fe200000f0eff */
[----:B-----5:R0:W-:Y:S02]  /*51c40*/  STG.E.U16 [R16.64], R12 ;  /* 0x0000000c10007986 */ /* 0x0201e4000c101504 */
[----:B0-----:R-:W-:Y:S01]  /*51c50*/  PRMT R12, R12, 0x7632, R12 ;  /* 0x000076320c0c7816 */ /* 0x001fe2000000000c */
[----:B------:R-:W-:-:S04]  /*51c60*/  IMAD R16, R26, 0x1ee, RZ ;  /* 0x000001ee1a107824 */ /* 0x000fc800078e02ff */
[----:B------:R0:W-:Y:S01]  /*51c70*/  STG.E.U16 [R10.64], R12 ;  /* 0x0000000c0a007986 */ /* 0x0001e2000c101504 */
[----:B------:R-:W-:Y:S01]  /*51c80*/  MOV R20, c[0x0][0x1c8] ;  /* 0x0000720000147a02 */ /* 0x000fe20000000f00 */
[----:B------:R-:W-:Y:S02]  /*51c90*/  IMAD R4, R26, 0x1f0, RZ ;  /* 0x000001f01a047824 */ /* 0x000fe400078e02ff */
[----:B0-----:R-:W4:Y:S04]  /*51ca0*/  LDL.LU R10, [R1+0x12b4] ;  /* 0x0012b400010a7983 */ /* 0x001f280000300800 */
[----:B------:R0:W-:Y:S01]  /*51cb0*/  STL.64 [R1+0x168], R6 ;  /* 0x0001680601007387 */ /* 0x0001e20000100a00 */
[----:B------:R-:W-:Y:S01]  /*51cc0*/  IMAD R20, R20, 0xf8, RZ ;  /* 0x000000f814147824 */ /* 0x000fe200078e02ff */
[----:B0-----:R-:W-:-:S04]  /*51cd0*/  IADD3 R6, P0, R16, R2, RZ ;  /* 0x0000000210067210 */ /* 0x001fc80007f1e0ff */
[----:B------:R-:W-:-:S05]  /*51ce0*/  LEA.HI.X.SX32 R7, R8, R3, 0x1, P0 ;  /* 0x0000000308077211 */ /* 0x000fca00000f0eff */
[----:B------:R0:W-:Y:S01]  /*51cf0*/  STL.64 [R1+0x160], R6 ;  /* 0x0001600601007387 */ /* 0x0001e20000100a00 */
[----:B------:R-:W-:Y:S01]  /*51d00*/  IMAD R16, R26, 0x1f2, RZ ;  /* 0x000001f21a107824 */ /* 0x000fe200078e02ff */
[-C--:B0-----:R-:W-:Y:S02]  /*51d10*/  IADD3 R6, P0, R4, R2.reuse, RZ ;  /* 0x0000000204067210 */ /* 0x081fe40007f1e0ff */
[----:B------:R-:W-:Y:S02]  /*51d20*/  PRMT R4, R5, 0x7632, R4 ;  /* 0x0000763205047816 */ /* 0x000fe40000000004 */
[----:B------:R-:W-:Y:S01]  /*51d30*/  LEA.HI.X.SX32 R7, R20, R3, 0x1, P0 ;  /* 0x0000000314077211 */ /* 0x000fe200000f0eff */
[----:B--2---:R-:W-:Y:S04]  /*51d40*/  STG.E.U16 [R22.64], R5 ;  /* 0x0000000516007986 */ /* 0x004fe8000c101504 */
[----:B------:R0:W-:Y:S04]  /*51d50*/  STL.64 [R1+0x180], R6 ;  /* 0x0001800601007387 */ /* 0x0001e80000100a00 */
[----:B---3--:R-:W-:Y:S01]  /*51d60*/  STG.E.U16 [R18.64], R4 ;  /* 0x0000000412007986 */ /* 0x008fe2000c101504 */
[----:B0-----:R-:W-:-:S03]  /*51d70*/  IADD3 R6, P0, R16, R2, RZ ;  /* 0x0000000210067210 */ /* 0x001fc60007f1e0ff */
[----:B------:R-:W0:Y:S01]  /*51d80*/  LDS.128 R16, [R28+0x1800] ;  /* 0x001800001c107984 */ /* 0x000e220000000c00 */
[----:B------:R-:W-:-:S05]  /*51d90*/  IMAD R12, R26, 0xf9, RZ ;  /* 0x000000f91a0c7824 */ /* 0x000fca00078e02ff */
[----:B------:R-:W-:-:S05]  /*51da0*/  LEA.HI.X.SX32 R7, R12, R3, 0x1, P0 ;  /* 0x000000030c077211 */ /* 0x000fca00000f0eff */
[----:B------:R-:W-:Y:S04]  /*51db0*/  STL.64 [R1+0x1a0], R6 ;  /* 0x0001a00601007387 */ /* 0x000fe80000100a00 */
[----:B0-----:R-:W-:Y:S04]  /*51dc0*/  STL [R1+0x1220], R18 ;  /* 0x0012201201007387 */ /* 0x001fe80000100800 */
[----:B------:R0:W-:Y:S04]  /*51dd0*/  STL [R1+0x1188], R19 ;  /* 0x0011881301007387 */ /* 0x0001e80000100800 */
[----:B0-----:R-:W2:Y:S01]  /*51de0*/  LDL.LU.64 R18, [R1+0x438] ;  /* 0x0004380001127983 */ /* 0x001ea20000300a00 */
[----:B------:R-:W-:Y:S01]  /*51df0*/  MOV R28, c[0x0][0x1c8] ;  /* 0x00007200001c7a02 */ /* 0x000fe20000000f00 */
[----:B------:R-:W-:-:S02]  /*51e00*/  IMAD R8, R26, 0x1f4, RZ ;  /* 0x000001f41a087824 */ /* 0x000fc400078e02ff */
[----:B------:R-:W0:Y:S02]  /*51e10*/  S2R R27, SR_TID.X ;  /* 0x00000000001b7919 */ /* 0x000e240000002100 */
[----:B------:R-:W-:Y:S01]  /*51e20*/  IMAD R20, R28, 0xfa, RZ ;  /* 0x000000fa1c147824 */ /* 0x000fe200078e02ff */
[----:B------:R-:W-:Y:S01]  /*51e30*/  IADD3 R6, P0, R8, R2, RZ ;  /* 0x0000000208067210 */ /* 0x000fe20007f1e0ff */
[----:B------:R-:W-:Y:S01]  /*51e40*/  IMAD R4, R26, 0x1f6, RZ ;  /* 0x000001f61a047824 */ /* 0x000fe200078e02ff */
[----:B------:R-:W1:Y:S02]  /*51e50*/  S2R R15, SR_TID.X ;  /* 0x00000000000f7919 */ /* 0x000e640000002100 */
[----:B------:R-:W-:Y:S02]  /*51e60*/  LEA.HI.X.SX32 R7, R20, R3, 0x1, P0 ;  /* 0x0000000314077211 */ /* 0x000fe400000f0eff */
[----:B------:R-:W3:Y:S01]  /*51e70*/  LDS.128 R20, [R21+0x1800] ;  /* 0x0018000015147984 */ /* 0x000ee20000000c00 */
[----:B------:R-:W-:-:S03]  /*51e80*/  IMAD R28, R26, 0xfb, RZ ;  /* 0x000000fb1a1c7824 */ /* 0x000fc600078e02ff */
[----:B------:R-:W5:Y:S01]  /*51e90*/  LDL.LU R5, [R1+0x79c] ;  /* 0x00079c0001057983 */ /* 0x000f620000300800 */
[----:B------:R-:W-:Y:S02]  /*51ea0*/  IMAD R8, R26, 0x1f8, RZ ;  /* 0x000001f81a087824 */ /* 0x000fe400078e02ff */
[----:B------:R-:W-:-:S04]  /*51eb0*/  IMAD.MOV.U32 R11, RZ, RZ, c[0x0][0x1c8] ;  /* 0x00007200ff0b7624 */ /* 0x000fc800078e00ff */
[----:B------:R-:W-:Y:S02]  /*51ec0*/  IMAD R11, R11, 0xfc, RZ ;  /* 0x000000fc0b0b7824 */ /* 0x000fe400078e02ff */
[----:B------:R-:W-:Y:S01]  /*51ed0*/  IMAD.MOV.U32 R14, RZ, RZ, R24 ;  /* 0x000000ffff0e7224 */ /* 0x000fe200078e0018 */
[----:B0-----:R-:W-:Y:S01]  /*51ee0*/  SHF.L.U32 R24, R27, 0x4, RZ ;  /* 0x000000041b187819 */ /* 0x001fe200000006ff */
[----:B------:R-:W-:Y:S01]  /*51ef0*/  IMAD R12, R26, 0x1fa, RZ ;  /* 0x000001fa1a0c7824 */ /* 0x000fe200078e02ff */
[----:B---3--:R-:W-:Y:S04]  /*51f00*/  STL.64 [R1+0x1200], R22 ;  /* 0x0012001601007387 */ /* 0x008fe80000100a00 */
[----:B------:R0:W-:Y:S02]  /*51f10*/  STL.64 [R1+0x198], R6 ;  /* 0x0001980601007387 */ /* 0x0001e40000100a00 */
[----:B0-----:R-:W-:-:S04]  /*51f20*/  IADD3 R6, P0, R4, R2, RZ ;  /* 0x0000000204067210 */ /* 0x001fc80007f1e0ff */
[----:B------:R-:W-:-:S05]  /*51f30*/  LEA.HI.X.SX32 R7, R28, R3, 0x1, P0 ;  /* 0x000000031c077211 */ /* 0x000fca00000f0eff */
[----:B------:R0:W-:Y:S01]  /*51f40*/  STL.64 [R1+0x190], R6 ;  /* 0x0001900601007387 */ /* 0x0001e20000100a00 */
[----:B------:R-:W-:Y:S01]  /*51f50*/  LOP3.LUT R4, R24, 0x70, RZ, 0xc0, !PT ;  /* 0x0000007018047812 */ /* 0x000fe200078ec0ff */
[----:B------:R-:W-:Y:S01]  /*51f60*/  IMAD R28, R26, 0x1fc, RZ ;  /* 0x000001fc1a1c7824 */ /* 0x000fe200078e02ff */
[----:B-1----:R-:W-:Y:S02]  /*51f70*/  LOP3.LUT R15, R15, 0x60, RZ, 0xc0, !PT ;  /* 0x000000600f0f7812 */ /* 0x002fe400078ec0ff */
[----:B0-----:R-:W-:-:S04]  /*51f80*/  IADD3 R6, P0, R8, R2, RZ ;  /* 0x0000000208067210 */ /* 0x001fc80007f1e0ff */
[----:B------:R-:W-:Y:S01]  /*51f90*/  LEA.HI.X.SX32 R7, R11, R3, 0x1, P0 ;  /* 0x000000030b077211 */ /* 0x000fe200000f0eff */
[----:B------:R-:W-:Y:S01]  /*51fa0*/  IMAD R8, R26, 0xfd, RZ ;  /* 0x000000fd1a087824 */ /* 0x000fe200078e02ff */
[----:B------:R-:W3:Y:S04]  /*51fb0*/  LDL.LU R11, [R1+0x6b4] ;  /* 0x0006b400010b7983 */ /* 0x000ee80000300800 */
[----:B------:R0:W-:Y:S01]  /*51fc0*/  STL.64 [R1+0x158], R6 ;  /* 0x0001580601007387 */ /* 0x0001e20000100a00 */
[----:B------:R-:W-:Y:S01]  /*51fd0*/  LEA R4, R15, R4, 0x2 ;  /* 0x000000040f047211 */ /* 0x000fe200078e10ff */
[----:B------:R-:W-:Y:S01]  /*51fe0*/  IMAD R15, R29, 0xfe, RZ ;  /* 0x000000fe1d0f7824 */ /* 0x000fe200078e02ff */
[----:B0-----:R-:W-:-:S04]  /*51ff0*/  IADD3 R6, P0, R12, R2, RZ ;  /* 0x000000020c067210 */ /* 0x001fc80007f1e0ff */
[----:B------:R-:W-:Y:S01]  /*52000*/  LEA.HI.X.SX32 R7, R8, R3, 0x1, P0 ;  /* 0x0000000308077211 */ /* 0x000fe200000f0eff */
[----:B------:R-:W-:Y:S01]  /*52010*/  IMAD R8, R26, 0x1fe, RZ ;  /* 0x000001fe1a087824 */ /* 0x000fe200078e02ff */
[----:B------:R-:W-:-:S04]  /*52020*/  IADD3 R28, P0, R28, R2, RZ ;  /* 0x000000021c1c7210 */ /* 0x000fc80007f1e0ff */
[-C--:B------:R-:W-:Y:S02]  /*52030*/  LEA.HI.X.SX32 R29, R15, R3.reuse, 0x1, P0 ;  /* 0x000000030f1d7211 */ /* 0x080fe400000f0eff */
[----:B------:R-:W-:Y:S01]  /*52040*/  IADD3 R2, P0, R8, R2, RZ ;  /* 0x0000000208027210 */ /* 0x000fe20007f1e0ff */
[----:B------:R-:W-:Y:S01]  /*52050*/  IMAD R8, R26, 0xff, RZ ;  /* 0x000000ff1a087824 */ /* 0x000fe200078e02ff */
[----:B------:R-:W-:Y:S04]  /*52060*/  STL [R1+0x1278], R13 ;  /* 0x0012780d01007387 */ /* 0x000fe80000100800 */
[----:B------:R-:W-:Y:S01]  /*52070*/  LEA.HI.X.SX32 R3, R8, R3, 0x1, P0 ;  /* 0x0000000308037211 */ /* 0x000fe200000f0eff */
[----:B------:R0:W-:Y:S04]  /*52080*/  STL.64 [R1+0xa0], R6 ;  /* 0x0000a00601007387 */ /* 0x0001e80000100a00 */
[----:B0-----:R-:W3:Y:S04]  /*52090*/  LDL.LU.64 R6, [R1+0x468] ;  /* 0x0004680001067983 */ /* 0x001ee80000300a00 */
[----:B------:R-:W-:Y:S04]  /*520a0*/  STL.64 [R1+0x1170], R28 ;  /* 0x0011701c01007387 */ /* 0x000fe80000100a00 */
[----:B------:R-:W3:Y:S04]  /*520b0*/  LDL.LU.64 R12, [R1+0x460] ;  /* 0x00046000010c7983 */ /* 0x000ee80000300a00 */
[----:B------:R-:W-:Y:S04]  /*520c0*/  STL.64 [R1+0x1178], R2 ;  /* 0x0011780201007387 */ /* 0x000fe80000100a00 */
[----:B------:R-:W3:Y:S04]  /*520d0*/  LDL.LU.64 R22, [R1+0x458] ;  /* 0x0004580001167983 */ /* 0x000ee80000300a00 */
[----:B--2---:R0:W-:Y:S04]  /*520e0*/  STG.E.U16 [R18.64], R14 ;  /* 0x0000000e12007986 */ /* 0x0041e8000c101504 */
[----:B0-----:R-:W2:Y:S04]  /*520f0*/  LDL.LU.64 R18, [R1+0x450] ;  /* 0x0004500001127983 */ /* 0x001ea80000300a00 */
[----:B------:R-:W2:Y:S01]  /*52100*/  LDL.LU R29, [R1+0x94] ;  /* 0x00009400011d7983 */ /* 0x000ea20000300800 */
[----:B------:R-:W-:-:S02]  /*52110*/  LOP3.LUT R27, R27, 0x18, RZ, 0xc0, !PT ;  /* 0x000000181b1b7812 */ /* 0x000fc400078ec0ff */
[----:B-----5:R-:W-:Y:S02]  /*52120*/  FSEL R24, R5, -INF , P1 ;  /* 0xff80000005187808 */ /* 0x020fe40000800000 */
[----:B------:R-:W-:Y:S02]  /*52130*/  LEA.HI R15, R27, R4, RZ, 0x1f ;  /* 0x000000041b0f7211 */ /* 0x000fe400078ff8ff */
[----:B------:R-:W-:Y:S01]  /*52140*/  PRMT R4, R14, 0x7632, R4 ;  /* 0x000076320e047816 */ /* 0x000fe20000000004 */
[----:B--2---:R0:W-:Y:S04]  /*52150*/  STL [R1+0x12b0], R29 ;  /* 0x0012b01d01007387 */ /* 0x0041e80000100800 */
[----:B0-----:R-:W2:Y:S04]  /*52160*/  LDL.LU.64 R28, [R1+0x448] ;  /* 0x00044800011c7983 */ /* 0x001ea80000300a00 */
[----:B------:R-:W5:Y:S04]  /*52170*/  LDL.LU R5, [R1+0x54] ;  /* 0x0000540001057983 */ /* 0x000f680000300800 */
[----:B------:R-:W2:Y:S04]  /*52180*/  LDL.LU R14, [R1+0x14] ;  /* 0x00001400010e7983 */ /* 0x000ea80000300800 */
[----:B------:R-:W-:Y:S04]  /*52190*/  STL [R1+0x1160], R24 ;  /* 0x0011601801007387 */ /* 0x000fe80000100800 */
[----:B------:R-:W-:Y:S04]  /*521a0*/  STL [R1+0x127c], R25 ;  /* 0x00127c1901007387 */ /* 0x000fe80000100800 */
[----:B------:R-:W2:Y:S04]  /*521b0*/  LDL.LU.64 R26, [R1+0x430] ;  /* 0x00043000011a7983 */ /* 0x000ea80000300a00 */
[----:B---3--:R-:W-:Y:S04]  /*521c0*/  STG.E.U16 [R6.64], R4 ;  /* 0x0000000406007986 */ /* 0x008fe8000c101504 */
[----:B--2---:R0:W-:Y:S04]  /*521d0*/  STL.64 [R1+0x12a8], R26 ;  /* 0x0012a81a01007387 */ /* 0x0041e80000100a00 */
[----:B0-----:R-:W2:Y:S04]  /*521e0*/  LDL.LU.64 R26, [R1+0x440] ;  /* 0x00044000011a7983 */ /* 0x001ea80000300a00 */
[----:B------:R-:W3:Y:S04]  /*521f0*/  LDL.LU.64 R6, [R1+0x400] ;  /* 0x0004000001067983 */ /* 0x000ee80000300a00 */
[----:B---3--:R0:W-:Y:S04]  /*52200*/  STL.64 [R1+0x1288], R6 ;  /* 0x0012880601007387 */ /* 0x0081e80000100a00 */
[----:B0-----:R-:W3:Y:S04]  /*52210*/  LDL.LU.64 R6, [R1+0x418] ;  /* 0x0004180001067983 */ /* 0x001ee80000300a00 */
[----:B---3--:R0:W-:Y:S04]  /*52220*/  STL.64 [R1+0x1290], R6 ;  /* 0x0012900601007387 */ /* 0x0081e80000100a00 */
[----:B0-----:R-:W3:Y:S01]  /*52230*/  LDL.LU.64 R6, [R1+0x420] ;  /* 0x0004200001067983 */ /* 0x001ee20000300a00 */
[----:B------:R-:W-:-:S03]  /*52240*/  PRMT R4, R16, 0x7632, R4 ;  /* 0x0000763210047816 */ /* 0x000fc60000000004 */
[----:B------:R-:W-:Y:S01]  /*52250*/  STG.E.U16 [R12.64], R16 ;  /* 0x000000100c007986 */ /* 0x000fe2000c101504 */
[C---:B------:R-:W-:Y:S02]  /*52260*/  LOP3.LUT P5, RZ, R0.reuse, 0x40000, RZ, 0xc0, !PT ;  /* 0x0004000000ff7812 */ /* 0x040fe400078ac0ff */
[C---:B------:R-:W-:Y:S01]  /*52270*/  LOP3.LUT P4, RZ, R0.reuse, 0x20000, RZ, 0xc0, !PT ;  /* 0x0002000000ff7812 */ /* 0x040fe2000788c0ff */
[----:B------:R-:W-:Y:S01]  /*52280*/  STG.E.U16 [R22.64], R4 ;  /* 0x0000000416007986 */ /* 0x000fe2000c101504 */
[C---:B------:R-:W-:Y:S02]  /*52290*/  LOP3.LUT P3, RZ, R0.reuse, 0x10000, RZ, 0xc0, !PT ;  /* 0x0001000000ff7812 */ /* 0x040fe4000786c0ff */
[C---:B------:R-:W-:Y:S01]  /*522a0*/  LOP3.LUT P2, RZ, R0.reuse, 0x2000, RZ, 0xc0, !PT ;  /* 0x0000200000ff7812 */ /* 0x040fe2000784c0ff */
[----:B------:R-:W-:Y:S01]  /*522b0*/  STG.E.U16 [R18.64], R20 ;  /* 0x0000001412007986 */ /* 0x000fe2000c101504 */
[----:B------:R-:W-:Y:S02]  /*522c0*/  LOP3.LUT P1, RZ, R0, 0x4000, RZ, 0xc0, !PT ;  /* 0x0000400000ff7812 */ /* 0x000fe4000782c0ff */
[----:B------:R-:W-:-:S02]  /*522d0*/  PRMT R0, R20, 0x7632, R0 ;  /* 0x0000763214007816 */ /* 0x000fc40000000000 */
[----:B------:R-:W-:-:S03]  /*522e0*/  FSETP.NEU.AND P0, PT, R11, RZ, PT ;  /* 0x000000ff0b00720b */ /* 0x000fc60003f0d000 */
[----:B------:R-:W-:Y:S04]  /*522f0*/  STG.E.U16 [R28.64], R0 ;  /* 0x000000001c007986 */ /* 0x000fe8000c101504 */
[----:B---3--:R0:W-:Y:S04]  /*52300*/  STL.64 [R1+0x12a0], R6 ;  /* 0x0012a00601007387 */ /* 0x0081e80000100a00 */
[----:B0-----:R-:W5:Y:S04]  /*52310*/  LDL.LU.64 R6, [R1+0x428] ;  /* 0x0004280001067983 */ /* 0x001f680000300a00 */
[----:B------:R-:W3:Y:S04]  /*52320*/  LDL.LU R8, [R1+0x84] ;  /* 0x0000840001087983 */ /* 0x000ee80000300800 */
[----:B------:R-:W3:Y:S04]  /*52330*/  LDL.LU.64 R24, [R1+0x3f8] ;  /* 0x0003f80001187983 */ /* 0x000ee80000300a00 */
[----:B------:R-:W2:Y:S04]  /*52340*/  LDL.LU R15, [R1+0x44] ;  /* 0x00004400010f7983 */ /* 0x000ea80000300800 */
[----:B------:R0:W-:Y:S04]  /*52350*/  STL [R1+0x1264], R17 ;  /* 0x0012641101007387 */ /* 0x0001e80000100800 */
[----:B0-----:R-:W2:Y:S04]  /*52360*/  LDL.LU.64 R16, [R1+0x408] ;  /* 0x0004080001107983 */ /* 0x001ea80000300a00 */
[----:B------:R-:W2:Y:S04]  /*52370*/  LDL.LU.64 R12, [R1+0x3f0] ;  /* 0x0003f000010c7983 */ /* 0x000ea80000300a00 */
[----:B------:R-:W2:Y:S04]  /*52380*/  LDL.LU.64 R18, [R1+0x3e0] ;  /* 0x0003e00001127983 */ /* 0x000ea80000300a00 */
[----:B------:R-:W2:Y:S04]  /*52390*/  LDL.LU.64 R2, [R1+0x3d0] ;  /* 0x0003d00001027983 */ /* 0x000ea80000300a00 */
[----:B------:R-:W2:Y:S04]  /*523a0*/  LDL.LU.64 R22, [R1+0x3c8] ;  /* 0x0003c80001167983 */ /* 0x000ea80000300a00 */
[----:B------:R-:W2:Y:S04]  /*523b0*/  LDL.LU R11, [R1+0x4] ;  /* 0x00000400010b7983 */ /* 0x000ea80000300800 */
[----:B------:R0:W-:Y:S04]  /*523c0*/  STL [R1+0x1260], R21 ;  /* 0x0012601501007387 */ /* 0x0001e80000100800 */
[----:B0-----:R-:W2:Y:S04]  /*523d0*/  LDL.LU.64 R20, [R1+0x410] ;  /* 0x0004100001147983 */ /* 0x001ea80000300a00 */
[----:B------:R-:W2:Y:S04]  /*523e0*/  LDL.LU R29, [R1+0x12b0] ;  /* 0x0012b000011d7983 */ /* 0x000ea80000300800 */
[----:B--2---:R0:W-:Y:S04]  /*523f0*/  STG.E.U16 [R26.64], R29 ;  /* 0x0000001d1a007986 */ /* 0x0041e8000c101504 */
[----:B0-----:R-:W2:Y:S01]  /*52400*/  LDL.LU.64 R26, [R1+0x12a8] ;  /* 0x0012a800011a7983 */ /* 0x001ea20000300a00 */
[----:B------:R-:W-:-:S03]  /*52410*/  PRMT R4, R29, 0x7632, R4 ;  /* 0x000076321d047816 */ /* 0x000fc60000000004 */
[----:B------:R-:W3:Y:S04]  /*52420*/  LDL.LU.64 R28, [R1+0x3a8] ;  /* 0x0003a800011c7983 */ /* 0x000ee80000300a00 */
[----:B--2---:R0:W-:Y:S04]  /*52430*/  STG.E.U16 [R26.64], R4 ;  /* 0x000000041a007986 */ /* 0x0041e8000c101504 */
[----:B-----5:R1:W-:Y:S04]  /*52440*/  STG.E.U16 [R6.64], R5 ;  /* 0x0000000506007986 */ /* 0x0203e8000c101504 */
[----:B0-----:R-:W2:Y:S04]  /*52450*/  LDL.LU.64 R26, [R1+0x3a0] ;  /* 0x0003a000011a7983 */ /* 0x001ea80000300a00 */
[----:B-1----:R-:W5:Y:S01]  /*52460*/  LDL.LU.64 R6, [R1+0x12a0] ;  /* 0x0012a00001067983 */ /* 0x002f620000300a00 */
[----:B------:R-:W-:-:S03]  /*52470*/  PRMT R0, R5, 0x7632, R0 ;  /* 0x0000763205007816 */ /* 0x000fc60000000000 */
[----:B------:R-:W2:Y:S04]  /*52480*/  LDL.LU R5, [R1+0x1298] ;  /* 0x0012980001057983 */ /* 0x000ea80000300800 */
[----:B-----5:R0:W-:Y:S04]  /*52490*/  STG.E.U16 [R6.64], R0 ;  /* 0x0000000006007986 */ /* 0x0201e8000c101504 */
[----:B0-----:R-:W5:Y:S01]  /*524a0*/  LDL.LU.64 R6, [R1+0x1290] ;  /* 0x0012900001067983 */ /* 0x001f620000300a00 */
[----:B------:R-:W-:Y:S02]  /*524b0*/  PRMT R4, R14, 0x7632, R4 ;  /* 0x000076320e047816 */ /* 0x000fe40000000004 */
[----:B--2---:R-:W-:Y:S01]  /*524c0*/  PRMT R0, R5, 0x7632, R0 ;  /* 0x0000763205007816 */ /* 0x004fe20000000000 */
[----:B-----5:R0:W-:Y:S04]  /*524d0*/  STG.E.U16 [R6.64], R14 ;  /* 0x0000000e06007986 */ /* 0x0201e8000c101504 */
[----:B0-----:R-:W2:Y:S04]  /*524e0*/  LDL.LU.64 R6, [R1+0x1288] ;  /* 0x0012880001067983 */ /* 0x001ea80000300a00 */
[----:B------:R0:W-:Y:S04]  /*524f0*/  STG.E.U16 [R20.64], R4 ;  /* 0x0000000414007986 */ /* 0x0001e8000c101504 */
[----:B------:R-:W-:Y:S04]  /*52500*/  STG.E.U16 [R16.64], R5 ;  /* 0x0000000510007986 */ /* 0x000fe8000c101504 */
[----:B0-----:R-:W5:Y:S04]  /*52510*/  LDL.LU.64 R20, [R1+0x398] ;  /* 0x0003980001147983 */ /* 0x001f680000300a00 */
[----:B--2---:R0:W-:Y:S04]  /*52520*/  STG.E.U16 [R6.64], R0 ;  /* 0x0000000006007986 */ /* 0x0041e8000c101504 */
[----:B---3--:R1:W-:Y:S04]  /*52530*/  STG.E.U16 [R24.64], R8 ;  /* 0x0000000818007986 */ /* 0x0083e8000c101504 */
[----:B0-----:R-:W2:Y:S04]  /*52540*/  LDL.LU.64 R6, [R1+0x390] ;  /* 0x0003900001067983 */ /* 0x001ea80000300a00 */
[----:B------:R-:W3:Y:S04]  /*52550*/  LDL.LU R14, [R1+0x34] ;  /* 0x00003400010e7983 */ /* 0x000ee80000300800 */
[----:B-1----:R-:W2:Y:S01]  /*52560*/  LDL.LU.64 R24, [R1+0x378] ;  /* 0x0003780001187983 */ /* 0x002ea20000300a00 */
[----:B------:R-:W-:-:S02]  /*52570*/  PRMT R4, R8, 0x7632, R4 ;  /* 0x0000763208047816 */ /* 0x000fc40000000004 */
[----:B------:R-:W-:-:S03]  /*52580*/  PRMT R0, R15, 0x7632, R0 ;  /* 0x000076320f007816 */ /* 0x000fc60000000000 */
[----:B------:R0:W-:Y:S04]  /*52590*/  STG.E.U16 [R12.64], R4 ;  /* 0x000000040c007986 */ /* 0x0001e8000c101504 */
[----:B------:R-:W-:Y:S04]  /*525a0*/  STG.E.U16 [R18.64], R15 ;  /* 0x0000000f12007986 */ /* 0x000fe8000c101504 */
[----:B------:R1:W-:Y:S01]  /*525b0*/  STG.E.U16 [R2.64], R0 ;  /* 0x0000000002007986 */ /* 0x0003e2000c101504 */
[----:B0-----:R-:W-:-:S03]  /*525c0*/  PRMT R4, R11, 0x7632, R4 ;  /* 0x000076320b047816 */ /* 0x001fc60000000004 */
[----:B------:R-:W-:Y:S04]  /*525d0*/  STG.E.U16 [R22.64], R11 ;  /* 0x0000000b16007986 */ /* 0x000fe8000c101504 */
[----:B------:R-:W-:Y:S01]  /*525e0*/  STG.E.U16 [R28.64], R4 ;  /* 0x000000041c007986 */ /* 0x000fe2000c101504 */
[----:B-1----:R-:W-:-:S03]  /*525f0*/  PRMT R0, R9, 0x7632, R0 ;  /* 0x0000763209007816 */ /* 0x002fc60000000000 */
[----:B------:R-:W-:Y:S04]  /*52600*/  STG.E.U16 [R26.64], R9 ;  /* 0x000000091a007986 */ /* 0x000fe8000c101504 */
[----:B--2---:R0:W-:Y:S04]  /*52610*/  STL.64 [R1+0x1280], R24 ;  /* 0x0012801801007387 */ /* 0x0041e80000100a00 */
[----:B0-----:R-:W2:Y:S04]  /*52620*/  LDL.LU.64 R24, [R1+0x388] ;  /* 0x0003880001187983 */ /* 0x001ea80000300a00 */
[----:B------:R-:W2:Y:S04]  /*52630*/  LDL.LU.64 R12, [R1+0x370] ;  /* 0x00037000010c7983 */ /* 0x000ea80000300a00 */
[----:B------:R-:W2:Y:S04]  /*52640*/  LDL.LU.64 R18, [R1+0x368] ;  /* 0x0003680001127983 */ /* 0x000ea80000300a00 */
[----:B------:R-:W2:Y:S04]  /*52650*/  LDL.LU.64 R2, [R1+0x358] ;  /* 0x0003580001027983 */ /* 0x000ea80000300a00 */
[----:B------:R-:W2:Y:S04]  /*52660*/  LDL.LU R23, [R1+0x24] ;  /* 0x0000240001177983 */ /* 0x000ea80000300800 */
[----:B------:R-:W2:Y:S04]  /*52670*/  LDL.LU.64 R28, [R1+0x350] ;  /* 0x00035000011c7983 */ /* 0x000ea80000300a00 */
[----:B------:R-:W2:Y:S04]  /*52680*/  LDL.LU R5, [R1+0x64] ;  /* 0x0000640001057983 */ /* 0x000ea80000300800 */
[----:B------:R-:W2:Y:S04]  /*52690*/  LDL.LU.64 R8, [R1+0x360] ;  /* 0x0003600001087983 */ /* 0x000ea80000300a00 */
[----:B------:R-:W2:Y:S04]  /*526a0*/  LDL.LU.64 R16, [R1+0x328] ;  /* 0x0003280001107983 */ /* 0x000ea80000300a00 */
[----:B--2---:R0:W-:Y:S04]  /*526b0*/  STL.64 [R1+0x1268], R16 ;  /* 0x0012681001007387 */ /* 0x0041e80000100a00 */
[----:B0-----:R-:W2:Y:S01]  /*526c0*/  LDL.LU.64 R16, [R1+0x330] ;  /* 0x0003300001107983 */ /* 0x001ea20000300a00 */
[----:B----4-:R-:W-:-:S03]  /*526d0*/  PRMT R4, R10, 0x7632, R4 ;  /* 0x000076320a047816 */ /* 0x010fc60000000004 */
[----:B-----5:R-:W-:Y:S04]  /*526e0*/  STG.E.U16 [R20.64], R0 ;  /* 0x0000000014007986 */ /* 0x020fe8000c101504 */
[----:B------:R-:W-:Y:S04]  /*526f0*/  STG.E.U16 [R6.64], R10 ;  /* 0x0000000a06007986 */ /* 0x000fe8000c101504 */
[----:B------:R-:W-:Y:S04]  /*52700*/  STG.E.U16 [R24.64], R4 ;  /* 0x0000000418007986 */ /* 0x000fe8000c101504 */
[----:B--2---:R0:W-:Y:S04]  /*52710*/  STL.64 [R1+0x1270], R16 ;  /* 0x0012701001007387 */ /* 0x0041e80000100a00 */
[----:B0-----:R-:W2:Y:S04]  /*52720*/  LDL.LU.64 R16, [R1+0x340] ;  /* 0x0003400001107983 */ /* 0x001ea80000300a00 */
[----:B------:R-:W4:Y:S04]  /*52730*/  LDL.LU.64 R26, [R1+0x320] ;  /* 0x00032000011a7983 */ /* 0x000f280000300a00 */
[----:B------:R-:W5:Y:S04]  /*52740*/  LDL.LU.64 R20, [R1+0x318] ;  /* 0x0003180001147983 */ /* 0x000f680000300a00 */
[----:B------:R-:W2:Y:S04]  /*52750*/  LDL.LU.64 R6, [R1+0x308] ;  /* 0x0003080001067983 */ /* 0x000ea80000300a00 */
[----:B------:R-:W2:Y:S04]  /*52760*/  LDL.LU.64 R10, [R1+0x300] ;  /* 0x00030000010a7983 */ /* 0x000ea80000300a00 */
[----:B------:R-:W2:Y:S04]  /*52770*/  LDL.LU R15, [R1+0x98] ;  /* 0x00009800010f7983 */ /* 0x000ea80000300800 */
[----:B------:R-:W2:Y:S01]  /*52780*/  LDL.LU.64 R24, [R1+0x1280] ;  /* 0x0012800001187983 */ /* 0x000ea20000300a00 */
[----:B---3--:R-:W-:-:S03]  /*52790*/  PRMT R0, R14, 0x7632, R0 ;  /* 0x000076320e007816 */ /* 0x008fc60000000000 */
[----:B--2---:R0:W-:Y:S04]  /*527a0*/  STG.E.U16 [R24.64], R14 ;  /* 0x0000000e18007986 */ /* 0x0041e8000c101504 */
[----:B------:R1:W-:Y:S04]  /*527b0*/  STG.E.U16 [R12.64], R0 ;  /* 0x000000000c007986 */ /* 0x0003e8000c101504 */
[----:B0-----:R-:W2:Y:S04]  /*527c0*/  LDL.LU R25, [R1+0x127c] ;  /* 0x00127c0001197983 */ /* 0x001ea80000300800 */
[----:B------:R-:W3:Y:S04]  /*527d0*/  LDL.LU R22, [R1+0x58] ;  /* 0x0000580001167983 */ /* 0x000ee80000300800 */
[----:B-1----:R-:W3:Y:S01]  /*527e0*/  LDL.LU R13, [R1+0x1278] ;  /* 0x00127800010d7983 */ /* 0x002ee20000300800 */
[----:B--2---:R-:W-:-:S03]  /*527f0*/  PRMT R4, R25, 0x7632, R4 ;  /* 0x0000763219047816 */ /* 0x004fc60000000004 */
[----:B------:R0:W-:Y:S04]  /*52800*/  STG.E.U16 [R18.64], R25 ;  /* 0x0000001912007986 */ /* 0x0001e8000c101504 */
[----:B------:R-:W-:Y:S01]  /*52810*/  STG.E.U16 [R8.64], R4 ;  /* 0x0000000408007986 */ /* 0x000fe2000c101504 */
[----:B---3--:R-:W-:-:S03]  /*52820*/  PRMT R0, R13, 0x7632, R0 ;  /* 0x000076320d007816 */ /* 0x008fc60000000000 */
[----:B------:R1:W-:Y:S04]  /*52830*/  STG.E.U16 [R2.64], R13 ;  /* 0x0000000d02007986 */ /* 0x0003e8000c101504 */
[----:B0-----:R-:W2:Y:S04]  /*52840*/  LDL.LU.64 R24, [R1+0x2d8] ;  /* 0x0002d80001187983 */ /* 0x001ea80000300a00 */
[----:B------:R-:W3:Y:S04]  /*52850*/  LDL.LU.64 R18, [R1+0x2d0] ;  /* 0x0002d00001127983 */ /* 0x000ee80000300a00 */
[----:B------:R-:W2:Y:S04]  /*52860*/  LDL.LU R14, [R1+0x18] ;  /* 0x00001800010e7983 */ /* 0x000ea80000300800 */
[----:B-1----:R-:W2:Y:S04]  /*52870*/  LDL.LU.64 R12, [R1+0x2e0] ;  /* 0x0002e000010c7983 */ /* 0x002ea80000300a00 */
[----:B------:R-:W2:Y:S04]  /*52880*/  LDL.LU.64 R8, [R1+0x2c0] ;  /* 0x0002c00001087983 */ /* 0x000ea80000300a00 */
[----:B------:R0:W-:Y:S04]  /*52890*/  STG.E.U16 [R28.64], R0 ;  /* 0x000000001c007986 */ /* 0x0001e8000c101504 */
[----:B------:R-:W2:Y:S04]  /*528a0*/  LDL.LU.64 R2, [R1+0x2b0] ;  /* 0x0002b00001027983 */ /* 0x000ea80000300a00 */
[----:B------:R1:W-:Y:S04]  /*528b0*/  STG.E.U16 [R16.64], R5 ;  /* 0x0000000510007986 */ /* 0x0003e8000c101504 */
[----:B0-----:R-:W2:Y:S04]  /*528c0*/  LDL.LU.64 R28, [R1+0x2a0] ;  /* 0x0002a000011c7983 */ /* 0x001ea80000300a00 */
[----:B-1----:R-:W2:Y:S01]  /*528d0*/  LDL.LU.64 R16, [R1+0x1270] ;  /* 0x0012700001107983 */ /* 0x002ea20000300a00 */
[----:B------:R-:W-:-:S05]  /*528e0*/  PRMT R4, R5, 0x7632, R4 ;  /* 0x0000763205047816 */ /* 0x000fca0000000004 */
[----:B--2---:R0:W-:Y:S04]  /*528f0*/  STG.E.U16 [R16.64], R4 ;  /* 0x0000000410007986 */ /* 0x0041e8000c101504 */
[----:B0-----:R-:W2:Y:S01]  /*52900*/  LDL.LU.64 R16, [R1+0x1268] ;  /* 0x0012680001107983 */ /* 0x001ea20000300a00 */
[----:B------:R-:W-:-:S03]  /*52910*/  PRMT R0, R23, 0x7632, R0 ;  /* 0x0000763217007816 */ /* 0x000fc60000000000 */
[----:B--2---:R0:W-:Y:S04]  /*52920*/  STG.E.U16 [R16.64], R23 ;  /* 0x0000001710007986 */ /* 0x0041e8000c101504 */
[----:B0-----:R-:W5:Y:S04]  /*52930*/  LDL.LU R17, [R1+0x1264] ;  /* 0x0012640001117983 */ /* 0x001f680000300800 */
[----:B----4-:R0:W-:Y:S04]  /*52940*/  STG.E.U16 [R26.64], R0 ;  /* 0x000000001a007986 */ /* 0x0101e8000c101504 */
[----:B0-----:R-:W2:Y:S04]  /*52950*/  LDL.LU.64 R26, [R1+0x298] ;  /* 0x00029800011a7983 */ /* 0x001ea80000300a00 */
[----:B-----5:R0:W-:Y:S04]  /*52960*/  STG.E.U16 [R20.64], R17 ;  /* 0x0000001114007986 */ /* 0x0201e8000c101504 */
[----:B0-----:R-:W4:Y:S01]  /*52970*/  LDL.LU R21, [R1+0x1260] ;  /* 0x0012600001157983 */ /* 0x001f220000300800 */
[----:B------:R-:W-:-:S03]  /*52980*/  PRMT R4, R17, 0x7632, R4 ;  /* 0x0000763211047816 */ /* 0x000fc60000000004 */
[----:B------:R-:W5:Y:S04]  /*52990*/  LDL.LU.64 R16, [R1+0x2e8] ;  /* 0x0002e80001107983 */ /* 0x000f680000300a00 */
[----:B------:R0:W-:Y:S04]  /*529a0*/  STG.E.U16 [R6.64], R4 ;  /* 0x0000000406007986 */ /* 0x0001e8000c101504 */
[----:B0-----:R-:W2:Y:S04]  /*529b0*/  LDL.LU.64 R6, [R1+0x1258] ;  /* 0x0012580001067983 */ /* 0x001ea80000300a00 */
[----:B----4-:R0:W-:Y:S01]  /*529c0*/  STG.E.U16 [R10.64], R21 ;  /* 0x000000150a007986 */ /* 0x0101e2000c101504 */
[----:B------:R-:W-:-:S03]  /*529d0*/  PRMT R0, R21, 0x7632, R0 ;  /* 0x0000763215007816 */ /* 0x000fc60000000000 */
[----:B0-----:R-:W4:Y:S04]  /*529e0*/  LDL.LU.64 R10, [R1+0x1250] ;  /* 0x00125000010a7983 */ /* 0x001f280000300a00 */
[----:B------:R-:W2:Y:S01]  /*529f0*/  LDL.LU.64 R20, [R1+0x2f0] ;  /* 0x0002f00001147983 */ /* 0x000ea20000300a00 */
[----:B------:R-:W-:-:S03]  /*52a00*/  PRMT R4, R15, 0x7632, R4 ;  /* 0x000076320f047816 */ /* 0x000fc60000000004 */
[----:B--2---:R0:W-:Y:S04]  /*52a10*/  STG.E.U16 [R20.64], R0 ;  /* 0x0000000014007986 */ /* 0x0041e8000c101504 */
[----:B-----5:R1:W-:Y:S04]  /*52a20*/  STG.E.U16 [R16.64], R15 ;  /* 0x0000000f10007986 */ /* 0x0203e8000c101504 */
[----:B------:R2:W-:Y:S04]  /*52a30*/  STG.E.U16 [R12.64], R4 ;  /* 0x000000040c007986 */ /* 0x0005e8000c101504 */
[----:B0-----:R-:W5:Y:S01]  /*52a40*/  LDL.LU.64 R20, [R1+0x280] ;  /* 0x0002800001147983 */ /* 0x001f620000300a00 */
[----:B------:R-:W-:-:S03]  /*52a50*/  PRMT R0, R22, 0x7632, R0 ;  /* 0x0000763216007816 */ /* 0x000fc60000000000 */
[----:B-1----:R-:W4:Y:S04]  /*52a60*/  LDL.LU R15, [R1+0x88] ;  /* 0x00008800010f7983 */ /* 0x002f280000300800 */
[----:B------:R-:W4:Y:S01]  /*52a70*/  LDL.LU R23, [R1+0x48] ;  /* 0x0000480001177983 */ /* 0x000f220000300800 */
[----:B--2---:R-:W-:-:S03]  /*52a80*/  PRMT R4, R14, 0x7632, R4 ;  /* 0x000076320e047816 */ /* 0x004fc60000000004 */
[----:B------:R-:W2:Y:S04]  /*52a90*/  LDL.LU.64 R16, [R1+0x278] ;  /* 0x0002780001107983 */ /* 0x000ea80000300a00 */
[----:B------:R0:W-:Y:S04]  /*52aa0*/  STG.E.U16 [R24.64], R22 ;  /* 0x0000001618007986 */ /* 0x0001e8000c101504 */
[----:B------:R-:W2:Y:S04]  /*52ab0*/  LDL.LU.64 R12, [R1+0x268] ;  /* 0x00026800010c7983 */ /* 0x000ea80000300a00 */
[----:B---3--:R1:W-:Y:S04]  /*52ac0*/  STG.E.U16 [R18.64], R0 ;  /* 0x0000000012007986 */ /* 0x0083e8000c101504 */
[----:B0-----:R-:W3:Y:S04]  /*52ad0*/  LDL.LU.64 R24, [R1+0x260] ;  /* 0x0002600001187983 */ /* 0x001ee80000300a00 */
[----:B------:R0:W-:Y:S04]  /*52ae0*/  STG.E.U16 [R8.64], R14 ;  /* 0x0000000e08007986 */ /* 0x0001e8000c101504 */
[----:B-1----:R-:W2:Y:S04]  /*52af0*/  LDL.LU R19, [R1+0x8] ;  /* 0x0000080001137983 */ /* 0x002ea80000300800 */
[----:B------:R1:W-:Y:S04]  /*52b00*/  STG.E.U16 [R2.64], R4 ;  /* 0x0000000402007986 */ /* 0x0003e8000c101504 */
[----:B0-----:R-:W2:Y:S04]  /*52b10*/  LDL.LU.64 R8, [R1+0x258] ;  /* 0x0002580001087983 */ /* 0x001ea80000300a00 */
[----:B------:R0:W-:Y:S04]  /*52b20*/  STG.E.U16 [R28.64], R6 ;  /* 0x000000061c007986 */ /* 0x0001e8000c101504 */
[----:B-1----:R-:W2:Y:S04]  /*52b30*/  LDL.LU.64 R2, [R1+0x248] ;  /* 0x0002480001027983 */ /* 0x002ea80000300a00 */
[----:B0-----:R-:W2:Y:S04]  /*52b40*/  LDL.LU.64 R28, [R1+0x238] ;  /* 0x00023800011c7983 */ /* 0x001ea80000300a00 */
[----:B------:R-:W2:Y:S01]  /*52b50*/  LDL.LU R18, [R1+0x38] ;  /* 0x0000380001127983 */ /* 0x000ea20000300800 */
[----:B------:R-:W-:-:S05]  /*52b60*/  PRMT R0, R6, 0x7632, R0 ;  /* 0x0000763206007816 */ /* 0x000fca0000000000 */
[----:B------:R-:W-:Y:S04]  /*52b70*/  STG.E.U16 [R26.64], R0 ;  /* 0x000000001a007986 */ /* 0x000fe8000c101504 */
[----:B--2---:R0:W-:Y:S04]  /*52b80*/  STL [R1+0x1238], R18 ;  /* 0x0012381201007387 */ /* 0x0041e80000100800 */
[----:B------:R-:W-:Y:S04]  /*52b90*/  STL [R1+0x1208], R7 ;  /* 0x0012080701007387 */ /* 0x000fe80000100800 */
[----:B0-----:R-:W2:Y:S04]  /*52ba0*/  LDL.LU R18, [R1+0x78] ;  /* 0x0000780001127983 */ /* 0x001ea80000300800 */
[----:B------:R-:W2:Y:S04]  /*52bb0*/  LDL.LU.64 R26, [R1+0x1f8] ;  /* 0x0001f800011a7983 */ /* 0x000ea80000300a00 */
[----:B--2---:R0:W-:Y:S04]  /*52bc0*/  STL.64 [R1+0x1228], R26 ;  /* 0x0012281a01007387 */ /* 0x0041e80000100a00 */
[----:B0-----:R-:W2:Y:S04]  /*52bd0*/  LDL.LU.64 R26, [R1+0x208] ;  /* 0x00020800011a7983 */ /* 0x001ea80000300a00 */
[----:B--2---:R0:W-:Y:S04]  /*52be0*/  STL.64 [R1+0x1230], R26 ;  /* 0x0012301a01007387 */ /* 0x0041e80000100a00 */
[----:B0-----:R-:W2:Y:S04]  /*52bf0*/  LDL.LU.64 R26, [R1+0x218] ;  /* 0x00021800011a7983 */ /* 0x001ea80000300a00 */
[----:B--2---:R0:W-:Y:S04]  /*52c00*/  STL.64 [R1+0x1240], R26 ;  /* 0x0012401a01007387 */ /* 0x0041e80000100a00 */
[----:B0-----:R-:W2:Y:S01]  /*52c10*/  LDL.LU.64 R26, [R1+0x220] ;  /* 0x00022000011a7983 */ /* 0x001ea20000300a00 */
[----:B----4-:R-:W-:-:S03]  /*52c20*/  PRMT R4, R15, 0x7632, R4 ;  /* 0x000076320f047816 */ /* 0x010fc60000000004 */
[----:B-----5:R-:W-:Y:S01]  /*52c30*/  STG.E.U16 [R20.64], R15 ;  /* 0x0000000f14007986 */ /* 0x020fe2000c101504 */
[----:B------:R-:W-:-:S03]  /*52c40*/  PRMT R0, R23, 0x7632, R0 ;  /* 0x0000763217007816 */ /* 0x000fc60000000000 */
[----:B------:R-:W-:Y:S04]  /*52c50*/  STG.E.U16 [R16.64], R4 ;  /* 0x0000000410007986 */ /* 0x000fe8000c101504 */
[----:B--2---:R0:W-:Y:S04]  /*52c60*/  STL.64 [R1+0x1248], R26 ;  /* 0x0012481a01007387 */ /* 0x0041e80000100a00 */
[----:B0-----:R-:W2:Y:S01]  /*52c70*/  LDL.LU.64 R26, [R1+0x230] ;  /* 0x00023000011a7983 */ /* 0x001ea20000300a00 */
[----:B------:R-:W-:-:S03]  /*52c80*/  PRMT R4, R19, 0x7632, R4 ;  /* 0x0000763213047816 */ /* 0x000fc60000000004 */
[----:B------:R-:W4:Y:S04]  /*52c90*/  LDL.LU.64 R14, [R1+0x1f0] ;  /* 0x0001f000010e7983 */ /* 0x000f280000300a00 */
[----:B------:R0:W-:Y:S04]  /*52ca0*/  STG.E.U16 [R12.64], R23 ;  /* 0x000000170c007986 */ /* 0x0001e8000c101504 */
[----:B------:R-:W5:Y:S04]  /*52cb0*/  LDL.LU.64 R6, [R1+0x1e8] ;  /* 0x0001e80001067983 */ /* 0x000f680000300a00 */
[----:B---3--:R1:W-:Y:S04]  /*52cc0*/  STG.E.U16 [R24.64], R0 ;  /* 0x0000000018007986 */ /* 0x0083e8000c101504 */
[----:B0-----:R-:W3:Y:S04]  /*52cd0*/  LDL.LU.64 R22, [R1+0x1e0] ;  /* 0x0001e00001167983 */ /* 0x001ee80000300a00 */
[----:B------:R-:W3:Y:S04]  /*52ce0*/  LDL.LU R5, [R1+0x68] ;  /* 0x0000680001057983 */ /* 0x000ee80000300800 */
[----:B------:R-:W3:Y:S01]  /*52cf0*/  LDL.LU.64 R20, [R1+0x1b8] ;  /* 0x0001b80001147983 */ /* 0x000ee20000300a00 */
[----:B-1----:R-:W-:-:S03]  /*52d00*/  PRMT R0, R10, 0x7632, R0 ;  /* 0x000076320a007816 */ /* 0x002fc60000000000 */
[----:B------:R-:W3:Y:S04]  /*52d10*/  LDL.LU.64 R16, [R1+0x1b0] ;  /* 0x0001b00001107983 */ /* 0x000ee80000300a00 */
[----:B------:R-:W3:Y:S04]  /*52d20*/  LDL.LU.64 R12, [R1+0x1a8] ;  /* 0x0001a800010c7983 */ /* 0x000ee80000300a00 */
[----:B------:R0:W-:Y:S04]  /*52d30*/  STG.E.U16 [R8.64], R19 ;  /* 0x0000001308007986 */ /* 0x0001e8000c101504 */
[----:B------:R-:W3:Y:S04]  /*52d40*/  LDL.LU.64 R24, [R1+0x188] ;  /* 0x0001880001187983 */ /* 0x000ee80000300a00 */
[----:B------:R1:W-:Y:S04]  /*52d50*/  STG.E.U16 [R2.64], R4 ;  /* 0x0000000402007986 */ /* 0x0003e8000c101504 */
[----:B0-----:R-:W3:Y:S04]  /*52d60*/  LDL.LU.64 R8, [R1+0x178] ;  /* 0x0001780001087983 */ /* 0x001ee80000300a00 */
[----:B------:R0:W-:Y:S04]  /*52d70*/  STG.E.U16 [R28.64], R10 ;  /* 0x0000000a1c007986 */ /* 0x0001e8000c101504 */
[----:B-1----:R-:W3:Y:S04]  /*52d80*/  LDL.LU.64 R2, [R1+0x150] ;  /* 0x0001500001027983 */ /* 0x002ee80000300a00 */
[----:B0-----:R-:W3:Y:S04]  /*52d90*/  LDL.LU.64 R28, [R1+0x148] ;  /* 0x00014800011c7983 */ /* 0x001ee80000300a00 */
[----:B------:R-:W3:Y:S04]  /*52da0*/  LDL.LU R19, [R1+0x9c] ;  /* 0x00009c0001137983 */ /* 0x000ee80000300800 */
[----:B------:R0:W-:Y:S04]  /*52db0*/  STL [R1+0x11b0], R11 ;  /* 0x0011b00b01007387 */ /* 0x0001e80000100800 */
[----:B0-----:R-:W3:Y:S04]  /*52dc0*/  LDL.LU.64 R10, [R1+0x1c0] ;  /* 0x0001c000010a7983 */ /* 0x001ee80000300a00 */
[----:B--2---:R0:W-:Y:S04]  /*52dd0*/  STG.E.U16 [R26.64], R0 ;  /* 0x000000001a007986 */ /* 0x0041e8000c101504 */
[----:B0-----:R-:W2:Y:S01]  /*52de0*/  LDL.LU.64 R26, [R1+0x1248] ;  /* 0x00124800011a7983 */ /* 0x001ea20000300a00 */
[----:B------:R-:W-:-:S03]  /*52df0*/  PRMT R4, R18, 0x7632, R4 ;  /* 0x0000763212047816 */ /* 0x000fc60000000004 */
[----:B--2---:R0:W-:Y:S04]  /*52e00*/  STG.E.U16 [R26.64], R18 ;  /* 0x000000121a007986 */ /* 0x0041e8000c101504 */
[----:B0-----:R-:W2:Y:S04]  /*52e10*/  LDL.LU.64 R26, [R1+0x1240] ;  /* 0x00124000011a7983 */ /* 0x001ea80000300a00 */
[----:B------:R-:W3:Y:S04]  /*52e20*/  LDL.LU R18, [R1+0x1238] ;  /* 0x0012380001127983 */ /* 0x000ee80000300800 */
[----:B--2---:R0:W-:Y:S04]  /*52e30*/  STG.E.U16 [R26.64], R4 ;  /* 0x000000041a007986 */ /* 0x0041e8000c101504 */
[----:B0-----:R-:W2:Y:S01]  /*52e40*/  LDL.LU.64 R26, [R1+0x1230] ;  /* 0x00123000011a7983 */ /* 0x001ea20000300a00 */
[----:B---3--:R-:W-:-:S03]  /*52e50*/  PRMT R0, R18, 0x7632, R0 ;  /* 0x0000763212007816 */ /* 0x008fc60000000000 */
[----:B--2---:R0:W-:Y:S04]  /*52e60*/  STG.E.U16 [R26.64], R18 ;  /* 0x000000121a007986 */ /* 0x0041e8000c101504 */
[----:B0-----:R-:W2:Y:S04]  /*52e70*/  LDL.LU.64 R26, [R1+0x1228] ;  /* 0x00122800011a7983 */ /* 0x001ea80000300a00 */
[----:B------:R-:W3:Y:S04]  /*52e80*/  LDL.LU R18, [R1+0x1220] ;  /* 0x0012200001127983 */ /* 0x000ee80000300800 */
[----:B--2---:R0:W-:Y:S04]  /*52e90*/  STG.E.U16 [R26.64], R0 ;  /* 0x000000001a007986 */ /* 0x0041e8000c101504 */
[----:B0-----:R-:W4:Y:S04]  /*52ea0*/  LDL.LU.64 R26, [R1+0x1218] ;  /* 0x00121800011a7983 */ /* 0x001f280000300a00 */
[----:B----4-:R0:W-:Y:S04]  /*52eb0*/  STG.E.U16 [R14.64], R26 ;  /* 0x0000001a0e007986 */ /* 0x0101e8000c101504 */
[----:B0-----:R-:W2:Y:S01]  /*52ec0*/  LDL.LU.64 R14, [R1+0x1210] ;  /* 0x00121000010e7983 */ /* 0x001ea20000300a00 */
[----:B------:R-:W-:-:S03]  /*52ed0*/  PRMT R4, R26, 0x7632, R4 ;  /* 0x000076321a047816 */ /* 0x000fc60000000004 */
[----:B------:R0:W-:Y:S04]  /*52ee0*/  STL [R1+0x1198], R27 ;  /* 0x0011981b01007387 */ /* 0x0001e80000100800 */
[----:B-----5:R1:W-:Y:S04]  /*52ef0*/  STG.E.U16 [R6.64], R4 ;  /* 0x0000000406007986 */ /* 0x0203e8000c101504 */
[----:B0-----:R-:W4:Y:S04]  /*52f00*/  LDL.LU.64 R26, [R1+0x1c8] ;  /* 0x0001c800011a7983 */ /* 0x001f280000300a00 */
[----:B-1----:R-:W5:Y:S04]  /*52f10*/  LDL.LU R7, [R1+0x1208] ;  /* 0x0012080001077983 */ /* 0x002f680000300800 */
[----:B--2---:R0:W-:Y:S01]  /*52f20*/  STG.E.U16 [R22.64], R14 ;  /* 0x0000000e16007986 */ /* 0x0041e2000c101504 */
[----:B------:R-:W-:-:S03]  /*52f30*/  PRMT R0, R14, 0x7632, R0 ;  /* 0x000076320e007816 */ /* 0x000fc60000000000 */
[----:B0-----:R-:W2:Y:S04]  /*52f40*/  LDL.LU.64 R22, [R1+0x1200] ;  /* 0x0012000001167983 */ /* 0x001ea80000300a00 */
[----:B------:R0:W-:Y:S04]  /*52f50*/  STL [R1+0x119c], R15 ;  /* 0x00119c0f01007387 */ /* 0x0001e80000100800 */
[----:B0-----:R-:W2:Y:S01]  /*52f60*/  LDL.LU.64 R14, [R1+0x1d8] ;  /* 0x0001d800010e7983 */ /* 0x001ea20000300a00 */
[----:B------:R-:W-:-:S03]  /*52f70*/  PRMT R4, R5, 0x7632, R4 ;  /* 0x0000763205047816 */ /* 0x000fc60000000004 */
[----:B--2---:R5:W-:Y:S04]  /*52f80*/  STG.E.U16 [R14.64], R0 ;  /* 0x000000000e007986 */ /* 0x004be8000c101504 */
[----:B----4-:R-:W-:Y:S04]  /*52f90*/  STG.E.U16 [R26.64], R5 ;  /* 0x000000051a007986 */ /* 0x010fe8000c101504 */
[----:B------:R3:W-:Y:S01]  /*52fa0*/  STG.E.U16 [R10.64], R4 ;  /* 0x000000040a007986 */ /* 0x0007e2000c101504 */
[----:B-----5:R-:W-:-:S03]  /*52fb0*/  PRMT R0, R7, 0x7632, R0 ;  /* 0x0000763207007816 */ /* 0x020fc60000000000 */
[----:B------:R0:W-:Y:S04]  /*52fc0*/  STG.E.U16 [R20.64], R7 ;  /* 0x0000000714007986 */ /* 0x0001e8000c101504 */
[----:B------:R1:W-:Y:S01]  /*52fd0*/  STG.E.U16 [R16.64], R0 ;  /* 0x0000000010007986 */ /* 0x0003e2000c101504 */
[----:B---3--:R-:W-:-:S03]  /*52fe0*/  PRMT R4, R18, 0x7632, R4 ;  /* 0x0000763212047816 */ /* 0x008fc60000000004 */
[----:B------:R-:W-:Y:S04]  /*52ff0*/  STG.E.U16 [R12.64], R18 ;  /* 0x000000120c007986 */ /* 0x000fe8000c101504 */
[----:B0-----:R-:W2:Y:S01]  /*53000*/  LDL.LU R7, [R1+0x11f8] ;  /* 0x0011f80001077983 */ /* 0x001ea20000300800 */
[----:B-1----:R-:W-:-:S03]  /*53010*/  PRMT R0, R22, 0x7632, R0 ;  /* 0x0000763216007816 */ /* 0x002fc60000000000 */
[----:B------:R-:W-:Y:S04]  /*53020*/  STG.E.U16 [R24.64], R4 ;  /* 0x0000000418007986 */ /* 0x000fe8000c101504 */
[----:B------:R0:W-:Y:S04]  /*53030*/  STG.E.U16 [R8.64], R22 ;  /* 0x0000001608007986 */ /* 0x0001e8000c101504 */
[----:B------:R-:W-:Y:S04]  /*53040*/  STL [R1+0x11a0], R23 ;  /* 0x0011a01701007387 */ /* 0x000fe80000100800 */
[----:B------:R1:W-:Y:S04]  /*53050*/  STG.E.U16 [R2.64], R0 ;  /* 0x0000000002007986 */ /* 0x0003e8000c101504 */
[----:B0-----:R-:W3:Y:S04]  /*53060*/  LDL.LU R8, [R1+0x5c] ;  /* 0x00005c0001087983 */ /* 0x001ee80000300800 */
[----:B------:R-:W4:Y:S04]  /*53070*/  LDL.LU.64 R16, [R1+0x140] ;  /* 0x0001400001107983 */ /* 0x000f280000300a00 */
[----:B------:R-:W5:Y:S04]  /*53080*/  LDL.LU.64 R24, [R1+0x138] ;  /* 0x0001380001187983 */ /* 0x000f680000300a00 */
[----:B------:R0:W-:Y:S04]  /*53090*/  STG.E.U16 [R28.64], R19 ;  /* 0x000000131c007986 */ /* 0x0001e8000c101504 */
[----:B-1----:R-:W2:Y:S04]  /*530a0*/  LDL.LU.64 R2, [R1+0x130] ;  /* 0x0001300001027983 */ /* 0x002ea80000300a00 */
[----:B0-----:R-:W2:Y:S04]  /*530b0*/  LDL.LU.64 R28, [R1+0x128] ;  /* 0x00012800011c7983 */ /* 0x001ea80000300a00 */
[----:B------:R-:W2:Y:S04]  /*530c0*/  LDL.LU R12, [R1+0x1c] ;  /* 0x00001c00010c7983 */ /* 0x000ea80000300800 */
[----:B------:R-:W2:Y:S04]  /*530d0*/  LDL.LU R18, [R1+0x4c] ;  /* 0x00004c0001127983 */ /* 0x000ea80000300800 */
[----:B--2---:R0:W-:Y:S04]  /*530e0*/  STL [R1+0x11d0], R18 ;  /* 0x0011d01201007387 */ /* 0x0041e80000100800 */
[----:B0-----:R-:W2:Y:S04]  /*530f0*/  LDL.LU R18, [R1+0x8c] ;  /* 0x00008c0001127983 */ /* 0x001ea80000300800 */
[----:B------:R-:W2:Y:S04]  /*53100*/  LDL.LU.64 R10, [R1+0xe8] ;  /* 0x0000e800010a7983 */ /* 0x000ea80000300a00 */
[----:B--2---:R0:W-:Y:S04]  /*53110*/  STL.64 [R1+0x11b8], R10 ;  /* 0x0011b80a01007387 */ /* 0x0041e80000100a00 */
[----:B0-----:R-:W2:Y:S04]  /*53120*/  LDL.LU.64 R10, [R1+0xf0] ;  /* 0x0000f000010a7983 */ /* 0x001ea80000300a00 */
        /* <DEDUP_REMOVED lines=12> */
[----:B------:R-:W2:Y:S04]  /*531f0*/  LDL.LU R13, [R1+0xc] ;  /* 0x00000c00010d7983 */ /* 0x000ea80000300800 */
[----:B------:R-:W2:Y:S01]  /*53200*/  LDL.LU.64 R22, [R1+0xd8] ;  /* 0x0000d80001167983 */ /* 0x000ea20000300a00 */
[----:B------:R-:W-:-:S02]  /*53210*/  PRMT R4, R19, 0x7632, R4 ;  /* 0x0000763213047816 */ /* 0x000fc40000000004 */
[----:B---3--:R-:W-:-:S03]  /*53220*/  PRMT R0, R8, 0x7632, R0 ;  /* 0x0000763208007816 */ /* 0x008fc60000000000 */
[----:B----4-:R0:W-:Y:S04]  /*53230*/  STG.E.U16 [R16.64], R4 ;  /* 0x0000000410007986 */ /* 0x0101e8000c101504 */
[----:B-----5:R-:W-:Y:S04]  /*53240*/  STG.E.U16 [R24.64], R8 ;  /* 0x0000000818007986 */ /* 0x020fe8000c101504 */
[----:B------:R-:W-:Y:S01]  /*53250*/  STG.E.U16 [R2.64], R0 ;  /* 0x0000000002007986 */ /* 0x000fe2000c101504 */
[----:B0-----:R-:W-:-:S03]  /*53260*/  PRMT R4, R12, 0x7632, R4 ;  /* 0x000076320c047816 */ /* 0x001fc60000000004 */
[----:B------:R-:W-:Y:S04]  /*53270*/  STG.E.U16 [R28.64], R12 ;  /* 0x0000000c1c007986 */ /* 0x000fe8000c101504 */
[----:B--2---:R0:W-:Y:S04]  /*53280*/  STL.64 [R1+0x11a8], R22 ;  /* 0x0011a81601007387 */ /* 0x0041e80000100a00 */
[----:B0-----:R-:W2:Y:S04]  /*53290*/  LDL.LU.64 R22, [R1+0xe0] ;  /* 0x0000e00001167983 */ /* 0x001ea80000300a00 */
[----:B------:R-:W3:Y:S04]  /*532a0*/  LDL.LU.64 R14, [R1+0xd0] ;  /* 0x0000d000010e7983 */ /* 0x000ee80000300a00 */
[----:B------:R-:W4:Y:S04]  /*532b0*/  LDL.LU R5, [R1+0x7c] ;  /* 0x00007c0001057983 */ /* 0x000f280000300800 */
[----:B------:R-:W5:Y:S04]  /*532c0*/  LDL.LU R19, [R1+0x3c] ;  /* 0x00003c0001137983 */ /* 0x000f680000300800 */
[----:B------:R-:W4:Y:S04]  /*532d0*/  LDL.LU.64 R26, [R1+0xc8] ;  /* 0x0000c800011a7983 */ /* 0x000f280000300a00 */
[----:B------:R-:W2:Y:S04]  /*532e0*/  LDL.LU.64 R20, [R1+0xb0] ;  /* 0x0000b00001147983 */ /* 0x000ea80000300a00 */
[----:B------:R-:W2:Y:S04]  /*532f0*/  LDL.LU.64 R16, [R1+0xa8] ;  /* 0x0000a80001107983 */ /* 0x000ea80000300a00 */
[----:B------:R-:W2:Y:S04]  /*53300*/  LDL.LU.64 R24, [R1+0x170] ;  /* 0x0001700001187983 */ /* 0x000ea80000300a00 */
[----:B------:R-:W2:Y:S04]  /*53310*/  LDL.LU.64 R8, [R1+0x168] ;  /* 0x0001680001087983 */ /* 0x000ea80000300a00 */
[----:B------:R-:W2:Y:S04]  /*53320*/  LDL.LU.64 R2, [R1+0x160] ;  /* 0x0001600001027983 */ /* 0x000ea80000300a00 */
[----:B------:R-:W2:Y:S04]  /*53330*/  LDL.LU.64 R28, [R1+0x180] ;  /* 0x00018000011c7983 */ /* 0x000ea80000300a00 */
[----:B------:R-:W2:Y:S04]  /*53340*/  LDL.LU R12, [R1+0x6c] ;  /* 0x00006c00010c7983 */ /* 0x000ea80000300800 */
[----:B------:R0:W-:Y:S04]  /*53350*/  STG.E.U16 [R10.64], R4 ;  /* 0x000000040a007986 */ /* 0x0001e8000c101504 */
[----:B0-----:R-:W2:Y:S01]  /*53360*/  LDL.LU.64 R10, [R1+0x11f0] ;  /* 0x0011f000010a7983 */ /* 0x001ea20000300a00 */
[----:B------:R-:W-:-:S03]  /*53370*/  PRMT R0, R7, 0x7632, R0 ;  /* 0x0000763207007816 */ /* 0x000fc60000000000 */
[----:B--2---:R0:W-:Y:S04]  /*53380*/  STG.E.U16 [R10.64], R7 ;  /* 0x000000070a007986 */ /* 0x0041e8000c101504 */
[----:B0-----:R-:W2:Y:S04]  /*53390*/  LDL.LU.64 R10, [R1+0x11e8] ;  /* 0x0011e800010a7983 */ /* 0x001ea80000300a00 */
[----:B------:R-:W3:Y:S04]  /*533a0*/  LDL.LU.64 R6, [R1+0xb8] ;  /* 0x0000b80001067983 */ /* 0x000ee80000300a00 */
        /* <DEDUP_REMOVED lines=10> */
[----:B0-----:R-:W2:Y:S01]  /*53450*/  LDL.LU.64 R10, [R1+0x11c0] ;  /* 0x0011c000010a7983 */ /* 0x001ea20000300a00 */
[----:B------:R-:W-:-:S03]  /*53460*/  PRMT R4, R13, 0x7632, R4 ;  /* 0x000076320d047816 */ /* 0x000fc60000000004 */
[----:B--2---:R0:W-:Y:S04]  /*53470*/  STG.E.U16 [R10.64], R0 ;  /* 0x000000000a007986 */ /* 0x0041e8000c101504 */
[----:B0-----:R-:W2:Y:S04]  /*53480*/  LDL.LU.64 R10, [R1+0x11b8] ;  /* 0x0011b800010a7983 */ /* 0x001ea80000300a00 */
[----:B--2---:R0:W-:Y:S04]  /*53490*/  STG.E.U16 [R10.64], R13 ;  /* 0x0000000d0a007986 */ /* 0x0041e8000c101504 */
[----:B------:R1:W-:Y:S04]  /*534a0*/  STG.E.U16 [R22.64], R4 ;  /* 0x0000000416007986 */ /* 0x0003e8000c101504 */
[----:B0-----:R-:W2:Y:S04]  /*534b0*/  LDL.LU R11, [R1+0x11b0] ;  /* 0x0011b000010b7983 */ /* 0x001ea80000300800 */
[----:B-1----:R-:W3:Y:S01]  /*534c0*/  LDL.LU.64 R22, [R1+0x11a8] ;  /* 0x0011a80001167983 */ /* 0x002ee20000300a00 */
[----:B--2---:R-:W-:-:S03]  /*534d0*/  PRMT R0, R11, 0x7632, R0 ;  /* 0x000076320b007816 */ /* 0x004fc60000000000 */
[----:B---3--:R0:W-:Y:S04]  /*534e0*/  STG.E.U16 [R22.64], R11 ;  /* 0x0000000b16007986 */ /* 0x0081e8000c101504 */
[----:B------:R1:W-:Y:S04]  /*534f0*/  STG.E.U16 [R14.64], R0 ;  /* 0x000000000e007986 */ /* 0x0003e8000c101504 */
[----:B----4-:R2:W-:Y:S04]  /*53500*/  STG.E.U16 [R26.64], R5 ;  /* 0x000000051a007986 */ /* 0x0105e8000c101504 */
[----:B0-----:R-:W3:Y:S04]  /*53510*/  LDL.LU R23, [R1+0x11a0] ;  /* 0x0011a00001177983 */ /* 0x001ee80000300800 */
[----:B------:R-:W4:Y:S04]  /*53520*/  LDL.LU.64 R10, [R1+0xc0] ;  /* 0x0000c000010a7983 */ /* 0x000f280000300a00 */
[----:B-1----:R-:W3:Y:S04]  /*53530*/  LDL.LU R15, [R1+0x119c] ;  /* 0x00119c00010f7983 */ /* 0x002ee80000300800 */
[----:B--2---:R-:W2:Y:S01]  /*53540*/  LDL.LU R27, [R1+0x1198] ;  /* 0x00119800011b7983 */ /* 0x004ea20000300800 */
[----:B------:R-:W-:-:S02]  /*53550*/  PRMT R4, R5, 0x7632, R4 ;  /* 0x0000763205047816 */ /* 0x000fc40000000004 */
[----:B-----5:R-:W-:-:S03]  /*53560*/  PRMT R0, R19, 0x7632, R0 ;  /* 0x0000763213007816 */ /* 0x020fc60000000000 */
[----:B----4-:R2:W-:Y:S04]  /*53570*/  STG.E.U16 [R10.64], R4 ;  /* 0x000000040a007986 */ /* 0x0105e8000c101504 */
[----:B------:R-:W-:Y:S04]  /*53580*/  STG.E.U16 [R6.64], R19 ;  /* 0x0000001306007986 */ /* 0x000fe8000c101504 */
[----:B------:R3:W-:Y:S01]  /*53590*/  STG.E.U16 [R20.64], R0 ;  /* 0x0000000014007986 */ /* 0x0007e2000c101504 */
[----:B--2---:R-:W-:-:S03]  /*535a0*/  PRMT R4, R27, 0x7632, R4 ;  /* 0x000076321b047816 */ /* 0x004fc60000000004 */
[----:B------:R0:W-:Y:S04]  /*535b0*/  STG.E.U16 [R16.64], R27 ;  /* 0x0000001b10007986 */ /* 0x0001e8000c101504 */
[----:B------:R-:W-:Y:S01]  /*535c0*/  STG.E.U16 [R24.64], R4 ;  /* 0x0000000418007986 */ /* 0x000fe2000c101504 */
[----:B---3--:R-:W-:-:S03]  /*535d0*/  PRMT R0, R15, 0x7632, R0 ;  /* 0x000076320f007816 */ /* 0x008fc60000000000 */
[----:B------:R-:W2:Y:S04]  /*535e0*/  LDL.LU R19, [R1+0x2c] ;  /* 0x00002c0001137983 */ /* 0x000ea80000300800 */
[----:B------:R-:W-:Y:S04]  /*535f0*/  STG.E.U16 [R8.64], R15 ;  /* 0x0000000f08007986 */ /* 0x000fe8000c101504 */
[----:B0-----:R-:W3:Y:S04]  /*53600*/  LDL.LU.64 R16, [R1+0x1a0] ;  /* 0x0001a00001107983 */ /* 0x001ee80000300a00 */
[----:B------:R0:W-:Y:S04]  /*53610*/  STG.E.U16 [R2.64], R0 ;  /* 0x0000000002007986 */ /* 0x0001e8000c101504 */
[----:B0-----:R-:W4:Y:S04]  /*53620*/  LDL.LU.64 R2, [R1+0x158] ;  /* 0x0001580001027983 */ /* 0x001f280000300a00 */
[----:B----4-:R0:W-:Y:S04]  /*53630*/  STL.64 [R1+0x1180], R2 ;  /* 0x0011800201007387 */ /* 0x0101e80000100a00 */
[----:B0-----:R-:W4:Y:S04]  /*53640*/  LDL.LU.64 R2, [R1+0x190] ;  /* 0x0001900001027983 */ /* 0x001f280000300a00 */
[----:B------:R-:W-:Y:S04]  /*53650*/  STG.E.U16 [R28.64], R12 ;  /* 0x0000000c1c007986 */ /* 0x000fe8000c101504 */
[----:B----4-:R0:W-:Y:S04]  /*53660*/  STL.64 [R1+0x1190], R2 ;  /* 0x0011900201007387 */ /* 0x0101e80000100a00 */
[----:B0-----:R-:W2:Y:S04]  /*53670*/  LDL.LU.64 R2, [R1+0x198] ;  /* 0x0001980001027983 */ /* 0x001ea80000300a00 */
[----:B------:R-:W4:Y:S04]  /*53680*/  LDL.LU.64 R28, [R1+0xa0] ;  /* 0x0000a000011c7983 */ /* 0x000f280000300a00 */
[----:B------:R-:W5:Y:S04]  /*53690*/  LDL.LU R5, [R1+0x47c] ;  /* 0x00047c0001057983 */ /* 0x000f680000300800 */
[----:B-----5:R0:W-:Y:S04]  /*536a0*/  STL [R1+0x1168], R5 ;  /* 0x0011680501007387 */ /* 0x0201e80000100800 */
[----:B0-----:R-:W5:Y:S04]  /*536b0*/  LDL.LU R5, [R1+0x6fc] ;  /* 0x0006fc0001057983 */ /* 0x001f680000300800 */
[----:B------:R-:W4:Y:S01]  /*536c0*/  LDL.LU R24, [R1+0x6f4] ;  /* 0x0006f40001187983 */ /* 0x000f220000300800 */
[----:B------:R-:W-:-:S05]  /*536d0*/  PRMT R0, R12, 0x7632, R0 ;  /* 0x000076320c007816 */ /* 0x000fca0000000000 */
[----:B---3--:R-:W-:Y:S04]  /*536e0*/  STG.E.U16 [R16.64], R0 ;  /* 0x0000000010007986 */ /* 0x008fe8000c101504 */
[----:B--2---:R-:W-:Y:S04]  /*536f0*/  STG.E.U16 [R2.64], R19 ;  /* 0x0000001302007986 */ /* 0x004fe8000c101504 */
[----:B----4-:R0:W-:Y:S04]  /*53700*/  STL [R1+0x1164], R24 ;  /* 0x0011641801007387 */ /* 0x0101e80000100800 */
[----:B0-----:R-:W2:Y:S04]  /*53710*/  LDL.LU R24, [R1+0x6f8] ;  /* 0x0006f80001187983 */ /* 0x001ea80000300800 */
[----:B------:R-:W3:Y:S04]  /*53720*/  LDL.LU R6, [R1+0x480] ;  /* 0x0004800001067983 */ /* 0x000ee80000300800 */
[----:B------:R-:W4:Y:S04]  /*53730*/  LDL.LU R7, [R1+0x484] ;  /* 0x0004840001077983 */ /* 0x000f280000300800 */
        /* <DEDUP_REMOVED lines=17> */
[----:B------:R-:W2:Y:S01]  /*53850*/  LDL.LU.64 R2, [R1+0x1190] ;  /* 0x0011900001027983 */ /* 0x000ea20000300a00 */
[----:B------:R-:W-:-:S03]  /*53860*/  PRMT R4, R19, 0x7632, R4 ;  /* 0x0000763213047816 */ /* 0x000fc60000000004 */
[----:B------:R-:W3:Y:S04]  /*53870*/  LDL.LU R19, [R1+0x1188] ;  /* 0x0011880001137983 */ /* 0x000ee80000300800 */
[----:B--2---:R0:W-:Y:S04]  /*53880*/  STG.E.U16 [R2.64], R4 ;  /* 0x0000000402007986 */ /* 0x0041e8000c101504 */
[----:B0-----:R-:W2:Y:S01]  /*53890*/  LDL.LU.64 R2, [R1+0x1180] ;  /* 0x0011800001027983 */ /* 0x001ea20000300a00 */
[----:B---3--:R-:W-:-:S03]  /*538a0*/  PRMT R0, R19, 0x7632, R0 ;  /* 0x0000763213007816 */ /* 0x008fc60000000000 */
[----:B--2---:R0:W-:Y:S04]  /*538b0*/  STG.E.U16 [R2.64], R19 ;  /* 0x0000001302007986 */ /* 0x0041e8000c101504 */
[----:B------:R1:W-:Y:S04]  /*538c0*/  STG.E.U16 [R28.64], R0 ;  /* 0x000000001c007986 */ /* 0x0003e8000c101504 */
[----:B0-----:R-:W2:Y:S04]  /*538d0*/  LDL.LU.64 R2, [R1+0x1178] ;  /* 0x0011780001027983 */ /* 0x001ea80000300a00 */
[----:B------:R-:W3:Y:S04]  /*538e0*/  LDL.LU R19, [R1+0x6d0] ;  /* 0x0006d00001137983 */ /* 0x000ee80000300800 */
[----:B-1----:R-:W2:Y:S01]  /*538f0*/  LDL.LU.64 R28, [R1+0x1170] ;  /* 0x00117000011c7983 */ /* 0x002ea20000300a00 */
[----:B------:R-:W-:-:S03]  /*53900*/  PRMT R4, R23, 0x7632, R4 ;  /* 0x0000763217047816 */ /* 0x000fc60000000004 */
[----:B------:R-:W3:Y:S04]  /*53910*/  LDL.LU R0, [R1+0x6dc] ;  /* 0x0006dc0001007983 */ /* 0x000ee80000300800 */
[----:B--2---:R0:W-:Y:S04]  /*53920*/  STG.E.U16 [R28.64], R23 ;  /* 0x000000171c007986 */ /* 0x0041e8000c101504 */
[----:B------:R1:W-:Y:S04]  /*53930*/  STG.E.U16 [R2.64], R4 ;  /* 0x0000000402007986 */ /* 0x0003e8000c101504 */
[----:B0-----:R-:W2:Y:S04]  /*53940*/  LDL.LU R23, [R1+0x6e8] ;  /* 0x0006e80001177983 */ /* 0x001ea80000300800 */
[----:B------:R-:W2:Y:S04]  /*53950*/  LDL.LU R28, [R1+0x6e4] ;  /* 0x0006e400011c7983 */ /* 0x000ea80000300800 */
[----:B------:R-:W2:Y:S04]  /*53960*/  LDL.LU R29, [R1+0x6e0] ;  /* 0x0006e000011d7983 */ /* 0x000ea80000300800 */
[----:B-1----:R-:W5:Y:S04]  /*53970*/  LDL.LU R4, [R1+0x478] ;  /* 0x0004780001047983 */ /* 0x002f680000300800 */
[----:B------:R-:W4:Y:S04]  /*53980*/  LDL.LU R2, [R1+0x6f0] ;  /* 0x0006f00001027983 */ /* 0x000f280000300800 */
[----:B------:R-:W2:Y:S01]  /*53990*/  LDL.LU R3, [R1+0x6ec] ;  /* 0x0006ec0001037983 */ /* 0x000ea20000300800 */
[----:B------:R-:W-:-:S02]  /*539a0*/  FSEL R14, R14, -INF , P5 ;  /* 0xff8000000e0e7808 */ /* 0x000fc40002800000 */
[----:B------:R-:W-:Y:S02]  /*539b0*/  FSEL R15, R15, -INF , P4 ;  /* 0xff8000000f0f7808 */ /* 0x000fe40002000000 */
[----:B------:R-:W-:Y:S02]  /*539c0*/  FSEL R18, R18, -INF , P1 ;  /* 0xff80000012127808 */ /* 0x000fe40000800000 */
[----:B------:R-:W-:Y:S02]  /*539d0*/  FSEL R16, R16, -INF , P3 ;  /* 0xff80000010107808 */ /* 0x000fe40001800000 */
[----:B------:R-:W-:Y:S01]  /*539e0*/  FSEL R17, R17, -INF , P2 ;  /* 0xff80000011117808 */ /* 0x000fe20001000000 */
[----:B---3--:R-:W-:Y:S01]  /*539f0*/  FFMA R12, R12, 0.69314718246459960938, R0 ;  /* 0x3f3172180c0c7823 */ /* 0x008fe20000000000 */
[----:B------:R-:W-:Y:S01]  /*53a00*/  BAR.SYNC.DEFER_BLOCKING 0x0 ;  /* 0x0000000000007b1d */ /* 0x000fe20000010000 */
[----:B-----5:R-:W-:-:S05]  /*53a10*/  FFMA R4, R4, 0.69314718246459960938, R5 ;  /* 0x3f31721804047823 */ /* 0x020fca0000000005 */
[----:B------:R-:W3:Y:S02]  /*53a20*/  LDL.LU R5, [R1+0x1168] ;  /* 0x0011680001057983 */ /* 0x000ee40000300800 */
[----:B---3--:R-:W-:Y:S02]  /*53a30*/  FFMA R5, R5, 0.69314718246459960938, R24 ;  /* 0x3f31721805057823 */ /* 0x008fe40000000018 */
[----:B------:R-:W3:Y:S01]  /*53a40*/  LDL.LU R24, [R1+0x1164] ;  /* 0x0011640001187983 */ /* 0x000ee20000300800 */
[----:B------:R-:W-:-:S03]  /*53a50*/  FFMA R14, R14, 0.69314718246459960938, R26 ;  /* 0x3f3172180e0e7823 */ /* 0x000fc6000000001a */
[----:B------:R-:W0:Y:S01]  /*53a60*/  S2R R26, SR_TID.X ;  /* 0x00000000001a7919 */ /* 0x000e220000002100 */
[----:B------:R-:W-:Y:S01]  /*53a70*/  FFMA R15, R15, 0.69314718246459960938, R19 ;  /* 0x3f3172180f0f7823 */ /* 0x000fe20000000013 */
[----:B------:R-:W-:Y:S01]  /*53a80*/  FSEL R19, R27, -INF , P0 ;  /* 0xff8000001b137808 */ /* 0x000fe20000000000 */
[----:B------:R-:W-:Y:S02]  /*53a90*/  FFMA R18, R18, 0.69314718246459960938, R25 ;  /* 0x3f31721812127823 */ /* 0x000fe40000000019 */
[----:B------:R-:W1:Y:S01]  /*53aa0*/  S2R R25, SR_TID.X ;  /* 0x0000000000197919 */ /* 0x000e620000002100 */
[----:B---3--:R-:W-:-:S03]  /*53ab0*/  FFMA R6, R6, 0.69314718246459960938, R24 ;  /* 0x3f31721806067823 */ /* 0x008fc60000000018 */
[----:B------:R-:W3:Y:S01]  /*53ac0*/  LDL.LU R24, [R1+0x1160] ;  /* 0x0011600001187983 */ /* 0x000ee20000300800 */
[----:B------:R-:W-:-:S03]  /*53ad0*/  FFMA R19, R19, 0.69314718246459960938, R20 ;  /* 0x3f31721813137823 */ /* 0x000fc60000000014 */
[----:B------:R-:W5:Y:S01]  /*53ae0*/  S2R R20, SR_TID.X ;  /* 0x0000000000147919 */ /* 0x000f620000002100 */
[----:B0-----:R-:W-:Y:S01]  /*53af0*/  SHF.L.U32 R26, R26, 0x2, RZ ;  /* 0x000000021a1a7819 */ /* 0x001fe200000006ff */
[----:B----4-:R-:W-:Y:S02]  /*53b00*/  FFMA R7, R7, 0.69314718246459960938, R2 ;  /* 0x3f31721807077823 */ /* 0x010fe40000000002 */
[----:B--2---:R-:W-:Y:S01]  /*53b10*/  FFMA R8, R8, 0.69314718246459960938, R3 ;  /* 0x3f31721808087823 */ /* 0x004fe20000000003 */
[----:B------:R-:W-:Y:S01]  /*53b20*/  LOP3.LUT R0, R26, 0x70, RZ, 0xc0, !PT ;  /* 0x000000701a007812 */ /* 0x000fe200078ec0ff */
[----:B------:R-:W-:Y:S02]  /*53b30*/  FFMA R9, R9, 0.69314718246459960938, R23 ;  /* 0x3f31721809097823 */ /* 0x000fe40000000017 */
[----:B------:R-:W-:Y:S02]  /*53b40*/  FFMA R10, R10, 0.69314718246459960938, R28 ;  /* 0x3f3172180a0a7823 */ /* 0x000fe4000000001c */
[----:B------:R-:W-:-:S02]  /*53b50*/  FFMA R11, R11, 0.69314718246459960938, R29 ;  /* 0x3f3172180b0b7823 */ /* 0x000fc4000000001d */
[----:B------:R-:W-:Y:S02]  /*53b60*/  FFMA R16, R16, 0.69314718246459960938, R22 ;  /* 0x3f31721810107823 */ /* 0x000fe40000000016 */
[----:B------:R-:W-:Y:S01]  /*53b70*/  FFMA R17, R17, 0.69314718246459960938, R21 ;  /* 0x3f31721811117823 */ /* 0x000fe20000000015 */
[----:B------:R-:W-:Y:S04]  /*53b80*/  STS.128 [R0], R4 ;  /* 0x0000000400007388 */ /* 0x000fe80000000c00 */
[----:B------:R-:W-:Y:S04]  /*53b90*/  STS.128 [R0+0x80], R8 ;  /* 0x0000800800007388 */ /* 0x000fe80000000c00 */
[----:B------:R-:W-:Y:S01]  /*53ba0*/  STS.128 [R0+0x180], R16 ;  /* 0x0001801000007388 */ /* 0x000fe20000000c00 */
[----:B-1----:R-:W-:-:S02]  /*53bb0*/  SHF.L.U32 R21, R25, 0x4, RZ ;  /* 0x0000000419157819 */ /* 0x002fc400000006ff */
[----:B-----5:R-:W-:Y:S02]  /*53bc0*/  LOP3.LUT R26, R20, 0x60, RZ, 0xc0, !PT ;  /* 0x00000060141a7812 */ /* 0x020fe400078ec0ff */
[----:B------:R-:W-:Y:S02]  /*53bd0*/  LOP3.LUT R21, R21, 0x70, RZ, 0xc0, !PT ;  /* 0x0000007015157812 */ /* 0x000fe400078ec0ff */
[----:B------:R-:W-:-:S03]  /*53be0*/  LOP3.LUT R20, R25, 0x18, RZ, 0xc0, !PT ;  /* 0x0000001819147812 */ /* 0x000fc600078ec0ff */
[----:B------:R-:W-:Y:S01]  /*53bf0*/  IMAD R21, R26, 0x4, R21 ;  /* 0x000000041a157824 */ /* 0x000fe200078e0215 */
[----:B------:R-:W-:-:S04]  /*53c00*/  LOP3.LUT R26, R25, 0x7f, RZ, 0xc0, !PT ;  /* 0x0000007f191a7812 */ /* 0x000fc800078ec0ff */
[----:B------:R-:W-:Y:S01]  /*53c10*/  LEA.HI R21, R20, R21, RZ, 0x1f ;  /* 0x0000001514157211 */ /* 0x000fe200078ff8ff */
[----:B------:R-:W0:Y:S04]  /*53c20*/  S2R R25, SR_CTAID.X ;  /* 0x0000000000197919 */ /* 0x000e280000002500 */
[----:B------:R-:W1:Y:S01]  /*53c30*/  S2R R20, SR_CTAID.Y ;  /* 0x0000000000147919 */ /* 0x000e620000002600 */
[----:B0-----:R-:W-:Y:S01]  /*53c40*/  LEA R25, R25, R26, 0x7 ;  /* 0x0000001a19197211 */ /* 0x001fe200078e38ff */
[----:B-1----:R-:W-:-:S03]  /*53c50*/  IMAD R2, R20, c[0x0][0x1cc], RZ ;  /* 0x0000730014027a24 */ /* 0x002fc600078e02ff */
[----:B------:R-:W-:Y:S02]  /*53c60*/  SHF.L.U32 R22, R25, 0x2, RZ ;  /* 0x0000000219167819 */ /* 0x000fe400000006ff */
[C---:B------:R-:W-:Y:S01]  /*53c70*/  SHF.L.U32 R3, R2.reuse, 0x2, RZ ;  /* 0x0000000202037819 */ /* 0x040fe200000006ff */
[----:B------:R-:W-:-:S03]  /*53c80*/  IMAD.HI R20, R2, 0x4, RZ ;  /* 0x0000000402147827 */ /* 0x000fc600078e02ff */
[----:B------:R-:W-:Y:S01]  /*53c90*/  IADD3 R2, P0, P1, R22, c[0x0][0x180], R3 ;  /* 0x0000600016027a10 */ /* 0x000fe2000791e003 */
[----:B---3--:R-:W-:-:S05]  /*53ca0*/  FFMA R13, R24, 0.69314718246459960938, R13 ;  /* 0x3f317218180d7823 */ /* 0x008fca000000000d */
[----:B------:R-:W-:Y:S04]  /*53cb0*/  STS.128 [R0+0x100], R12 ;  /* 0x0001000c00007388 */ /* 0x000fe80000000c00 */
[----:B------:R-:W-:Y:S06]  /*53cc0*/  BAR.SYNC.DEFER_BLOCKING 0x0 ;  /* 0x0000000000007b1d */ /* 0x000fec0000010000 */
[----:B------:R0:W1:Y:S02]  /*53cd0*/  LDS R23, [R21] ;  /* 0x0000000015177984 */ /* 0x0000640000000800 */
[----:B0-----:R-:W-:-:S05]  /*53ce0*/  IMAD.HI R21, R25, 0x4, RZ ;  /* 0x0000000419157827 */ /* 0x001fca00078e02ff */
[----:B------:R-:W-:-:S05]  /*53cf0*/  IADD3.X R3, R21, c[0x0][0x184], R20, P0, P1 ;  /* 0x0000610015037a10 */ /* 0x000fca00007e2414 */
[----:B-1----:R-:W-:Y:S01]  /*53d00*/  STG.E [R2.64], R23 ;  /* 0x0000001702007986 */ /* 0x002fe2000c101904 */
[----:B------:R-:W-:Y:S05]  /*53d10*/  EXIT ;  /* 0x000000000000794d */ /* 0x000fea0003800000 */
.L_x_2:
[----:B------:R-:W-:-:S00]  /*53d20*/  BRA `(.L_x_2) ;  /* 0xfffffff000007947 */ /* 0x000fc0000383ffff */
[----:B------:R-:W-:-:S00]  /*53d30*/  NOP ;  /* 0x0000000000007918 */ /* 0x000fc00000000000 */
        /* <DEDUP_REMOVED lines=12> */
.L_x_3:


//--------------------- .nv.global.init           --------------------------
	.section	.nv.global.init,"aw",@progbits
.nv.global.init:
	.type		_$_str,@object
	.size		_$_str,(.L_0 - _$_str)
_$_str:
        /*0000*/ 	.byte	0x5f, 0x5f, 0x43, 0x55, 0x44, 0x41, 0x5f, 0x46, 0x54, 0x5a, 0x00
.L_0:


//--------------------- .nv.shared.attn_fwd       --------------------------
	.section	.nv.shared.attn_fwd,"aw",@nobits
	.sectionflags	@""
	.align	16
